	.target	sm_90a

	.elftype	@"ET_EXEC"


//--------------------- .note.nv.tkinfo           --------------------------
	.section	.note.nv.tkinfo,"",@"SHT_NOTE"
	.sectionflags	@"SHF_NOTE_NV_TKINFO"
	.tkinfo
        /*0018*/ 	.word	0x00000002
        /*0030*/ 	.string	""
        /*0030*/ 	.string	"ptxas"
        /*0030*/ 	.string	"Cuda compilation tools, release 13.0, V13.0.88"
        /*0030*/ 	.string	"Build cuda_13.0.r13.0/compiler.36424714_0"
        /*0030*/ 	.string	"-arch sm_90a -m 64 "



//--------------------- .note.nv.cuinfo           --------------------------
	.section	.note.nv.cuinfo,"",@"SHT_NOTE"
	.sectionflags	@"SHF_NOTE_NV_CUINFO"
        /*0018*/ 	.short	0x0002
        /*001a*/ 	.short	0x005a
        /*001c*/ 	.short	0x0082
	.zero		2


//--------------------- .nv.info                  --------------------------
	.section	.nv.info,"",@"SHT_CUDA_INFO"
	.align	4


	//----- nvinfo : EIATTR_REGCOUNT
	.align		4
        /*0000*/ 	.byte	0x04, 0x2f
        /*0002*/ 	.short	(.L_16 - .L_15)
	.align		4
.L_15:
        /*0004*/ 	.word	index@(_ZN7cutlass13device_kernelINS_4fmha6kernel28FmhaKernelTmaWarpSpecializedINS1_10collective33FmhaBwdMainloopTmaWarpSpecializedINS_6half_tEfN4cute5tupleIJNS7_1CILi128EEESA_NS9_ILi512EEEEEENS4_16FusionBwdAdapterINS4_13DefaultFusionEEEJEEENS4_17FmhaBwdEpilogueKVIS6_fNS8_IJNS9_ILi64EEESB_SA_EEEEENS2_23TileSchedulerBwdAdapterINS2_23IndividualTileSchedulerEEEJEEEEEvNT_6ParamsE)
        /*0008*/ 	.word	0x000000a8


	//----- nvinfo : EIATTR_FRAME_SIZE
	.align		4
.L_16:
        /*000c*/ 	.byte	0x04, 0x11
        /*000e*/ 	.short	(.L_18 - .L_17)
	.align		4
.L_17:
        /*0010*/ 	.word	index@(_ZN7cutlass13device_kernelINS_4fmha6kernel28FmhaKernelTmaWarpSpecializedINS1_10collective33FmhaBwdMainloopTmaWarpSpecializedINS_6half_tEfN4cute5tupleIJNS7_1CILi128EEESA_NS9_ILi512EEEEEENS4_16FusionBwdAdapterINS4_13DefaultFusionEEEJEEENS4_17FmhaBwdEpilogueKVIS6_fNS8_IJNS9_ILi64EEESB_SA_EEEEENS2_23TileSchedulerBwdAdapterINS2_23IndividualTileSchedulerEEEJEEEEEvNT_6ParamsE)
        /*0014*/ 	.word	0x00004530


	//----- nvinfo : EIATTR_MIN_STACK_SIZE
	.align		4
.L_18:
        /*0018*/ 	.byte	0x04, 0x12
        /*001a*/ 	.short	(.L_20 - .L_19)
	.align		4
.L_19:
        /*001c*/ 	.word	index@(_ZN7cutlass13device_kernelINS_4fmha6kernel28FmhaKernelTmaWarpSpecializedINS1_10collective33FmhaBwdMainloopTmaWarpSpecializedINS_6half_tEfN4cute5tupleIJNS7_1CILi128EEESA_NS9_ILi512EEEEEENS4_16FusionBwdAdapterINS4_13DefaultFusionEEEJEEENS4_17FmhaBwdEpilogueKVIS6_fNS8_IJNS9_ILi64EEESB_SA_EEEEENS2_23TileSchedulerBwdAdapterINS2_23IndividualTileSchedulerEEEJEEEEEvNT_6ParamsE)
        /*0020*/ 	.word	0x00004530
.L_20:


//--------------------- .nv.compat                --------------------------
	.section	.nv.compat,"",@"SHT_CUDA_COMPAT_INFO"
	.align	4
        /*0000*/ 	.byte	0x02, 0x09, 0x01, 0x00, 0x02, 0x02, 0x04, 0x00, 0x02, 0x05, 0x05, 0x00, 0x03, 0x07, 0x01, 0x01
        /*0010*/ 	.byte	0x02, 0x03, 0x01, 0x00, 0x02, 0x06, 0x01, 0x00, 0x04, 0x0b, 0x08, 0x00, 0x00, 0x00, 0x00, 0x00
        /*0020*/ 	.byte	0x00, 0x00, 0x00, 0x00


//--------------------- .nv.info._ZN7cutlass13device_kernelINS_4fmha6kernel28FmhaKernelTmaWarpSpecializedINS1_10collective33FmhaBwdMainloopTmaWarpSpecializedINS_6half_tEfN4cute5tupleIJNS7_1CILi128EEESA_NS9_ILi512EEEEEENS4_16FusionBwdAdapterINS4_13DefaultFusionEEEJEEENS4_17FmhaBwdEpilogueKVIS6_fNS8_IJNS9_ILi64EEESB_SA_EEEEENS2_23TileSchedulerBwdAdapterINS2_23IndividualTileSchedulerEEEJEEEEEvNT_6ParamsE --------------------------
	.section	.nv.info._ZN7cutlass13device_kernelINS_4fmha6kernel28FmhaKernelTmaWarpSpecializedINS1_10collective33FmhaBwdMainloopTmaWarpSpecializedINS_6half_tEfN4cute5tupleIJNS7_1CILi128EEESA_NS9_ILi512EEEEEENS4_16FusionBwdAdapterINS4_13DefaultFusionEEEJEEENS4_17FmhaBwdEpilogueKVIS6_fNS8_IJNS9_ILi64EEESB_SA_EEEEENS2_23TileSchedulerBwdAdapterINS2_23IndividualTileSchedulerEEEJEEEEEvNT_6ParamsE,"",@"SHT_CUDA_INFO"
	.sectionflags	@""
	.align	4


	//----- nvinfo : EIATTR_CUDA_API_VERSION
	.align		4
        /*0000*/ 	.byte	0x04, 0x37
        /*0002*/ 	.short	(.L_22 - .L_21)
.L_21:
        /*0004*/ 	.word	0x00000082


	//----- nvinfo : EIATTR_KPARAM_INFO
	.align		4
.L_22:
        /*0008*/ 	.byte	0x04, 0x17
        /*000a*/ 	.short	(.L_24 - .L_23)
.L_23:
        /*000c*/ 	.word	0x00000000
        /*0010*/ 	.short	0x0000
        /*0012*/ 	.short	0x0070
        /*0014*/ 	.byte	0x00, 0xf0, 0x01, 0x3a


	//----- nvinfo : EIATTR_SPARSE_MMA_MASK
	.align		4
.L_24:
        /*0018*/ 	.byte	0x03, 0x50
        /*001a*/ 	.short	0x0000


	//----- nvinfo : EIATTR_MAXREG_COUNT
	.align		4
        /*001c*/ 	.byte	0x03, 0x1b
        /*001e*/ 	.short	0x00a8


	//----- nvinfo : EIATTR_NUM_BARRIERS
	.align		4
        /*0020*/ 	.byte	0x02, 0x4c
        /*0022*/ 	.byte	0x02
	.zero		1


	//----- nvinfo : EIATTR_EXTERNS
	.align		4
        /*0024*/ 	.byte	0x04, 0x0f
        /*0026*/ 	.short	(.L_26 - .L_25)


	//   ....[0]....
	.align		4
.L_25:
        /*0028*/ 	.word	index@(__assertfail)


	//----- nvinfo : EIATTR_ANNOTATIONS
	.align		4
.L_26:
        /*002c*/ 	.byte	0x04, 0x55
        /*002e*/ 	.short	(.L_28 - .L_27)


	//   ....[0]....
.L_27:
        /*0030*/ 	.word	0x00000001
        /*0034*/ 	.byte	0x00, 0x0f, 0x00, 0x00, 0x01, 0x00, 0x00, 0x00, 0x40, 0x0f, 0x00, 0x00, 0x01, 0x00, 0x00, 0x00
        /* <DEDUP_REMOVED lines=410> */
        /*19e4*/ 	.byte	0x40, 0x7a, 0x00, 0x00, 0x01, 0x00, 0x00, 0x00, 0x50, 0x7a, 0x00, 0x00


	//----- nvinfo : EIATTR_MERCURY_ISA_VERSION
	.align		4
.L_28:
        /*19f0*/ 	.byte	0x03, 0x5f
        /*19f2*/ 	.short	0x0101


	//----- nvinfo : EIATTR_INT_WARP_WIDE_INSTR_OFFSETS
	.align		4
        /*19f4*/ 	.byte	0x04, 0x31
        /*19f6*/ 	.short	(.L_30 - .L_29)


	//   ....[0]....
.L_29:
        /*19f8*/ 	.word	0x000007e0


	//   ....[1]....
        /*19fc*/ 	.word	0x000007f0


	//   ....[2]....
        /*1a00*/ 	.word	0x00000800


	//   ....[3]....
        /*1a04*/ 	.word	0x00000810


	//   ....[4]....
        /*1a08*/ 	.word	0x00000820


	//----- nvinfo : EIATTR_COOP_GROUP_MASK_REGIDS
	.align		4
.L_30:
        /*1a0c*/ 	.byte	0x04, 0x29
        /*1a0e*/ 	.short	(.L_32 - .L_31)


	//   ....[0]....
.L_31:
        /*1a10*/ 	.word	0xffffffff


	//   ....[1]....
        /*1a14*/ 	.word	0xffffffff


	//   ....[2]....
        /*1a18*/ 	.word	0xffffffff


	//   ....[3]....
        /*1a1c*/ 	.word	0xffffffff


	//   ....[4]....
        /*1a20*/ 	.word	0xffffffff


	//   ....[5]....
        /*1a24*/ 	.word	0xffffffff


	//----- nvinfo : EIATTR_COOP_GROUP_INSTR_OFFSETS
	.align		4
.L_32:
        /*1a28*/ 	.byte	0x04, 0x28
        /*1a2a*/ 	.short	(.L_34 - .L_33)


	//   ....[0]....
.L_33:
        /*1a2c*/ 	.word	0x00000060


	//   ....[1]....
        /*1a30*/ 	.word	0x00000090


	//   ....[2]....
        /*1a34*/ 	.word	0x00000250


	//   ....[3]....
        /*1a38*/ 	.word	0x00000480


	//   ....[4]....
        /*1a3c*/ 	.word	0x00000620


	//   ....[5]....
        /*1a40*/ 	.word	0x00000780


	//----- nvinfo : EIATTR_REG_RECONFIG
	.align		4
.L_34:
        /*1a44*/ 	.byte	0x01, 0x54
	.zero		2


	//----- nvinfo : EIATTR_SYSCALL_OFFSETS
	.align		4
        /*1a48*/ 	.byte	0x04, 0x46
        /*1a4a*/ 	.short	(.L_36 - .L_35)


	//   ....[0]....
.L_35:
        /*1a4c*/ 	.word	0x0003c380


	//   ....[1]....
        /*1a50*/ 	.word	0x0003c4d0


	//   ....[2]....
        /*1a54*/ 	.word	0x0003f7f0


	//   ....[3]....
        /*1a58*/ 	.word	0x0003f920


	//----- nvinfo : EIATTR_MBARRIER_INSTR_OFFSETS
	.align		4
.L_36:
        /*1a5c*/ 	.byte	0x04, 0x39
        /*1a5e*/ 	.short	(.L_38 - .L_37)


	//   ....[0]....
.L_37:
        /*1a60*/ 	.word	0x000003f0
        /*1a64*/ 	.word	0x000000ff
        /*1a68*/ 	.word	0x00148840
        /*1a6c*/ 	.short	0x0100
        /*1a6e*/ 	.byte	0x05
	.zero		1


	//   ....[1]....
        /*1a70*/ 	.word	0x00000400
        /*1a74*/ 	.word	0x000000ff
        /*1a78*/ 	.word	0x00148860
        /*1a7c*/ 	.short	0x0100
        /*1a7e*/ 	.byte	0x05
	.zero		1


	//   ....[2]....
        /*1a80*/ 	.word	0x00000410
        /*1a84*/ 	.word	0x000000ff
        /*1a88*/ 	.word	0x00148848
        /*1a8c*/ 	.short	0x0100
        /*1a8e*/ 	.byte	0x05
	.zero		1


	//   ....[3]....
        /*1a90*/ 	.word	0x00000420
        /*1a94*/ 	.word	0x000000ff
        /*1a98*/ 	.word	0x00148868
        /*1a9c*/ 	.short	0x0100
        /*1a9e*/ 	.byte	0x05
	.zero		1


	//   ....[4]....
        /*1aa0*/ 	.word	0x00000430
        /*1aa4*/ 	.word	0x000000ff
        /*1aa8*/ 	.word	0x00148850
        /*1aac*/ 	.short	0x0100
        /*1aae*/ 	.byte	0x05
	.zero		1


	//   ....[5]....
        /*1ab0*/ 	.word	0x00000440
        /*1ab4*/ 	.word	0x000000ff
        /*1ab8*/ 	.word	0x00148870
        /*1abc*/ 	.short	0x0100
        /*1abe*/ 	.byte	0x05
	.zero		1


	//   ....[6]....
        /*1ac0*/ 	.word	0x00000450
        /*1ac4*/ 	.word	0x000000ff
        /*1ac8*/ 	.word	0x00148858
        /*1acc*/ 	.short	0x0100
        /*1ace*/ 	.byte	0x05
	.zero		1


	//   ....[7]....
        /*1ad0*/ 	.word	0x00000460
        /*1ad4*/ 	.word	0x000000ff
        /*1ad8*/ 	.word	0x00148878
        /*1adc*/ 	.short	0x0100
        /*1ade*/ 	.byte	0x05
	.zero		1


	//   ....[8]....
        /*1ae0*/ 	.word	0x00000590
        /*1ae4*/ 	.word	0x000000ff
        /*1ae8*/ 	.word	0x00148800
        /*1aec*/ 	.short	0x0100
        /*1aee*/ 	.byte	0x05
	.zero		1


	//   ....[9]....
        /*1af0*/ 	.word	0x000005a0
        /*1af4*/ 	.word	0x000000ff
        /*1af8*/ 	.word	0x00148820
        /*1afc*/ 	.short	0x0100
        /*1afe*/ 	.byte	0x05
	.zero		1


	//   ....[10]....
        /*1b00*/ 	.word	0x000005b0
        /*1b04*/ 	.word	0x000000ff
        /*1b08*/ 	.word	0x00148808
        /*1b0c*/ 	.short	0x0100
        /*1b0e*/ 	.byte	0x05
	.zero		1


	//   ....[11]....
        /*1b10*/ 	.word	0x000005c0
        /*1b14*/ 	.word	0x000000ff
        /*1b18*/ 	.word	0x00148828
        /*1b1c*/ 	.short	0x0100
        /*1b1e*/ 	.byte	0x05
	.zero		1


	//   ....[12]....
        /*1b20*/ 	.word	0x000005d0
        /*1b24*/ 	.word	0x000000ff
        /*1b28*/ 	.word	0x00148810
        /*1b2c*/ 	.short	0x0100
        /*1b2e*/ 	.byte	0x05
	.zero		1


	//   ....[13]....
        /*1b30*/ 	.word	0x000005e0
        /*1b34*/ 	.word	0x000000ff
        /*1b38*/ 	.word	0x00148830
        /*1b3c*/ 	.short	0x0100
        /*1b3e*/ 	.byte	0x05
	.zero		1


	//   ....[14]....
        /*1b40*/ 	.word	0x000005f0
        /*1b44*/ 	.word	0x000000ff
        /*1b48*/ 	.word	0x00148818
        /*1b4c*/ 	.short	0x0100
        /*1b4e*/ 	.byte	0x05
	.zero		1


	//   ....[15]....
        /*1b50*/ 	.word	0x00000600
        /*1b54*/ 	.word	0x000000ff
        /*1b58*/ 	.word	0x00148838
        /*1b5c*/ 	.short	0x0100
        /*1b5e*/ 	.byte	0x05
	.zero		1


	//   ....[16]....
        /*1b60*/ 	.word	0x00000730
        /*1b64*/ 	.word	0x000000ff
        /*1b68*/ 	.word	0x00148880
        /*1b6c*/ 	.short	0x0100
        /*1b6e*/ 	.byte	0x05
	.zero		1


	//   ....[17]....
        /*1b70*/ 	.word	0x00000740
        /*1b74*/ 	.word	0x000000ff
        /*1b78*/ 	.word	0x00148890
        /*1b7c*/ 	.short	0x0100
        /*1b7e*/ 	.byte	0x05
	.zero		1


	//   ....[18]....
        /*1b80*/ 	.word	0x00000750
        /*1b84*/ 	.word	0x000000ff
        /*1b88*/ 	.word	0x00148888
        /*1b8c*/ 	.short	0x0100
        /*1b8e*/ 	.byte	0x05
	.zero		1


	//   ....[19]....
        /*1b90*/ 	.word	0x00000760
        /*1b94*/ 	.word	0x000000ff
        /*1b98*/ 	.word	0x00148898
        /*1b9c*/ 	.short	0x0100
        /*1b9e*/ 	.byte	0x05
	.zero		1


	//   ....[20]....
        /*1ba0*/ 	.word	0x000008c0
        /*1ba4*/ 	.word	0x000000ff
        /*1ba8*/ 	.word	0x001488a0
        /*1bac*/ 	.short	0x0100
        /*1bae*/ 	.byte	0x05
	.zero		1


	//   ....[21]....
        /*1bb0*/ 	.word	0x000008d0
        /*1bb4*/ 	.word	0x000000ff
        /*1bb8*/ 	.word	0x001488a8
        /*1bbc*/ 	.short	0x0100
        /*1bbe*/ 	.byte	0x05
	.zero		1


	//   ....[22]....
        /*1bc0*/ 	.word	0x000008e0
        /*1bc4*/ 	.word	0x000000ff
        /*1bc8*/ 	.word	0x001488b0
        /*1bcc*/ 	.short	0x0100
        /*1bce*/ 	.byte	0x05
	.zero		1


	//   ....[23]....
        /*1bd0*/ 	.word	0x000008f0
        /*1bd4*/ 	.word	0x000000ff
        /*1bd8*/ 	.word	0x001488b8
        /*1bdc*/ 	.short	0x0100
        /*1bde*/ 	.byte	0x05
	.zero		1


	//   ....[24]....
        /*1be0*/ 	.word	0x000009f0
        /*1be4*/ 	.word	0x000000ff
        /*1be8*/ 	.word	0x001488d0
        /*1bec*/ 	.short	0x0100
        /*1bee*/ 	.byte	0x05
	.zero		1


	//   ....[25]....
        /*1bf0*/ 	.word	0x00000a00
        /*1bf4*/ 	.word	0x000000ff
        /*1bf8*/ 	.word	0x001488f0
        /*1bfc*/ 	.short	0x0100
        /*1bfe*/ 	.byte	0x05
	.zero		1


	//   ....[26]....
        /*1c00*/ 	.word	0x00000a10
        /*1c04*/ 	.word	0x000000ff
        /*1c08*/ 	.word	0x001488d8
        /*1c0c*/ 	.short	0x0100
        /*1c0e*/ 	.byte	0x05
	.zero		1


	//   ....[27]....
        /*1c10*/ 	.word	0x00000a20
        /*1c14*/ 	.word	0x000000ff
        /*1c18*/ 	.word	0x001488f8
        /*1c1c*/ 	.short	0x0100
        /*1c1e*/ 	.byte	0x05
	.zero		1


	//   ....[28]....
        /*1c20*/ 	.word	0x00000a30
        /*1c24*/ 	.word	0x000000ff
        /*1c28*/ 	.word	0x001488e0
        /*1c2c*/ 	.short	0x0100
        /*1c2e*/ 	.byte	0x05
	.zero		1


	//   ....[29]....
        /*1c30*/ 	.word	0x00000a40
        /*1c34*/ 	.word	0x000000ff
        /*1c38*/ 	.word	0x00148900
        /*1c3c*/ 	.short	0x0100
        /*1c3e*/ 	.byte	0x05
	.zero		1


	//   ....[30]....
        /*1c40*/ 	.word	0x00000a50
        /*1c44*/ 	.word	0x000000ff
        /*1c48*/ 	.word	0x001488e8
        /*1c4c*/ 	.short	0x0100
        /*1c4e*/ 	.byte	0x05
	.zero		1


	//   ....[31]....
        /*1c50*/ 	.word	0x00000a60
        /*1c54*/ 	.word	0x000000ff
        /*1c58*/ 	.word	0x00148908
        /*1c5c*/ 	.short	0x0100
        /*1c5e*/ 	.byte	0x05
	.zero		1


	//   ....[32]....
        /*1c60*/ 	.word	0x00000e50
        /*1c64*/ 	.word	0x000000ff
        /*1c68*/ 	.word	0x00148840
        /*1c6c*/ 	.short	0x010a
        /*1c6e*/ 	.byte	0x23
	.zero		1


	//   ....[33]....
        /*1c70*/ 	.word	0x00000e90
        /*1c74*/ 	.word	0x000000ff
        /*1c78*/ 	.word	0x00148848
        /*1c7c*/ 	.short	0x010a
        /*1c7e*/ 	.byte	0x23
	.zero		1


	//   ....[34]....
        /*1c80*/ 	.word	0x00003200
        /*1c84*/ 	.word	0x000000ff
        /*1c88*/ 	.word	0x00148800
        /*1c8c*/ 	.short	0x010a
        /*1c8e*/ 	.byte	0x09
	.zero		1


	//   ....[35]....
        /*1c90*/ 	.word	0x00004150
        /*1c94*/ 	.word	0x000000ff
        /*1c98*/ 	.word	0x00148800
        /*1c9c*/ 	.short	0x010a
        /*1c9e*/ 	.byte	0x0a
	.zero		1


	//   ....[36]....
        /*1ca0*/ 	.word	0x00005ab0
        /*1ca4*/ 	.word	0x000000ff
        /*1ca8*/ 	.word	0x00000000
        /*1cac*/ 	.short	0x010a
        /*1cae*/ 	.byte	0x0a
	.zero		1


	//   ....[37]....
        /*1cb0*/ 	.word	0x00006990
        /*1cb4*/ 	.word	0x000000ff
        /*1cb8*/ 	.word	0x00000000
        /*1cbc*/ 	.short	0x0101
        /*1cbe*/ 	.byte	0x10
	.zero		1


	//   ....[38]....
        /*1cc0*/ 	.word	0x00014860
        /*1cc4*/ 	.word	0x000000ff
        /*1cc8*/ 	.word	0x001488a0
        /*1ccc*/ 	.short	0x010a
        /*1cce*/ 	.byte	0x0a
	.zero		1


	//   ....[39]....
        /*1cd0*/ 	.word	0x00014b50
        /*1cd4*/ 	.word	0x000000ff
        /*1cd8*/ 	.word	0x001488a0
        /*1cdc*/ 	.short	0x0101
        /*1cde*/ 	.byte	0x0a
	.zero		1


	//   ....[40]....
        /*1ce0*/ 	.word	0x0001a910
        /*1ce4*/ 	.word	0x000000ff
        /*1ce8*/ 	.word	0x00148890
        /*1cec*/ 	.short	0x010a
        /*1cee*/ 	.byte	0x05
	.zero		1


	//   ....[41]....
        /*1cf0*/ 	.word	0x0001a950
        /*1cf4*/ 	.word	0x000000ff
        /*1cf8*/ 	.word	0x00148880
        /*1cfc*/ 	.short	0x0101
        /*1cfe*/ 	.byte	0x05
	.zero		1


	//   ....[42]....
        /*1d00*/ 	.word	0x0001a9b0
        /*1d04*/ 	.word	0x000000ff
        /*1d08*/ 	.word	0x00000000
        /*1d0c*/ 	.short	0x010a
        /*1d0e*/ 	.byte	0x0a
	.zero		1


	//   ....[43]....
        /*1d10*/ 	.word	0x00032360
        /*1d14*/ 	.word	0x000000ff
        /*1d18*/ 	.word	0x00000000
        /*1d1c*/ 	.short	0x0101
        /*1d1e*/ 	.byte	0x18
	.zero		1


	//   ....[44]....
        /*1d20*/ 	.word	0x000323c0
        /*1d24*/ 	.word	0x000000ff
        /*1d28*/ 	.word	0x00148890
        /*1d2c*/ 	.short	0x010a
        /*1d2e*/ 	.byte	0x0d
	.zero		1


	//   ....[45]....
        /*1d30*/ 	.word	0x0003bcc0
        /*1d34*/ 	.word	0x000000ff
        /*1d38*/ 	.word	0x00148880
        /*1d3c*/ 	.short	0x0101
        /*1d3e*/ 	.byte	0x0d
	.zero		1


	//   ....[46]....
        /*1d40*/ 	.word	0x0003bdf0
        /*1d44*/ 	.word	0x000000ff
        /*1d48*/ 	.word	0x00000000
        /*1d4c*/ 	.short	0x0101
        /*1d4e*/ 	.byte	0x05
	.zero		1


	//   ....[47]....
        /*1d50*/ 	.word	0x0003bea0
        /*1d54*/ 	.word	0x000000ff
        /*1d58*/ 	.word	0x00000000
        /*1d5c*/ 	.short	0x0101
        /*1d5e*/ 	.byte	0x05
	.zero		1


	//   ....[48]....
        /*1d60*/ 	.word	0x0003bff0
        /*1d64*/ 	.word	0x000000ff
        /*1d68*/ 	.word	0x00000000
        /*1d6c*/ 	.short	0x0101
        /*1d6e*/ 	.byte	0x05
	.zero		1


	//   ....[49]....
        /*1d70*/ 	.word	0x0003c060
        /*1d74*/ 	.word	0x000000ff
        /*1d78*/ 	.word	0x00000000
        /*1d7c*/ 	.short	0x0101
        /*1d7e*/ 	.byte	0x23
	.zero		1


	//   ....[50]....
        /*1d80*/ 	.word	0x0003c110
        /*1d84*/ 	.word	0x000000ff
        /*1d88*/ 	.word	0x00148890
        /*1d8c*/ 	.short	0x010a
        /*1d8e*/ 	.byte	0x05
	.zero		1


	//   ....[51]....
        /*1d90*/ 	.word	0x0003c1d0
        /*1d94*/ 	.word	0x000000ff
        /*1d98*/ 	.word	0x00148890
        /*1d9c*/ 	.short	0x010a
        /*1d9e*/ 	.byte	0x04
	.zero		1


	//   ....[52]....
        /*1da0*/ 	.word	0x0003c260
        /*1da4*/ 	.word	0x000000ff
        /*1da8*/ 	.word	0x001488a0
        /*1dac*/ 	.short	0x010a
        /*1dae*/ 	.byte	0x04
	.zero		1


	//   ....[53]....
        /*1db0*/ 	.word	0x00042b00
        /*1db4*/ 	.word	0x000000ff
        /*1db8*/ 	.word	0x001488a0
        /*1dbc*/ 	.short	0x0101
        /*1dbe*/ 	.byte	0x25
	.zero		1


	//   ....[54]....
        /*1dc0*/ 	.word	0x00042d30
        /*1dc4*/ 	.word	0x000000ff
        /*1dc8*/ 	.word	0x00148880
        /*1dcc*/ 	.short	0x010a
        /*1dce*/ 	.byte	0x04
	.zero		1


	//   ....[55]....
        /*1dd0*/ 	.word	0x00042e20
        /*1dd4*/ 	.word	0x000000ff
        /*1dd8*/ 	.word	0x00000000
        /*1ddc*/ 	.short	0x0101
        /*1dde*/ 	.byte	0x04
	.zero		1


	//   ....[56]....
        /*1de0*/ 	.word	0x00047bc0
        /*1de4*/ 	.word	0x000000ff
        /*1de8*/ 	.word	0x00000000
        /*1dec*/ 	.short	0x0101
        /*1dee*/ 	.byte	0x0f
	.zero		1


	//   ....[57]....
        /*1df0*/ 	.word	0x00047cc0
        /*1df4*/ 	.word	0x00000004
        /*1df8*/ 	.word	0x00148860
        /*1dfc*/ 	.short	0x010a
        /*1dfe*/ 	.byte	0x3f
	.zero		1


	//   ....[58]....
        /*1e00*/ 	.word	0x00048140
        /*1e04*/ 	.word	0x00000005
        /*1e08*/ 	.word	0x00148820
        /*1e0c*/ 	.short	0x010a
        /*1e0e*/ 	.byte	0x3f
	.zero		1


	//   ....[59]....
        /*1e10*/ 	.word	0x00048740
        /*1e14*/ 	.word	0x00000005
        /*1e18*/ 	.word	0x00148860
        /*1e1c*/ 	.short	0x010a
        /*1e1e*/ 	.byte	0x3f
	.zero		1


	//   ....[60]....
        /*1e20*/ 	.word	0x00048c40
        /*1e24*/ 	.word	0x00000006
        /*1e28*/ 	.word	0x00148860
        /*1e2c*/ 	.short	0x010a
        /*1e2e*/ 	.byte	0x3f
	.zero		1


	//   ....[61]....
        /*1e30*/ 	.word	0x00049190
        /*1e34*/ 	.word	0x00000006
        /*1e38*/ 	.word	0x00148820
        /*1e3c*/ 	.short	0x010a
        /*1e3e*/ 	.byte	0x3f
	.zero		1


	//   ....[62]....
        /*1e40*/ 	.word	0x00049880
        /*1e44*/ 	.word	0x00000006
        /*1e48*/ 	.word	0x00148860
        /*1e4c*/ 	.short	0x010a
        /*1e4e*/ 	.byte	0x3f
	.zero		1


	//   ....[63]....
        /*1e50*/ 	.word	0x00049e30
        /*1e54*/ 	.word	0x00000006
        /*1e58*/ 	.word	0x00148820
        /*1e5c*/ 	.short	0x010a
        /*1e5e*/ 	.byte	0x3f
	.zero		1


	//   ....[64]....
        /*1e60*/ 	.word	0x0004a4b0
        /*1e64*/ 	.word	0x00000006
        /*1e68*/ 	.word	0x00148820
        /*1e6c*/ 	.short	0x010a
        /*1e6e*/ 	.byte	0x3f
	.zero		1


	//   ....[65]....
        /*1e70*/ 	.word	0x0004ab20
        /*1e74*/ 	.word	0x00000003
        /*1e78*/ 	.word	0x00148840
        /*1e7c*/ 	.short	0x010a
        /*1e7e*/ 	.byte	0x3f
	.zero		1


	//   ....[66]....
        /*1e80*/ 	.word	0x0004ab80
        /*1e84*/ 	.word	0x00000003
        /*1e88*/ 	.word	0x00148848
        /*1e8c*/ 	.short	0x010a
        /*1e8e*/ 	.byte	0x3f
	.zero		1


	//   ....[67]....
        /*1e90*/ 	.word	0x0004abe0
        /*1e94*/ 	.word	0x00000002
        /*1e98*/ 	.word	0x00148800
        /*1e9c*/ 	.short	0x010a
        /*1e9e*/ 	.byte	0x3f
	.zero		1


	//   ....[68]....
        /*1ea0*/ 	.word	0x0004ac40
        /*1ea4*/ 	.word	0x00000002
        /*1ea8*/ 	.word	0x00148800
        /*1eac*/ 	.short	0x010a
        /*1eae*/ 	.byte	0x3f
	.zero		1


	//   ....[69]....
        /*1eb0*/ 	.word	0x0004aca0
        /*1eb4*/ 	.word	0x00000002
        /*1eb8*/ 	.word	0x00000000
        /*1ebc*/ 	.short	0x010a
        /*1ebe*/ 	.byte	0x3f
	.zero		1


	//   ....[70]....
        /*1ec0*/ 	.word	0x0004ad00
        /*1ec4*/ 	.word	0x0000000a
        /*1ec8*/ 	.word	0x001488a0
        /*1ecc*/ 	.short	0x010a
        /*1ece*/ 	.byte	0x3f
	.zero		1


	//   ....[71]....
        /*1ed0*/ 	.word	0x0004ad60
        /*1ed4*/ 	.word	0x00000002
        /*1ed8*/ 	.word	0x00148890
        /*1edc*/ 	.short	0x010a
        /*1ede*/ 	.byte	0x3f
	.zero		1


	//   ....[72]....
        /*1ee0*/ 	.word	0x0004adc0
        /*1ee4*/ 	.word	0x00000002
        /*1ee8*/ 	.word	0x00000000
        /*1eec*/ 	.short	0x010a
        /*1eee*/ 	.byte	0x3f
	.zero		1


	//   ....[73]....
        /*1ef0*/ 	.word	0x0004ae20
        /*1ef4*/ 	.word	0x00000002
        /*1ef8*/ 	.word	0x00148890
        /*1efc*/ 	.short	0x010a
        /*1efe*/ 	.byte	0x3f
	.zero		1


	//   ....[74]....
        /*1f00*/ 	.word	0x0004ae80
        /*1f04*/ 	.word	0x00000003
        /*1f08*/ 	.word	0x00148890
        /*1f0c*/ 	.short	0x010a
        /*1f0e*/ 	.byte	0x3f
	.zero		1


	//   ....[75]....
        /*1f10*/ 	.word	0x0004aee0
        /*1f14*/ 	.word	0x00000002
        /*1f18*/ 	.word	0x00148890
        /*1f1c*/ 	.short	0x010a
        /*1f1e*/ 	.byte	0x3f
	.zero		1


	//   ....[76]....
        /*1f20*/ 	.word	0x0004af40
        /*1f24*/ 	.word	0x00000002
        /*1f28*/ 	.word	0x001488a0
        /*1f2c*/ 	.short	0x010a
        /*1f2e*/ 	.byte	0x3f
	.zero		1


	//   ....[77]....
        /*1f30*/ 	.word	0x0004afa0
        /*1f34*/ 	.word	0x00000003
        /*1f38*/ 	.word	0x00148880
        /*1f3c*/ 	.short	0x010a
        /*1f3e*/ 	.byte	0x3f
	.zero		1


	//   ....[78]....
        /*1f40*/ 	.word	0x0004aff0
        /*1f44*/ 	.word	0x00000004
        /*1f48*/ 	.word	0x00148860
        /*1f4c*/ 	.short	0x010a
        /*1f4e*/ 	.byte	0x3f
	.zero		1


	//   ....[79]....
        /*1f50*/ 	.word	0x0004b040
        /*1f54*/ 	.word	0x00000005
        /*1f58*/ 	.word	0x00148820
        /*1f5c*/ 	.short	0x010a
        /*1f5e*/ 	.byte	0x3f
	.zero		1


	//   ....[80]....
        /*1f60*/ 	.word	0x0004b090
        /*1f64*/ 	.word	0x00000005
        /*1f68*/ 	.word	0x00148860
        /*1f6c*/ 	.short	0x010a
        /*1f6e*/ 	.byte	0x3f
	.zero		1


	//   ....[81]....
        /*1f70*/ 	.word	0x0004b0e0
        /*1f74*/ 	.word	0x00000006
        /*1f78*/ 	.word	0x00148860
        /*1f7c*/ 	.short	0x010a
        /*1f7e*/ 	.byte	0x3f
	.zero		1


	//   ....[82]....
        /*1f80*/ 	.word	0x0004b130
        /*1f84*/ 	.word	0x00000006
        /*1f88*/ 	.word	0x00148820
        /*1f8c*/ 	.short	0x010a
        /*1f8e*/ 	.byte	0x3f
	.zero		1


	//   ....[83]....
        /*1f90*/ 	.word	0x0004b180
        /*1f94*/ 	.word	0x00000006
        /*1f98*/ 	.word	0x00148860
        /*1f9c*/ 	.short	0x010a
        /*1f9e*/ 	.byte	0x3f
	.zero		1


	//   ....[84]....
        /*1fa0*/ 	.word	0x0004b1d0
        /*1fa4*/ 	.word	0x00000006
        /*1fa8*/ 	.word	0x00148820
        /*1fac*/ 	.short	0x010a
        /*1fae*/ 	.byte	0x3f
	.zero		1


	//   ....[85]....
        /*1fb0*/ 	.word	0x0004b220
        /*1fb4*/ 	.word	0x00000006
        /*1fb8*/ 	.word	0x00148820
        /*1fbc*/ 	.short	0x010a
        /*1fbe*/ 	.byte	0x3f
	.zero		1


	//----- nvinfo : EIATTR_NUM_MBARRIERS
	.align		4
.L_38:
        /*1fc0*/ 	.byte	0x03, 0x38
        /*1fc2*/ 	.short	0x0020


	//----- nvinfo : EIATTR_EXIT_INSTR_OFFSETS
	.align		4
        /*1fc4*/ 	.byte	0x04, 0x1c
        /*1fc6*/ 	.short	(.L_40 - .L_39)


	//   ....[0]....
.L_39:
        /*1fc8*/ 	.word	0x00000b00


	//   ....[1]....
        /*1fcc*/ 	.word	0x00042b10


	//   ....[2]....
        /*1fd0*/ 	.word	0x00042b70


	//   ....[3]....
        /*1fd4*/ 	.word	0x00047bd0


	//   ....[4]....
        /*1fd8*/ 	.word	0x00049d00


	//   ....[5]....
        /*1fdc*/ 	.word	0x0004ab00


	//----- nvinfo : EIATTR_MAX_THREADS
	.align		4
.L_40:
        /*1fe0*/ 	.byte	0x04, 0x05
        /*1fe2*/ 	.short	(.L_42 - .L_41)
.L_41:
        /*1fe4*/ 	.word	0x00000180
        /*1fe8*/ 	.word	0x00000001
        /*1fec*/ 	.word	0x00000001


	//----- nvinfo : EIATTR_CRS_STACK_SIZE
	.align		4
.L_42:
        /*1ff0*/ 	.byte	0x04, 0x1e
        /*1ff2*/ 	.short	(.L_44 - .L_43)
.L_43:
        /*1ff4*/ 	.word	0x00000000


	//----- nvinfo : EIATTR_CBANK_PARAM_SIZE
	.align		4
.L_44:
        /*1ff8*/ 	.byte	0x03, 0x19
        /*1ffa*/ 	.short	0x0ef0


	//----- nvinfo : EIATTR_PARAM_CBANK
	.align		4
        /*1ffc*/ 	.byte	0x04, 0x0a
        /*1ffe*/ 	.short	(.L_46 - .L_45)
	.align		4
.L_45:
        /*2000*/ 	.word	index@(.nv.constant0._ZN7cutlass13device_kernelINS_4fmha6kernel28FmhaKernelTmaWarpSpecializedINS1_10collective33FmhaBwdMainloopTmaWarpSpecializedINS_6half_tEfN4cute5tupleIJNS7_1CILi128EEESA_NS9_ILi512EEEEEENS4_16FusionBwdAdapterINS4_13DefaultFusionEEEJEEENS4_17FmhaBwdEpilogueKVIS6_fNS8_IJNS9_ILi64EEESB_SA_EEEEENS2_23TileSchedulerBwdAdapterINS2_23IndividualTileSchedulerEEEJEEEEEvNT_6ParamsE)
        /*2004*/ 	.short	0x0210
        /*2006*/ 	.short	0x0ef0


	//----- nvinfo : EIATTR_SW_WAR
	.align		4
.L_46:
        /*2008*/ 	.byte	0x04, 0x36
        /*200a*/ 	.short	(.L_48 - .L_47)
.L_47:
        /*200c*/ 	.word	0x00000008
.L_48:


//--------------------- .nv.callgraph             --------------------------
	.section	.nv.callgraph,"",@"SHT_CUDA_CALLGRAPH"
	.align	4
	.sectionentsize	8
	.align		4
        /*0000*/ 	.word	0x00000000
	.align		4
        /*0004*/ 	.word	0xffffffff
	.align		4
        /*0008*/ 	.word	index@(_ZN7cutlass13device_kernelINS_4fmha6kernel28FmhaKernelTmaWarpSpecializedINS1_10collective33FmhaBwdMainloopTmaWarpSpecializedINS_6half_tEfN4cute5tupleIJNS7_1CILi128EEESA_NS9_ILi512EEEEEENS4_16FusionBwdAdapterINS4_13DefaultFusionEEEJEEENS4_17FmhaBwdEpilogueKVIS6_fNS8_IJNS9_ILi64EEESB_SA_EEEEENS2_23TileSchedulerBwdAdapterINS2_23IndividualTileSchedulerEEEJEEEEEvNT_6ParamsE)
	.align		4
        /*000c*/ 	.word	index@(__assertfail)
	.align		4
        /*0010*/ 	.word	0x00000000
	.align		4
        /*0014*/ 	.word	0xfffffffe
	.align		4
        /*0018*/ 	.word	0x00000000
	.align		4
        /*001c*/ 	.word	0xfffffffd
	.align		4
        /*0020*/ 	.word	0x00000000
	.align		4
        /*0024*/ 	.word	0xfffffffc


//--------------------- .nv.constant4             --------------------------
	.section	.nv.constant4,"a",@progbits
	.align	8
	.align		8
.nv.constant4:
        /*0000*/ 	.dword	__assertfail
	.align		8
        /*0008*/ 	.dword	__unnamed_1
	.align		8
        /*0010*/ 	.dword	__unnamed_2
	.align		8
        /*0018*/ 	.dword	_ZN39_INTERNAL_87474b5c_4_k_cu_d2a5c140_38534cuda3std3__45__cpo5beginE
	.align		8
        /*0020*/ 	.dword	_ZN39_INTERNAL_87474b5c_4_k_cu_d2a5c140_38534cuda3std3__45__cpo3endE
	.align		8
        /*0028*/ 	.dword	_ZN39_INTERNAL_87474b5c_4_k_cu_d2a5c140_38534cuda3std3__45__cpo6cbeginE
	.align		8
        /*0030*/ 	.dword	_ZN39_INTERNAL_87474b5c_4_k_cu_d2a5c140_38534cuda3std3__45__cpo4cendE
	.align		8
        /*0038*/ 	.dword	_ZN39_INTERNAL_87474b5c_4_k_cu_d2a5c140_38534cuda3std3__441_GLOBAL__N__87474b5c_4_k_cu_d2a5c140_38536ignoreE
	.align		8
        /*0040*/ 	.dword	_ZN39_INTERNAL_87474b5c_4_k_cu_d2a5c140_38534cuda3std3__419piecewise_constructE
	.align		8
        /*0048*/ 	.dword	_ZN39_INTERNAL_87474b5c_4_k_cu_d2a5c140_38534cuda3std3__48in_placeE
	.align		8
        /*0050*/ 	.dword	_ZN39_INTERNAL_87474b5c_4_k_cu_d2a5c140_38534cuda3std6ranges3__45__cpo4swapE
	.align		8
        /*0058*/ 	.dword	_ZN39_INTERNAL_87474b5c_4_k_cu_d2a5c140_38534cuda3std6ranges3__45__cpo9iter_moveE
	.align		8
        /*0060*/ 	.dword	_ZN39_INTERNAL_87474b5c_4_k_cu_d2a5c140_38534cute7productE
	.align		8
        /*0068*/ 	.dword	_ZN39_INTERNAL_87474b5c_4_k_cu_d2a5c140_38534cute1_E
	.align		8
        /*0070*/ 	.dword	$str$24
	.align		8
        /*0078*/ 	.dword	$str$25


//--------------------- .text._ZN7cutlass13device_kernelINS_4fmha6kernel28FmhaKernelTmaWarpSpecializedINS1_10collective33FmhaBwdMainloopTmaWarpSpecializedINS_6half_tEfN4cute5tupleIJNS7_1CILi128EEESA_NS9_ILi512EEEEEENS4_16FusionBwdAdapterINS4_13DefaultFusionEEEJEEENS4_17FmhaBwdEpilogueKVIS6_fNS8_IJNS9_ILi64EEESB_SA_EEEEENS2_23TileSchedulerBwdAdapterINS2_23IndividualTileSchedulerEEEJEEEEEvNT_6ParamsE --------------------------
	.section	.text._ZN7cutlass13device_kernelINS_4fmha6kernel28FmhaKernelTmaWarpSpecializedINS1_10collective33FmhaBwdMainloopTmaWarpSpecializedINS_6half_tEfN4cute5tupleIJNS7_1CILi128EEESA_NS9_ILi512EEEEEENS4_16FusionBwdAdapterINS4_13DefaultFusionEEEJEEENS4_17FmhaBwdEpilogueKVIS6_fNS8_IJNS9_ILi64EEESB_SA_EEEEENS2_23TileSchedulerBwdAdapterINS2_23IndividualTileSchedulerEEEJEEEEEvNT_6ParamsE,"ax",@progbits
	.align	128
.text._ZN7cutlass13device_kernelINS_4fmha6kernel28FmhaKernelTmaWarpSpecializedINS1_10collective33FmhaBwdMainloopTmaWarpSpecializedINS_6half_tEfN4cute5tupleIJNS7_1CILi128EEESA_NS9_ILi512EEEEEENS4_16FusionBwdAdapterINS4_13DefaultFusionEEEJEEENS4_17FmhaBwdEpilogueKVIS6_fNS8_IJNS9_ILi64EEESB_SA_EEEEENS2_23TileSchedulerBwdAdapterINS2_23IndividualTileSchedulerEEEJEEEEEvNT_6ParamsE:
        .type           _ZN7cutlass13device_kernelINS_4fmha6kernel28FmhaKernelTmaWarpSpecializedINS1_10collective33FmhaBwdMainloopTmaWarpSpecializedINS_6half_tEfN4cute5tupleIJNS7_1CILi128EEESA_NS9_ILi512EEEEEENS4_16FusionBwdAdapterINS4_13DefaultFusionEEEJEEENS4_17FmhaBwdEpilogueKVIS6_fNS8_IJNS9_ILi64EEESB_SA_EEEEENS2_23TileSchedulerBwdAdapterINS2_23IndividualTileSchedulerEEEJEEEEEvNT_6ParamsE,@function
        .size           _ZN7cutlass13device_kernelINS_4fmha6kernel28FmhaKernelTmaWarpSpecializedINS1_10collective33FmhaBwdMainloopTmaWarpSpecializedINS_6half_tEfN4cute5tupleIJNS7_1CILi128EEESA_NS9_ILi512EEEEEENS4_16FusionBwdAdapterINS4_13DefaultFusionEEEJEEENS4_17FmhaBwdEpilogueKVIS6_fNS8_IJNS9_ILi64EEESB_SA_EEEEENS2_23TileSchedulerBwdAdapterINS2_23IndividualTileSchedulerEEEJEEEEEvNT_6ParamsE,(.L_x_201 - _ZN7cutlass13device_kernelINS_4fmha6kernel28FmhaKernelTmaWarpSpecializedINS1_10collective33FmhaBwdMainloopTmaWarpSpecializedINS_6half_tEfN4cute5tupleIJNS7_1CILi128EEESA_NS9_ILi512EEEEEENS4_16FusionBwdAdapterINS4_13DefaultFusionEEEJEEENS4_17FmhaBwdEpilogueKVIS6_fNS8_IJNS9_ILi64EEESB_SA_EEEEENS2_23TileSchedulerBwdAdapterINS2_23IndividualTileSchedulerEEEJEEEEEvNT_6ParamsE)
        .other          _ZN7cutlass13device_kernelINS_4fmha6kernel28FmhaKernelTmaWarpSpecializedINS1_10collective33FmhaBwdMainloopTmaWarpSpecializedINS_6half_tEfN4cute5tupleIJNS7_1CILi128EEESA_NS9_ILi512EEEEEENS4_16FusionBwdAdapterINS4_13DefaultFusionEEEJEEENS4_17FmhaBwdEpilogueKVIS6_fNS8_IJNS9_ILi64EEESB_SA_EEEEENS2_23TileSchedulerBwdAdapterINS2_23IndividualTileSchedulerEEEJEEEEEvNT_6ParamsE,@"STO_CUDA_ENTRY STV_DEFAULT"
_ZN7cutlass13device_kernelINS_4fmha6kernel28FmhaKernelTmaWarpSpecializedINS1_10collective33FmhaBwdMainloopTmaWarpSpecializedINS_6half_tEfN4cute5tupleIJNS7_1CILi128EEESA_NS9_ILi512EEEEEENS4_16FusionBwdAdapterINS4_13DefaultFusionEEEJEEENS4_17FmhaBwdEpilogueKVIS6_fNS8_IJNS9_ILi64EEESB_SA_EEEEENS2_23TileSchedulerBwdAdapterINS2_23IndividualTileSchedulerEEEJEEEEEvNT_6ParamsE:
[----:B------:R-:W1:Y:S02]  /*0000*/  LDC R1, c[0x0][0x28] ;  /* 0x00000a00ff017b82 */ /* 0x000e640000000800 */
[----:B-1----:R-:W-:Y:S01]  /*0010*/  VIADD R1, R1, 0xffffbad0 ;  /* 0xffffbad001017836 */ /* 0x002fe20000000000 */
[----:B------:R-:W1:Y:S01]  /*0020*/  S2R R0, SR_TID.X ;  /* 0x0000000000007919 */ /* 0x000e620000002100 */
[----:B------:R-:W-:Y:S01]  /*0030*/  ELECT P1, URZ, PT ;  /* 0x00000000003f782f */ /* 0x000fe20003820000 */
[----:B------:R-:W-:Y:S01]  /*0040*/  BSSY B0, `(.L_x_0) ;  /* 0x0000020000007945 */ /* 0x000fe20003800000 */
[----:B-1----:R-:W-:-:S05]  /*0050*/  SHF.R.U32.HI R2, RZ, 0x5, R0 ;  /* 0x00000005ff027819 */ /* 0x002fca0000011600 */
[----:B------:R-:W1:Y:S02]  /*0060*/  SHFL.IDX PT, R3, R2, RZ, 0x1f ;  /* 0x00001fff02037589 */ /* 0x000e6400000e0000 */
[----:B-1----:R-:W-:Y:S02]  /*0070*/  R2UR UR4, R3 ;  /* 0x00000000030472ca */ /* 0x002fe400000e0000 */
[----:B------:R-:W-:-:S06]  /*0080*/  SHF.R.U32.HI R3, RZ, 0x7, R0 ;  /* 0x00000007ff037819 */ /* 0x000fcc0000011600 */
[----:B------:R-:W1:Y:S05]  /*0090*/  SHFL.IDX PT, R3, R3, RZ, 0x1f ;  /* 0x00001fff03037589 */ /* 0x000e6a00000e0000 */
[----:B------:R-:W-:Y:S02]  /*00a0*/  USHF.R.S32.HI UR5, URZ, 0x1f, UR4 ;  /* 0x0000001f3f057899 */ /* 0x000fe40008011404 */
[----:B------:R-:W-:Y:S02]  /*00b0*/  ISETP.NE.OR P0, PT, RZ, UR4, !P1 ;  /* 0x00000004ff007c0c */ /* 0x000fe4000cf05670 */
[----:B------:R-:W-:-:S04]  /*00c0*/  ULEA.HI UR5, UR5, UR4, URZ, 0x2 ;  /* 0x0000000405057291 */ /* 0x000fc8000f8f103f */
[----:B------:R-:W-:-:S04]  /*00d0*/  ULOP3.LUT UR5, UR5, 0xfffffffc, URZ, 0xc0, !UPT ;  /* 0xfffffffc05057892 */ /* 0x000fc8000f8ec03f */
[----:B------:R-:W-:-:S03]  /*00e0*/  UIADD3 UR4, UR4, -UR5, URZ ;  /* 0x8000000504047290 */ /* 0x000fc6000fffe03f */
[----:B------:R-:W-:Y:S09]  /*00f0*/  @P0 BRA `(.L_x_1) ;  /* 0x0000000000500947 */ /* 0x000ff20003800000 */
[----:B------:R-:W-:Y:S02]  /*0100*/  ULDC.64 UR6, c[0x0][0x198] ;  /* 0x0000660000067ab9 */ /* 0x000fe40000000a00 */
[----:B------:R-:W-:Y:S02]  /*0110*/  UIADD3 UR8, UP0, UR6, 0xf0, URZ ;  /* 0x000000f006087890 */ /* 0x000fe4000ff1e03f */
[----:B------:R-:W-:Y:S02]  /*0120*/  UIADD3 UR10, UP1, UR6, 0x1f0, URZ ;  /* 0x000001f0060a7890 */ /* 0x000fe4000ff3e03f */
[----:B------:R-:W-:Y:S02]  /*0130*/  UIADD3 UR12, UP2, UR6, 0x2f0, URZ ;  /* 0x000002f0060c7890 */ /* 0x000fe4000ff5e03f */
[----:B------:R-:W-:Y:S02]  /*0140*/  UIADD3 UR14, UP3, UR6, 0x3f0, URZ ;  /* 0x000003f0060e7890 */ /* 0x000fe4000ff7e03f */
[----:B------:R-:W-:-:S02]  /*0150*/  UIADD3 UR16, UP4, UR6, 0x5f0, URZ ;  /* 0x000005f006107890 */ /* 0x000fc4000ff9e03f */
[----:B------:R-:W-:Y:S02]  /*0160*/  UIADD3.X UR9, URZ, UR7, URZ, UP0, !UPT ;  /* 0x000000073f097290 */ /* 0x000fe400087fe43f */
[----:B------:R-:W-:Y:S02]  /*0170*/  UIADD3 UR6, UP5, UR6, 0x4f0, URZ ;  /* 0x000004f006067890 */ /* 0x000fe4000ffbe03f */
[----:B------:R-:W-:Y:S02]  /*0180*/  UIADD3.X UR11, URZ, UR7, URZ, UP1, !UPT ;  /* 0x000000073f0b7290 */ /* 0x000fe40008ffe43f */
[----:B------:R-:W-:Y:S02]  /*0190*/  UIADD3.X UR13, URZ, UR7, URZ, UP2, !UPT ;  /* 0x000000073f0d7290 */ /* 0x000fe400097fe43f */
[----:B------:R-:W-:Y:S01]  /*01a0*/  UIADD3.X UR15, URZ, UR7, URZ, UP3, !UPT ;  /* 0x000000073f0f7290 */ /* 0x000fe20009ffe43f */
[----:B------:R2:W-:Y:S01]  /*01b0*/  UTMACCTL.PF [UR8] ;  /* 0x00000000080079b9 */ /* 0x0005e20008040000 */
[----:B------:R-:W-:-:S03]  /*01c0*/  UIADD3.X UR17, URZ, UR7, URZ, UP4, !UPT ;  /* 0x000000073f117290 */ /* 0x000fc6000a7fe43f */
[----:B------:R2:W-:Y:S01]  /*01d0*/  UTMACCTL.PF [UR10] ;  /* 0x000000000a0079b9 */ /* 0x0005e20008040000 */
[----:B------:R-:W-:Y:S01]  /*01e0*/  UIADD3.X UR7, URZ, UR7, URZ, UP5, !UPT ;  /* 0x000000073f077290 */ /* 0x000fe2000affe43f */
[----:B------:R2:W-:Y:S02]  /*01f0*/  UTMACCTL.PF [UR12] ;  /* 0x000000000c0079b9 */ /* 0x0005e40008040000 */
[----:B------:R2:W-:Y:S02]  /*0200*/  UTMACCTL.PF [UR14] ;  /* 0x000000000e0079b9 */ /* 0x0005e40008040000 */
[----:B------:R2:W-:Y:S04]  /*0210*/  UTMACCTL.PF [UR16] ;  /* 0x00000000100079b9 */ /* 0x0005e80008040000 */
[----:B------:R2:W-:Y:S02]  /*0220*/  UTMACCTL.PF [UR6] ;  /* 0x00000000060079b9 */ /* 0x0005e40008040000 */
[----:B--2---:R-:W-:Y:S01]  /*0230*/  NOP ;  /* 0x0000000000007918 */ /* 0x004fe20000000000 */
.L_x_1:
[----:B------:R-:W-:Y:S05]  /*0240*/  BSYNC B0 ;  /* 0x0000000000007941 */ /* 0x000fea0003800000 */
.L_x_0:
[----:B------:R-:W2:Y:S01]  /*0250*/  SHFL.IDX PT, R4, R2, RZ, 0x1f ;  /* 0x00001fff02047589 */ /* 0x000ea200000e0000 */
[----:B-1----:R-:W-:Y:S01]  /*0260*/  R2UR UR12, R3 ;  /* 0x00000000030c72ca */ /* 0x002fe200000e0000 */
[----:B------:R-:W-:-:S12]  /*0270*/  UISETP.NE.AND UP0, UPT, UR4, 0x1, UPT ;  /* 0x000000010400788c */ /* 0x000fd8000bf05270 */
[----:B------:R-:W-:Y:S02]  /*0280*/  UIADD3 UR38, UR12, -0x1, URZ ;  /* 0xffffffff0c267890 */ /* 0x000fe4000fffe03f */
[----:B------:R-:W-:Y:S02]  /*0290*/  ULOP3.LUT UP2, URZ, UR12, UR4, URZ, 0xfc, !UPT ;  /* 0x000000040c3f7292 */ /* 0x000fe4000f84fc3f */
[----:B------:R-:W-:Y:S02]  /*02a0*/  UISETP.EQ.AND UP1, UPT, UR12, URZ, !UP0 ;  /* 0x0000003f0c00728c */ /* 0x000fe4000c722270 */
[----:B------:R-:W-:Y:S02]  /*02b0*/  UISETP.GE.U32.AND UP3, UPT, UR38, 0x4, UPT ;  /* 0x000000042600788c */ /* 0x000fe4000bf66070 */
[----:B------:R-:W-:Y:S01]  /*02c0*/  USEL UR45, URZ, 0x2, UP2 ;  /* 0x000000023f2d7887 */ /* 0x000fe20009000000 */
[----:B--2---:R-:W-:Y:S01]  /*02d0*/  ISETP.NE.AND P0, PT, R4, RZ, PT ;  /* 0x000000ff0400720c */ /* 0x004fe20003f05270 */
[----:B------:R-:W-:-:S02]  /*02e0*/  USEL UR39, URZ, 0x1, !UP1 ;  /* 0x000000013f277887 */ /* 0x000fc4000c800000 */
[----:B------:R-:W-:Y:S02]  /*02f0*/  USEL UR45, UR45, 0x1, UP3 ;  /* 0x000000012d2d7887 */ /* 0x000fe40009800000 */
[----:B------:R-:W-:-:S08]  /*0300*/  USEL UR39, UR39, 0x2, UP3 ;  /* 0x0000000227277887 */ /* 0x000fd00009800000 */
[----:B------:R-:W-:Y:S05]  /*0310*/  @P0 BRA `(.L_x_2) ;  /* 0x0000000000580947 */ /* 0x000fea0003800000 */
[----:B------:R-:W1:Y:S01]  /*0320*/  S2UR UR6, SR_CgaCtaId ;  /* 0x00000000000679c3 */ /* 0x000e620000008800 */
[----:B------:R-:W-:Y:S01]  /*0330*/  UMOV UR5, 0x400 ;  /* 0x0000040000057882 */ /* 0x000fe20000000000 */
[----:B------:R-:W-:Y:S01]  /*0340*/  UMOV UR7, 0x1 ;  /* 0x0000000100077882 */ /* 0x000fe20000000000 */
[----:B------:R-:W-:Y:S01]  /*0350*/  UMOV UR8, 0x80 ;  /* 0x0000008000087882 */ /* 0x000fe20000000000 */
[----:B------:R-:W-:Y:S01]  /*0360*/  ELECT P0, URZ, PT ;  /* 0x00000000003f782f */ /* 0x000fe20003800000 */
[----:B------:R-:W-:-:S04]  /*0370*/  UIADD3 UR8, -UR8, 0x100000, URZ ;  /* 0x0010000008087890 */ /* 0x000fc8000fffe13f */
[----:B------:R-:W-:Y:S02]  /*0380*/  USHF.L.U32 UR9, UR8, 0xb, URZ ;  /* 0x0000000b08097899 */ /* 0x000fe4000800063f */
[----:B------:R-:W-:Y:S02]  /*0390*/  USHF.L.U32 UR8, UR8, 0x1, URZ ;  /* 0x0000000108087899 */ /* 0x000fe4000800063f */
[----:B-1----:R-:W-:Y:S02]  /*03a0*/  ULEA UR5, UR6, UR5, 0x18 ;  /* 0x0000000506057291 */ /* 0x002fe4000f8ec03f */
[----:B------:R-:W-:-:S04]  /*03b0*/  UIADD3 UR6, -UR7, 0x100000, URZ ;  /* 0x0010000007067890 */ /* 0x000fc8000fffe13f */
[----:B------:R-:W-:Y:S02]  /*03c0*/  USHF.L.U32 UR7, UR6, 0xb, URZ ;  /* 0x0000000b06077899 */ /* 0x000fe4000800063f */
[----:B------:R-:W-:Y:S01]  /*03d0*/  USHF.L.U32 UR6, UR6, 0x1, URZ ;  /* 0x0000000106067899 */ /* 0x000fe2000800063f */
[----:B------:R-:W1:Y:S11]  /*03e0*/  FENCE.VIEW.ASYNC.S ;  /* 0x00000000000073c6 */ /* 0x000e760000000000 */
[----:B-1----:R1:W2:Y:S01]  /*03f0*/  SYNCS.EXCH.64 URZ, [UR5+0x148840], UR6 ;  /* 0x14884006053f75b2 */ /* 0x0022a20008000100 */
[----:B------:R1:W3:Y:S01]  /*0400*/  SYNCS.EXCH.64 URZ, [UR5+0x148860], UR8 ;  /* 0x14886008053f75b2 */ /* 0x0002e20008000100 */
[----:B------:R1:W4:Y:S01]  /*0410*/  SYNCS.EXCH.64 URZ, [UR5+0x148848], UR6 ;  /* 0x14884806053f75b2 */ /* 0x0003220008000100 */
[----:B------:R1:W1:Y:S01]  /*0420*/  SYNCS.EXCH.64 URZ, [UR5+0x148868], UR8 ;  /* 0x14886808053f75b2 */ /* 0x0002620008000100 */
[----:B------:R1:W1:Y:S01]  /*0430*/  SYNCS.EXCH.64 URZ, [UR5+0x148850], UR6 ;  /* 0x14885006053f75b2 */ /* 0x0002620008000100 */
[----:B------:R1:W1:Y:S01]  /*0440*/  SYNCS.EXCH.64 URZ, [UR5+0x148870], UR8 ;  /* 0x14887008053f75b2 */ /* 0x0002620008000100 */
[----:B------:R1:W1:Y:S01]  /*0450*/  SYNCS.EXCH.64 URZ, [UR5+0x148858], UR6 ;  /* 0x14885806053f75b2 */ /* 0x0002620008000100 */
[----:B------:R1:W1:Y:S01]  /*0460*/  SYNCS.EXCH.64 URZ, [UR5+0x148878], UR8 ;  /* 0x14887808053f75b2 */ /* 0x0002620008000100 */
[----:B------:R-:W-:Y:S01]  /*0470*/  NOP ;  /* 0x0000000000007918 */ /* 0x000fe20000000000 */
.L_x_2:
[----:B------:R-:W5:Y:S01]  /*0480*/  SHFL.IDX PT, R3, R2, RZ, 0x1f ;  /* 0x00001fff02037589 */ /* 0x000f6200000e0000 */
[----:B------:R-:W-:Y:S01]  /*0490*/  NOP ;  /* 0x0000000000007918 */ /* 0x000fe20000000000 */
[----:B-----5:R-:W-:-:S13]  /*04a0*/  ISETP.NE.AND P0, PT, R3, RZ, PT ;  /* 0x000000ff0300720c */ /* 0x020fda0003f05270 */
[----:B------:R-:W-:Y:S05]  /*04b0*/  @P0 BRA `(.L_x_3) ;  /* 0x0000000000580947 */ /* 0x000fea0003800000 */
[----:B-1----:R-:W1:Y:S01]  /*04c0*/  S2UR UR6, SR_CgaCtaId ;  /* 0x00000000000679c3 */ /* 0x002e620000008800 */
[----:B------:R-:W-:Y:S01]  /*04d0*/  UMOV UR5, 0x400 ;  /* 0x0000040000057882 */ /* 0x000fe20000000000 */
[----:B------:R-:W-:Y:S01]  /*04e0*/  UMOV UR8, 0x1 ;  /* 0x0000000100087882 */ /* 0x000fe20000000000 */
[----:B------:R-:W-:Y:S01]  /*04f0*/  UMOV UR7, 0x100 ;  /* 0x0000010000077882 */ /* 0x000fe20000000000 */
[----:B------:R-:W-:-:S04]  /*0500*/  UIADD3 UR8, -UR8, 0x100000, URZ ;  /* 0x0010000008087890 */ /* 0x000fc8000fffe13f */
[----:B------:R-:W-:Y:S02]  /*0510*/  USHF.L.U32 UR9, UR8, 0xb, URZ ;  /* 0x0000000b08097899 */ /* 0x000fe4000800063f */
[----:B------:R-:W-:Y:S01]  /*0520*/  USHF.L.U32 UR8, UR8, 0x1, URZ ;  /* 0x0000000108087899 */ /* 0x000fe2000800063f */
[----:B------:R-:W-:Y:S01]  /*0530*/  ELECT P0, URZ, PT ;  /* 0x00000000003f782f */ /* 0x000fe20003800000 */
[----:B-1----:R-:W-:Y:S02]  /*0540*/  ULEA UR5, UR6, UR5, 0x18 ;  /* 0x0000000506057291 */ /* 0x002fe4000f8ec03f */
[----:B------:R-:W-:-:S04]  /*0550*/  UIADD3 UR6, -UR7, 0x100000, URZ ;  /* 0x0010000007067890 */ /* 0x000fc8000fffe13f */
[----:B------:R-:W-:Y:S02]  /*0560*/  USHF.L.U32 UR7, UR6, 0xb, URZ ;  /* 0x0000000b06077899 */ /* 0x000fe4000800063f */
[----:B------:R-:W-:Y:S01]  /*0570*/  USHF.L.U32 UR6, UR6, 0x1, URZ ;  /* 0x0000000106067899 */ /* 0x000fe2000800063f */
[----:B------:R-:W1:Y:S03]  /*0580*/  FENCE.VIEW.ASYNC.S ;  /* 0x00000000000073c6 */ /* 0x000e660000000000 */
[----:B-1----:R1:W1:Y:S08]  /*0590*/  SYNCS.EXCH.64 URZ, [UR5+0x148800], UR8 ;  /* 0x14880008053f75b2 */ /* 0x0022700008000100 */
[----:B------:R1:W1:Y:S01]  /*05a0*/  SYNCS.EXCH.64 URZ, [UR5+0x148820], UR6 ;  /* 0x14882006053f75b2 */ /* 0x0002620008000100 */
[----:B------:R1:W1:Y:S01]  /*05b0*/  SYNCS.EXCH.64 URZ, [UR5+0x148808], UR8 ;  /* 0x14880808053f75b2 */ /* 0x0002620008000100 */
[----:B------:R1:W1:Y:S01]  /*05c0*/  SYNCS.EXCH.64 URZ, [UR5+0x148828], UR6 ;  /* 0x14882806053f75b2 */ /* 0x0002620008000100 */
[----:B------:R1:W1:Y:S01]  /*05d0*/  SYNCS.EXCH.64 URZ, [UR5+0x148810], UR8 ;  /* 0x14881008053f75b2 */ /* 0x0002620008000100 */
[----:B------:R1:W1:Y:S01]  /*05e0*/  SYNCS.EXCH.64 URZ, [UR5+0x148830], UR6 ;  /* 0x14883006053f75b2 */ /* 0x0002620008000100 */
[----:B------:R1:W1:Y:S01]  /*05f0*/  SYNCS.EXCH.64 URZ, [UR5+0x148818], UR8 ;  /* 0x14881808053f75b2 */ /* 0x0002620008000100 */
[----:B------:R1:W1:Y:S01]  /*0600*/  SYNCS.EXCH.64 URZ, [UR5+0x148838], UR6 ;  /* 0x14883806053f75b2 */ /* 0x0002620008000100 */
[----:B------:R-:W-:Y:S01]  /*0610*/  NOP ;  /* 0x0000000000007918 */ /* 0x000fe20000000000 */
.L_x_3:
        /* <DEDUP_REMOVED lines=21> */
[----:B------:R-:W-:Y:S01]  /*0770*/  NOP ;  /* 0x0000000000007918 */ /* 0x000fe20000000000 */
.L_x_4:
[----:B------:R-:W5:Y:S01]  /*0780*/  SHFL.IDX PT, R3, R2, RZ, 0x1f ;  /* 0x00001fff02037589 */ /* 0x000f6200000e0000 */
[----:B------:R-:W-:Y:S01]  /*0790*/  ELECT P0, URZ, PT ;  /* 0x00000000003f782f */ /* 0x000fe20003800000 */
[----:B------:R-:W-:Y:S01]  /*07a0*/  NOP ;  /* 0x0000000000007918 */ /* 0x000fe20000000000 */
[----:B-1----:R-:W-:Y:S02]  /*07b0*/  UMOV UR8, 0x80 ;  /* 0x0000008000087882 */ /* 0x002fe40000000000 */
[C---:B-----5:R-:W-:Y:S02]  /*07c0*/  ISETP.NE.OR P0, PT, R3.reuse, RZ, !P0 ;  /* 0x000000ff0300720c */ /* 0x060fe40004705670 */
[----:B------:R-:W-:-:S11]  /*07d0*/  ISETP.NE.AND P2, PT, R3, RZ, PT ;  /* 0x000000ff0300720c */ /* 0x000fd60003f45270 */
[----:B------:R-:W-:Y:S01]  /*07e0*/  VOTEU.ALL UP1, P0 ;  /* 0x00000000003f7886 */ /* 0x000fe20000020000 */
[----:B------:R-:W-:Y:S01]  /*07f0*/  VOTEU.ALL UP2, P0 ;  /* 0x00000000003f7886 */ /* 0x000fe20000040000 */
[----:B------:R-:W-:Y:S01]  /*0800*/  VOTEU.ALL UP3, P0 ;  /* 0x00000000003f7886 */ /* 0x000fe20000060000 */
[----:B------:R-:W-:Y:S01]  /*0810*/  VOTEU.ALL UP4, P0 ;  /* 0x00000000003f7886 */ /* 0x000fe20000080000 */
[----:B------:R-:W-:Y:S01]  /*0820*/  VOTEU.ALL UP5, P0 ;  /* 0x00000000003f7886 */ /* 0x000fe200000a0000 */
[----:B------:R-:W1:Y:S01]  /*0830*/  @!UP1 S2UR UR6, SR_CgaCtaId ;  /* 0x00000000000699c3 */ /* 0x000e620000008800 */
[----:B------:R-:W-:Y:S01]  /*0840*/  @!UP1 UMOV UR5, 0x400 ;  /* 0x0000040000059882 */ /* 0x000fe20000000000 */
[----:B------:R-:W-:-:S04]  /*0850*/  @!UP1 UIADD3 UR8, -UR8, 0x100000, URZ ;  /* 0x0010000008089890 */ /* 0x000fc8000fffe13f */
[----:B------:R-:W-:Y:S02]  /*0860*/  @!UP1 USHF.L.U32 UR9, UR8, 0xb, URZ ;  /* 0x0000000b08099899 */ /* 0x000fe4000800063f */
[----:B------:R-:W-:Y:S02]  /*0870*/  @!UP1 USHF.L.U32 UR8, UR8, 0x1, URZ ;  /* 0x0000000108089899 */ /* 0x000fe4000800063f */
[----:B-1----:R-:W-:Y:S02]  /*0880*/  @!UP1 ULEA UR5, UR6, UR5, 0x18 ;  /* 0x0000000506059291 */ /* 0x002fe4000f8ec03f */
[----:B------:R-:W-:-:S04]  /*0890*/  UISETP.NE.AND UP1, UPT, UR38, URZ, UPT ;  /* 0x0000003f2600728c */ /* 0x000fc8000bf25270 */
[----:B------:R-:W-:Y:S01]  /*08a0*/  USEL UR6, URZ, 0x1, UP1 ;  /* 0x000000013f067887 */ /* 0x000fe20008800000 */
[----:B------:R-:W1:Y:S05]  /*08b0*/  FENCE.VIEW.ASYNC.S ;  /* 0x00000000000073c6 */ /* 0x000e6a0000000000 */
[----:B-1----:R1:W1:Y:S01]  /*08c0*/  @!UP2 SYNCS.EXCH.64 URZ, [UR5+0x1488a0], UR8 ;  /* 0x1488a008053fa5b2 */ /* 0x0022620008000100 */
[----:B------:R1:W1:Y:S01]  /*08d0*/  @!UP3 SYNCS.EXCH.64 URZ, [UR5+0x1488a8], UR8 ;  /* 0x1488a808053fb5b2 */ /* 0x0002620008000100 */
[----:B------:R1:W1:Y:S01]  /*08e0*/  @!UP4 SYNCS.EXCH.64 URZ, [UR5+0x1488b0], UR8 ;  /* 0x1488b008053fc5b2 */ /* 0x0002620008000100 */
[----:B------:R1:W1:Y:S01]  /*08f0*/  @!UP5 SYNCS.EXCH.64 URZ, [UR5+0x1488b8], UR8 ;  /* 0x1488b808053fd5b2 */ /* 0x0002620008000100 */
[----:B------:R-:W-:Y:S01]  /*0900*/  NOP ;  /* 0x0000000000007918 */ /* 0x000fe20000000000 */
[----:B------:R-:W-:Y:S05]  /*0910*/  @P2 BRA `(.L_x_5) ;  /* 0x0000000000582947 */ /* 0x000fea0003800000 */
[----:B------:R-:W5:Y:S01]  /*0920*/  S2UR UR7, SR_CgaCtaId ;  /* 0x00000000000779c3 */ /* 0x000f620000008800 */
[----:B-1----:R-:W-:Y:S01]  /*0930*/  UMOV UR5, 0x400 ;  /* 0x0000040000057882 */ /* 0x002fe20000000000 */
[----:B------:R-:W-:Y:S01]  /*0940*/  UMOV UR8, 0x20 ;  /* 0x0000002000087882 */ /* 0x000fe20000000000 */
[----:B------:R-:W-:Y:S01]  /*0950*/  UMOV UR10, 0x80 ;  /* 0x00000080000a7882 */ /* 0x000fe20000000000 */
[----:B------:R-:W-:-:S04]  /*0960*/  UIADD3 UR8, -UR8, 0x100000, URZ ;  /* 0x0010000008087890 */ /* 0x000fc8000fffe13f */
[----:B------:R-:W-:Y:S02]  /*0970*/  USHF.L.U32 UR9, UR8, 0xb, URZ ;  /* 0x0000000b08097899 */ /* 0x000fe4000800063f */
[----:B------:R-:W-:Y:S02]  /*0980*/  USHF.L.U32 UR8, UR8, 0x1, URZ ;  /* 0x0000000108087899 */ /* 0x000fe4000800063f */
[----:B------:R-:W-:-:S04]  /*0990*/  UIADD3 UR10, -UR10, 0x100000, URZ ;  /* 0x001000000a0a7890 */ /* 0x000fc8000fffe13f */
[----:B------:R-:W-:Y:S02]  /*09a0*/  USHF.L.U32 UR11, UR10, 0xb, URZ ;  /* 0x0000000b0a0b7899 */ /* 0x000fe4000800063f */
[----:B------:R-:W-:Y:S01]  /*09b0*/  USHF.L.U32 UR10, UR10, 0x1, URZ ;  /* 0x000000010a0a7899 */ /* 0x000fe2000800063f */
[----:B------:R-:W-:Y:S01]  /*09c0*/  ELECT P0, URZ, PT ;  /* 0x00000000003f782f */ /* 0x000fe20003800000 */
[----:B-----5:R-:W-:Y:S01]  /*09d0*/  ULEA UR5, UR7, UR5, 0x18 ;  /* 0x0000000507057291 */ /* 0x020fe2000f8ec03f */
[----:B------:R-:W1:Y:S11]  /*09e0*/  FENCE.VIEW.ASYNC.S ;  /* 0x00000000000073c6 */ /* 0x000e760000000000 */
[----:B-1----:R1:W1:Y:S01]  /*09f0*/  SYNCS.EXCH.64 URZ, [UR5+0x1488d0], UR8 ;  /* 0x1488d008053f75b2 */ /* 0x0022620008000100 */
        /* <DEDUP_REMOVED lines=8> */
.L_x_5:
[----:B------:R-:W-:Y:S01]  /*0a80*/  ISETP.NE.AND P0, PT, RZ, UR12, PT ;  /* 0x0000000cff007c0c */ /* 0x000fe2000bf05270 */
[----:B------:R-:W-:Y:S01]  /*0a90*/  IMAD.U32 R2, RZ, RZ, UR4 ;  /* 0x00000004ff027e24 */ /* 0x000fe2000f8e00ff */
[----:B------:R-:W-:Y:S01]  /*0aa0*/  NOP ;  /* 0x0000000000007918 */ /* 0x000fe20000000000 */
[----:B-1234-:R-:W-:Y:S03]  /*0ab0*/  BAR.SYNC.DEFER_BLOCKING 0x0 ;  /* 0x0000000000007b1d */ /* 0x01efe60000010000 */
[----:B------:R-:W-:-:S07]  /*0ac0*/  ISETP.EQ.AND P2, PT, R2, 0x1, P1 ;  /* 0x000000010200780c */ /* 0x000fce0000f42270 */
[----:B------:R-:W-:Y:S06]  /*0ad0*/  @!P0 BRA `(.L_x_6) ;  /* 0x0000042000108947 */ /* 0x000fec0003800000 */
[----:B------:R-:W-:-:S06]  /*0ae0*/  UISETP.GT.U32.AND UP0, UPT, UR38, 0x3, UPT ;  /* 0x000000032600788c */ /* 0x000fcc000bf04070 */
[----:B------:R-:W-:-:S13]  /*0af0*/  PLOP3.LUT P0, PT, PT, PT, UP0, 0x80, 0x0 ;  /* 0x000000000000781c */ /* 0x000fda0003f0f008 */
[----:B------:R-:W-:Y:S05]  /*0b00*/  @P0 EXIT ;  /* 0x000000000000094d */ /* 0x000fea0003800000 */
.L_x_7:
[----:B------:R-:W-:-:S08]  /*0b10*/  NOP ;  /* 0x0000000000007918 */ /* 0x000fd00000000000 */
[----:B------:R-:W1:Y:S02]  /*0b20*/  USETMAXREG.TRY_ALLOC.CTAPOOL UP0, 0xf0 ;  /* 0x000000f0000079c8 */ /* 0x000e640008000600 */
[----:B-1----:R-:W-:-:S13]  /*0b30*/  PLOP3.LUT P0, PT, PT, PT, UP0, 0x80, 0x0 ;  /* 0x000000000000781c */ /* 0x002fda0003f0f008 */
[----:B------:R-:W-:Y:S05]  /*0b40*/  @!P0 BRA `(.L_x_7) ;  /* 0xfffffffc00f08947 */ /* 0x000fea000383ffff */
[----:B------:R-:W-:Y:S01]  /*0b50*/  UISETP.NE.AND UP0, UPT, UR12, 0x1, UPT ;  /* 0x000000010c00788c */ /* 0x000fe2000bf05270 */
[----:B------:R-:W1:Y:S01]  /*0b60*/  S2UR UR42, SR_CTAID.X ;  /* 0x00000000002a79c3 */ /* 0x000e620000002500 */
[----:B------:R-:W-:Y:S01]  /*0b70*/  UMOV UR4, URZ ;  /* 0x0000003f00047c82 */ /* 0x000fe20008000000 */
[----:B------:R-:W-:-:S03]  /*0b80*/  UMOV UR30, URZ ;  /* 0x0000003f001e7c82 */ /* 0x000fc60008000000 */
[----:B------:R-:W-:-:S13]  /*0b90*/  PLOP3.LUT P0, PT, PT, PT, UP0, 0x80, 0x0 ;  /* 0x000000000000781c */ /* 0x000fda0003f0f008 */
[----:B------:R-:W-:Y:S05]  /*0ba0*/  @!P0 BRA `(.L_x_8) ;  /* 0x0000000000388947 */ /* 0x000fea0003800000 */
[----:B------:R-:W-:Y:S01]  /*0bb0*/  UISETP.NE.AND UP0, UPT, UR12, 0x2, UPT ;  /* 0x000000020c00788c */ /* 0x000fe2000bf05270 */
[----:B------:R-:W-:-:S05]  /*0bc0*/  UMOV UR30, 0x2 ;  /* 0x00000002001e7882 */ /* 0x000fca0000000000 */
[----:B------:R-:W-:-:S13]  /*0bd0*/  PLOP3.LUT P1, PT, PT, PT, UP0, 0x80, 0x0 ;  /* 0x000000000000781c */ /* 0x000fda0003f2f008 */
[----:B------:R-:W-:Y:S05]  /*0be0*/  @!P1 BRA `(.L_x_8) ;  /* 0x0000000000289947 */ /* 0x000fea0003800000 */
[----:B------:R-:W-:-:S06]  /*0bf0*/  UISETP.NE.AND UP0, UPT, UR12, 0x3, UPT ;  /* 0x000000030c00788c */ /* 0x000fcc000bf05270 */
[----:B------:R-:W-:-:S13]  /*0c00*/  PLOP3.LUT P1, PT, PT, PT, UP0, 0x80, 0x0 ;  /* 0x000000000000781c */ /* 0x000fda0003f2f008 */
[----:B------:R-:W-:Y:S05]  /*0c10*/  @!P1 BRA `(.L_x_9) ;  /* 0x0000000000149947 */ /* 0x000fea0003800000 */
[----:B------:R-:W-:-:S11]  /*0c20*/  UISETP.NE.AND UP0, UPT, UR12, 0x4, UPT ;  /* 0x000000040c00788c */ /* 0x000fd6000bf05270 */
[----:B------:R-:W-:Y:S01]  /*0c30*/  @!UP0 UMOV UR4, 0x1 ;  /* 0x0000000100048882 */ /* 0x000fe20000000000 */
[----:B------:R-:W-:Y:S01]  /*0c40*/  @UP0 UMOV UR30, URZ ;  /* 0x0000003f001e0c82 */ /* 0x000fe20008000000 */
[----:B------:R-:W-:Y:S01]  /*0c50*/  @UP0 UMOV UR4, URZ ;  /* 0x0000003f00040c82 */ /* 0x000fe20008000000 */
[----:B------:R-:W-:Y:S05]  /*0c60*/  BRA `(.L_x_8) ;  /* 0x0000000000087947 */ /* 0x000fea0003800000 */
.L_x_9:
[----:B------:R-:W-:Y:S01]  /*0c70*/  UMOV UR4, 0x1 ;  /* 0x0000000100047882 */ /* 0x000fe20000000000 */
[----:B------:R-:W-:-:S05]  /*0c80*/  UMOV UR30, URZ ;  /* 0x0000003f001e7c82 */ /* 0x000fca0008000000 */
.L_x_8:
[----:B------:R-:W-:Y:S05]  /*0c90*/  @!P0 BRA `(.L_x_10) ;  /* 0x00000000003c8947 */ /* 0x000fea0003800000 */
[----:B------:R-:W-:-:S06]  /*0ca0*/  UISETP.NE.AND UP0, UPT, UR12, 0x2, UPT ;  /* 0x000000020c00788c */ /* 0x000fcc000bf05270 */
[----:B------:R-:W-:-:S13]  /*0cb0*/  PLOP3.LUT P0, PT, PT, PT, UP0, 0x80, 0x0 ;  /* 0x000000000000781c */ /* 0x000fda0003f0f008 */
[----:B------:R-:W-:Y:S05]  /*0cc0*/  @!P0 BRA `(.L_x_11) ;  /* 0x0000000000288947 */ /* 0x000fea0003800000 */
[----:B------:R-:W-:-:S06]  /*0cd0*/  UISETP.NE.AND UP0, UPT, UR12, 0x3, UPT ;  /* 0x000000030c00788c */ /* 0x000fcc000bf05270 */
[----:B------:R-:W-:-:S13]  /*0ce0*/  PLOP3.LUT P0, PT, PT, PT, UP0, 0x80, 0x0 ;  /* 0x000000000000781c */ /* 0x000fda0003f0f008 */
[----:B------:R-:W-:Y:S05]  /*0cf0*/  @!P0 BRA `(.L_x_12) ;  /* 0x0000000000148947 */ /* 0x000fea0003800000 */
[----:B------:R-:W-:-:S06]  /*0d00*/  UISETP.NE.AND UP0, UPT, UR12, 0x4, UPT ;  /* 0x000000040c00788c */ /* 0x000fcc000bf05270 */
[----:B------:R-:W-:-:S13]  /*0d10*/  PLOP3.LUT P0, PT, PT, PT, UP0, 0x80, 0x0 ;  /* 0x000000000000781c */ /* 0x000fda0003f0f008 */
[----:B------:R-:W-:Y:S05]  /*0d20*/  @P0 BRA `(.L_x_13) ;  /* 0x00000000001c0947 */ /* 0x000fea0003800000 */
[----:B-1----:R-:W-:Y:S01]  /*0d30*/  ULEA UR42, UR42, 0x3, 0x1 ;  /* 0x000000032a2a7891 */ /* 0x002fe2000f8e083f */
[----:B------:R-:W-:Y:S11]  /*0d40*/  BRA `(.L_x_13) ;  /* 0x0000000000147947 */ /* 0x000ff60003800000 */
.L_x_12:
[----:B-1----:R-:W-:Y:S01]  /*0d50*/  ULEA UR42, UR42, 0x2, 0x1 ;  /* 0x000000022a2a7891 */ /* 0x002fe2000f8e083f */
[----:B------:R-:W-:Y:S11]  /*0d60*/  BRA `(.L_x_13) ;  /* 0x00000000000c7947 */ /* 0x000ff60003800000 */
.L_x_11:
[----:B-1----:R-:W-:Y:S01]  /*0d70*/  ULEA UR42, UR42, 0x1, 0x1 ;  /* 0x000000012a2a7891 */ /* 0x002fe2000f8e083f */
[----:B------:R-:W-:Y:S11]  /*0d80*/  BRA `(.L_x_13) ;  /* 0x0000000000047947 */ /* 0x000ff60003800000 */
.L_x_10:
[----:B-1----:R-:W-:-:S12]  /*0d90*/  USHF.L.U32 UR42, UR42, 0x1, URZ ;  /* 0x000000012a2a7899 */ /* 0x002fd8000800063f */
.L_x_13:
[----:B------:R-:W-:-:S04]  /*0da0*/  ULOP3.LUT UR5, UR39, 0x1, URZ, 0xfc, !UPT ;  /* 0x0000000127057892 */ /* 0x000fc8000f8efc3f */
[----:B------:R-:W-:-:S06]  /*0db0*/  UISETP.NE.AND UP0, UPT, UR5, 0x3, UPT ;  /* 0x000000030500788c */ /* 0x000fcc000bf05270 */
[----:B------:R-:W-:-:S13]  /*0dc0*/  PLOP3.LUT P0, PT, PT, PT, UP0, 0x80, 0x0 ;  /* 0x000000000000781c */ /* 0x000fda0003f0f008 */
[----:B------:R-:W-:Y:S05]  /*0dd0*/  @!P0 BRA `(.L_x_14) ;  /* 0x0000000000048947 */ /* 0x000fea0003800000 */
[----:B-1----:R-:W-:Y:S01]  /*0de0*/  BPT.TRAP 0x1 ;  /* 0x000000040000795c */ /* 0x002fe20000300000 */
.L_x_14:
[----:B------:R-:W2:Y:S01]  /*0df0*/  S2UR UR5, SR_CgaCtaId ;  /* 0x00000000000579c3 */ /* 0x000ea20000008800 */
[----:B------:R-:W-:Y:S01]  /*0e00*/  UMOV UR36, 0x400 ;  /* 0x0000040000247882 */ /* 0x000fe20000000000 */
[----:B------:R-:W-:-:S05]  /*0e10*/  IMAD.U32 R2, RZ, RZ, UR4 ;  /* 0x00000004ff027e24 */ /* 0x000fca000f8e00ff */
[----:B------:R-:W-:Y:S01]  /*0e20*/  SHF.L.U32 R2, R2, 0x1f, RZ ;  /* 0x0000001f02027819 */ /* 0x000fe200000006ff */
[----:B--2---:R-:W-:-:S04]  /*0e30*/  ULEA UR36, UR5, UR36, 0x18 ;  /* 0x0000002405247291 */ /* 0x004fc8000f8ec03f */
[----:B------:R-:W-:-:S09]  /*0e40*/  ULEA UR35, UR30, UR36, 0x3 ;  /* 0x000000241e237291 */ /* 0x000fd2000f8e183f */
[----:B------:R-:W2:Y:S02]  /*0e50*/  SYNCS.PHASECHK.TRANS64.TRYWAIT P1, [UR35+0x148840], R2 ;  /* 0x14884002ff0075a7 */ /* 0x000ea40008020163 */
[----:B--2---:R-:W-:Y:S05]  /*0e60*/  @!P1 BRA `(.L_x_15) ;  /* 0x0000049c00289947 */ /* 0x004fea0003800000 */
.L_x_180:
[----:B------:R-:W-:Y:S05]  /*0e70*/  @!P0 BRA `(.L_x_16) ;  /* 0x0000000000048947 */ /* 0x000fea0003800000 */
[----:B-1----:R-:W-:Y:S01]  /*0e80*/  BPT.TRAP 0x1 ;  /* 0x000000040000795c */ /* 0x002fe20000300000 */
.L_x_16:
[----:B------:R-:W3:Y:S01]  /*0e90*/  SYNCS.PHASECHK.TRANS64.TRYWAIT P1, [UR35+0x148848], R2 ;  /* 0x14884802ff0075a7 */ /* 0x000ee20008020163 */
[----:B--2---:R-:W-:Y:S01]  /*0ea0*/  SHF.R.S32.HI R3, RZ, 0x1f, R0 ;  /* 0x0000001fff037819 */ /* 0x004fe20000011400 */
[----:B------:R-:W-:-:S03]  /*0eb0*/  UMOV UR28, 0x1 ;  /* 0x00000001001c7882 */ /* 0x000fc60000000000 */
[----:B------:R-:W-:-:S04]  /*0ec0*/  LEA.HI R3, R3, R0, RZ, 0x7 ;  /* 0x0000000003037211 */ /* 0x000fc800078f38ff */
[----:B------:R-:W-:-:S04]  /*0ed0*/  LOP3.LUT R3, R3, 0xffffff80, RZ, 0xc0, !PT ;  /* 0xffffff8003037812 */ /* 0x000fc800078ec0ff */
[----:B------:R-:W-:Y:S01]  /*0ee0*/  IADD3 R0, -R3, R0, RZ ;  /* 0x0000000003007210 */ /* 0x000fe20007ffe1ff */
[----:B---3--:R-:W-:Y:S06]  /*0ef0*/  @!P1 BRA `(.L_x_17) ;  /* 0x0000049c001c9947 */ /* 0x008fec0003800000 */
.L_x_181:
[----:B------:R3:W-:Y:S01]  /*0f00*/  STL [R1+0xd00], RZ ;  /* 0x000d00ff01007387 */ /* 0x0007e20000100800 */
[----:B------:R-:W-:Y:S01]  /*0f10*/  ULDC UR5, c[0x0][0x288] ;  /* 0x0000a20000057ab9 */ /* 0x000fe20000000800 */
[----:B------:R-:W-:Y:S01]  /*0f20*/  UMOV UR4, URZ ;  /* 0x0000003f00047c82 */ /* 0x000fe20008000000 */
[----:B------:R-:W-:Y:S01]  /*0f30*/  UISETP.GE.AND UP0, UPT, UR5, 0x1, UPT ;  /* 0x000000010500788c */ /* 0x000fe2000bf06270 */
[----:B------:R3:W-:Y:S01]  /*0f40*/  STL [R1+0xd04], RZ ;  /* 0x000d04ff01007387 */ /* 0x0007e20000100800 */
[----:B------:R-:W-:-:S03]  /*0f50*/  UMOV UR37, URZ ;  /* 0x0000003f00257c82 */ /* 0x000fc60008000000 */
[----:B------:R3:W-:Y:S01]  /*0f60*/  STL [R1+0xd08], RZ ;  /* 0x000d08ff01007387 */ /* 0x0007e20000100800 */
[----:B------:R-:W-:-:S03]  /*0f70*/  PLOP3.LUT P1, PT, PT, PT, UP0, 0x80, 0x0 ;  /* 0x000000000000781c */ /* 0x000fc60003f2f008 */
[----:B------:R3:W-:Y:S04]  /*0f80*/  STL [R1+0xd0c], RZ ;  /* 0x000d0cff01007387 */ /* 0x0007e80000100800 */
        /* <DEDUP_REMOVED lines=507> */
[----:B------:R3:W-:Y:S01]  /*2f40*/  STL [R1+0x8fc], RZ ;  /* 0x0008fcff01007387 */ /* 0x0007e20000100800 */
[----:B------:R-:W-:Y:S05]  /*2f50*/  @!P1 BRA `(.L_x_18) ;  /* 0x00000390000c9947 */ /* 0x000fea0003800000 */
[----:B------:R-:W-:Y:S01]  /*2f60*/  SHF.R.S32.HI R4, RZ, 0x1f, R0 ;  /* 0x0000001fff047819 */ /* 0x000fe20000011400 */
[----:B------:R4:W-:Y:S01]  /*2f70*/  STL [R1+0xd00], RZ ;  /* 0x000d00ff01007387 */ /* 0x0009e20000100800 */
[----:B------:R-:W-:Y:S02]  /*2f80*/  UIADD3 UR4, UR5, 0x7f, URZ ;  /* 0x0000007f05047890 */ /* 0x000fe4000fffe03f */
[CC--:B--2---:R-:W-:Y:S01]  /*2f90*/  LEA.HI R2, R4.reuse, R0.reuse, RZ, 0x2 ;  /* 0x0000000004027211 */ /* 0x0c4fe200078f10ff */
[----:B-1----:R-:W-:Y:S01]  /*2fa0*/  ULOP3.LUT UR31, UR42, 0x1, URZ, 0xc0, !UPT ;  /* 0x000000012a1f7892 */ /* 0x002fe2000f8ec03f */
[----:B------:R-:W-:Y:S01]  /*2fb0*/  LEA.HI R4, R4, R0, RZ, 0x5 ;  /* 0x0000000004047211 */ /* 0x000fe200078f28ff */
[----:B------:R-:W-:Y:S01]  /*2fc0*/  USHF.R.S32.HI UR5, URZ, 0x1f, UR4 ;  /* 0x0000001f3f057899 */ /* 0x000fe20008011404 */
[----:B------:R-:W-:Y:S01]  /*2fd0*/  LOP3.LUT R5, R2, 0x7ffffffc, RZ, 0xc0, !PT ;  /* 0x7ffffffc02057812 */ /* 0x000fe200078ec0ff */
[----:B------:R-:W-:Y:S01]  /*2fe0*/  ULOP3.LUT UR34, UR45, 0x2, URZ, 0xfc, !UPT ;  /* 0x000000022d227892 */ /* 0x000fe2000f8efc3f */
[--C-:B------:R-:W-:Y:S01]  /*2ff0*/  SHF.R.S32.HI R3, RZ, 0x2, R2.reuse ;  /* 0x00000002ff037819 */ /* 0x100fe20000011402 */
[----:B------:R-:W-:Y:S01]  /*3000*/  IMAD.U32 R20, RZ, RZ, UR31 ;  /* 0x0000001fff147e24 */ /* 0x000fe2000f8e00ff */
[----:B------:R-:W-:Y:S01]  /*3010*/  SHF.R.S32.HI R2, RZ, 0x1f, R2 ;  /* 0x0000001fff027819 */ /* 0x000fe20000011402 */
[----:B------:R-:W-:Y:S01]  /*3020*/  IMAD.IADD R5, R0, 0x1, -R5 ;  /* 0x0000000100057824 */ /* 0x000fe200078e0a05 */
[----:B------:R-:W-:-:S02]  /*3030*/  ULEA.HI UR5, UR5, UR4, URZ, 0x7 ;  /* 0x0000000405057291 */ /* 0x000fc4000f8f383f */
[----:B------:R-:W-:Y:S01]  /*3040*/  LEA.HI R0, R2, R3, RZ, 0x3 ;  /* 0x0000000302007211 */ /* 0x000fe200078f18ff */
[----:B------:R-:W-:Y:S01]  /*3050*/  IMAD.SHL.U32 R6, R5, 0x2, RZ ;  /* 0x0000000205067824 */ /* 0x000fe200078e00ff */
[----:B------:R-:W-:Y:S01]  /*3060*/  SHF.R.S32.HI R2, RZ, 0x5, R4 ;  /* 0x00000005ff027819 */ /* 0x000fe20000011404 */
[----:B------:R-:W-:Y:S01]  /*3070*/  USHF.R.S32.HI UR33, URZ, 0x7, UR5 ;  /* 0x000000073f217899 */ /* 0x000fe20008011405 */
[----:B------:R-:W-:Y:S01]  /*3080*/  LOP3.LUT R0, R0, 0xfffffff8, RZ, 0xc0, !PT ;  /* 0xfffffff800007812 */ /* 0x000fe200078ec0ff */
[----:B------:R-:W-:Y:S01]  /*3090*/  UMOV UR28, 0x1 ;  /* 0x00000001001c7882 */ /* 0x000fe20000000000 */
[----:B------:R4:W-:Y:S01]  /*30a0*/  STL [R1+0xf00], R6 ;  /* 0x000f000601007387 */ /* 0x0009e20000100800 */
[----:B------:R-:W-:Y:S01]  /*30b0*/  UMOV UR32, URZ ;  /* 0x0000003f00207c82 */ /* 0x000fe20008000000 */
[----:B------:R-:W-:Y:S01]  /*30c0*/  UMOV UR37, URZ ;  /* 0x0000003f00257c82 */ /* 0x000fe20008000000 */
[----:B------:R-:W-:Y:S01]  /*30d0*/  IMAD.IADD R3, R3, 0x1, -R0 ;  /* 0x0000000103037824 */ /* 0x000fe200078e0a00 */
[C---:B------:R-:W-:Y:S01]  /*30e0*/  LEA R0, R2.reuse, R6, 0xb ;  /* 0x0000000602007211 */ /* 0x040fe200078e58ff */
[----:B------:R-:W-:Y:S01]  /*30f0*/  UMOV UR4, URZ ;  /* 0x0000003f00047c82 */ /* 0x000fe20008000000 */
[----:B------:R-:W-:Y:S01]  /*3100*/  UMOV UR5, URZ ;  /* 0x0000003f00057c82 */ /* 0x000fe20008000000 */
[----:B------:R-:W-:Y:S01]  /*3110*/  UMOV UR10, URZ ;  /* 0x0000003f000a7c82 */ /* 0x000fe20008000000 */
[----:B------:R-:W-:Y:S01]  /*3120*/  ULDC.64 UR14, c[0x0][0x208] ;  /* 0x00008200000e7ab9 */ /* 0x000fe20000000a00 */
[--C-:B------:R-:W-:Y:S01]  /*3130*/  IMAD R2, R2, 0x1800, R0.reuse ;  /* 0x0000180002027824 */ /* 0x100fe200078e0200 */
[----:B------:R-:W-:Y:S01]  /*3140*/  ULDC UR7, c[0x0][0xa04] ;  /* 0x0002810000077ab9 */ /* 0x000fe20000000800 */
[C---:B------:R-:W-:Y:S01]  /*3150*/  IMAD R0, R3.reuse, 0x8, R0 ;  /* 0x0000000803007824 */ /* 0x040fe200078e0200 */
[----:B------:R-:W-:Y:S01]  /*3160*/  ULDC UR8, c[0x0][0xa00] ;  /* 0x0002800000087ab9 */ /* 0x000fe20000000800 */
[----:B------:R-:W-:-:S03]  /*3170*/  IMAD R2, R3, 0x20, R2 ;  /* 0x0000002003027824 */ /* 0x000fc600078e0202 */
[----:B------:R-:W-:Y:S02]  /*3180*/  LEA R0, R0, UR36, 0x1 ;  /* 0x0000002400007c11 */ /* 0x000fe4000f8e08ff */
[----:B------:R4:W-:Y:S02]  /*3190*/  STL [R1+0xf04], R2 ;  /* 0x000f040201007387 */ /* 0x0009e40000100800 */
[----:B------:R-:W-:-:S07]  /*31a0*/  LEA R20, R20, R0, 0xe ;  /* 0x0000000014147211 */ /* 0x000fce00078e70ff */
.L_x_40:
[----:B-12--5:R-:W-:Y:S05]  /*31b0*/  @!P0 BRA `(.L_x_19) ;  /* 0x0000000000048947 */ /* 0x026fea0003800000 */
[----:B------:R-:W-:Y:S01]  /*31c0*/  BPT.TRAP 0x1 ;  /* 0x000000040000795c */ /* 0x000fe20000300000 */
.L_x_19:
[----:B------:R-:W-:Y:S01]  /*31d0*/  ULEA UR9, UR5, UR36, 0x3 ;  /* 0x0000002405097291 */ /* 0x000fe2000f8e183f */
[----:B------:R-:W-:-:S05]  /*31e0*/  IMAD.U32 R0, RZ, RZ, UR10 ;  /* 0x0000000aff007e24 */ /* 0x000fca000f8e00ff */
[----:B------:R-:W-:-:S04]  /*31f0*/  SHF.L.U32 R0, R0, 0x1f, RZ ;  /* 0x0000001f00007819 */ /* 0x000fc800000006ff */
[----:B------:R-:W1:Y:S02]  /*3200*/  SYNCS.PHASECHK.TRANS64.TRYWAIT P1, [UR9+0x148800], R0 ;  /* 0x14880000ff0075a7 */ /* 0x000e640008020149 */
[----:B-1----:R-:W-:Y:S05]  /*3210*/  @!P1 BRA `(.L_x_20) ;  /* 0x00000478006c9947 */ /* 0x002fea0003800000 */
.L_x_182:
[----:B------:R-:W-:Y:S01]  /*3220*/  UIADD3 UR9, UR36, 0x48000, URZ ;  /* 0x0004800024097890 */ /* 0x000fe2000fffe03f */
[----:B------:R-:W-:Y:S01]  /*3230*/  WARPGROUP.ARRIVE ;  /* 0x00000000000079c5 */ /* 0x000fe20000000000 */
[----:B------:R-:W-:Y:S02]  /*3240*/  USHF.R.U32.HI UR13, URZ, 0x4, UR36 ;  /* 0x000000043f0d7899 */ /* 0x000fe40008011624 */
[----:B------:R-:W-:Y:S02]  /*3250*/  USHF.R.U32.HI UR9, URZ, 0x4, UR9 ;  /* 0x000000043f097899 */ /* 0x000fe40008011609 */
[----:B------:R-:W-:Y:S02]  /*3260*/  ULOP3.LUT UR13, UR13, 0x3fff, URZ, 0xc0, !UPT ;  /* 0x00003fff0d0d7892 */ /* 0x000fe4000f8ec03f */
[----:B------:R-:W-:Y:S02]  /*3270*/  ULOP3.LUT UR25, UR9, 0x3fff, URZ, 0xc0, !UPT ;  /* 0x00003fff09197892 */ /* 0x000fe4000f8ec03f */
[----:B------:R-:W-:-:S02]  /*3280*/  ULOP3.LUT UR11, UR13, 0x10000, URZ, 0xfc, !UPT ;  /* 0x000100000d0b7892 */ /* 0x000fc4000f8efc3f */
[----:B------:R-:W-:Y:S02]  /*3290*/  ULOP3.LUT UR12, UR25, 0x10000, URZ, 0xfc, !UPT ;  /* 0x00010000190c7892 */ /* 0x000fe4000f8efc3f */
[----:B------:R-:W-:Y:S02]  /*32a0*/  ULEA UR11, UR30, UR11, 0xc ;  /* 0x0000000b1e0b7291 */ /* 0x000fe4000f8e603f */
[----:B------:R-:W-:Y:S01]  /*32b0*/  ULEA UR9, UR5, UR12, 0xd ;  /* 0x0000000c05097291 */ /* 0x000fe2000f8e683f */
[----:B------:R-:W-:Y:S01]  /*32c0*/  UMOV UR17, 0x40000040 ;  /* 0x4000004000117882 */ /* 0x000fe20000000000 */
[----:B------:R-:W-:-:S03]  /*32d0*/  UMOV UR19, 0x40000040 ;  /* 0x4000004000137882 */ /* 0x000fc60000000000 */
[----:B------:R-:W-:Y:S02]  /*32e0*/  UMOV UR16, UR11 ;  /* 0x0000000b00107c82 */ /* 0x000fe40008000000 */
[----:B------:R-:W-:Y:S02]  /*32f0*/  UMOV UR18, UR9 ;  /* 0x0000000900127c82 */ /* 0x000fe40008000000 */
[----:B------:R-:W-:Y:S01]  /*3300*/  HGMMA.64x128x16.F32 R88, gdesc[UR16], RZ, !UPT, gsb0 ;  /* 0x01e00000105879f0 */ /* 0x000fe2000c0008ff */
[----:B------:R-:W-:Y:S02]  /*3310*/  UIADD3 UR16, UR11, 0x2, URZ ;  /* 0x000000020b107890 */ /* 0x000fe4000fffe03f */
[----:B------:R-:W-:Y:S01]  /*3320*/  UIADD3 UR18, UR9, 0x2, URZ ;  /* 0x0000000209127890 */ /* 0x000fe2000fffe03f */
[----:B------:R-:W-:Y:S01]  /*3330*/  UMOV UR17, 0x40000040 ;  /* 0x4000004000117882 */ /* 0x000fe20000000000 */
[----:B------:R-:W-:Y:S01]  /*3340*/  UMOV UR19, 0x40000040 ;  /* 0x4000004000137882 */ /* 0x000fe20000000000 */
[----:B------:R-:W-:-:S02]  /*3350*/  WARPGROUP.DEPBAR.LE gsb0, 0x0 ;  /* 0x00008000000079c5 */ /* 0x000fc40000010000 */
[----:B------:R-:W-:-:S06]  /*3360*/  WARPGROUP.ARRIVE ;  /* 0x00000000000079c5 */ /* 0x000fcc0000000000 */
[----:B------:R-:W-:Y:S01]  /*3370*/  HGMMA.64x128x16.F32 R88, gdesc[UR16], R88, gsb0 ;  /* 0x01e00000105879f0 */ /* 0x000fe20008000858 */
[----:B------:R-:W-:Y:S02]  /*3380*/  UIADD3 UR16, UR11, 0x4, URZ ;  /* 0x000000040b107890 */ /* 0x000fe4000fffe03f */
[----:B------:R-:W-:Y:S01]  /*3390*/  UIADD3 UR18, UR9, 0x4, URZ ;  /* 0x0000000409127890 */ /* 0x000fe2000fffe03f */
[----:B------:R-:W-:Y:S01]  /*33a0*/  UMOV UR17, 0x40000040 ;  /* 0x4000004000117882 */ /* 0x000fe20000000000 */
[----:B------:R-:W-:Y:S01]  /*33b0*/  UMOV UR19, 0x40000040 ;  /* 0x4000004000137882 */ /* 0x000fe20000000000 */
[----:B------:R-:W-:Y:S02]  /*33c0*/  WARPGROUP.DEPBAR.LE gsb0, 0x0 ;  /* 0x00008000000079c5 */ /* 0x000fe40000010000 */
        /* <DEDUP_REMOVED lines=202> */
[----:B------:R-:W-:-:S04]  /*4070*/  UIADD3 UR9, UR5, 0x1, URZ ;  /* 0x0000000105097890 */ /* 0x000fc8000fffe03f */
[----:B------:R-:W-:-:S04]  /*4080*/  UISETP.NE.AND UP0, UPT, UR9, 0x4, UPT ;  /* 0x000000040900788c */ /* 0x000fc8000bf05270 */
[----:B------:R-:W-:Y:S02]  /*4090*/  USEL UR29, URZ, 0x1, UP0 ;  /* 0x000000013f1d7887 */ /* 0x000fe40008000000 */
[----:B------:R-:W-:Y:S02]  /*40a0*/  USEL UR9, UR9, URZ, UP0 ;  /* 0x0000003f09097287 */ /* 0x000fe40008000000 */
[----:B------:R-:W-:Y:S01]  /*40b0*/  ULOP3.LUT UR29, UR10, UR29, URZ, 0x3c, !UPT ;  /* 0x0000001d0a1d7292 */ /* 0x000fe2000f8e3c3f */
[----:B------:R-:W-:Y:S02]  /*40c0*/  WARPGROUP.DEPBAR.LE gsb0, 0x0 ;  /* 0x00008000000079c5 */ /* 0x000fe40000010000 */
[----:B------:R-:W-:-:S06]  /*40d0*/  WARPGROUP.ARRIVE ;  /* 0x00000000000079c5 */ /* 0x000fcc0000000000 */
[----:B------:R-:W-:Y:S03]  /*40e0*/  HGMMA.64x128x16.F32 R88, gdesc[UR16], R88, gsb0 ;  /* 0x01e00000105879f0 */ /* 0x000fe60008000858 */
[----:B------:R-:W-:Y:S02]  /*40f0*/  WARPGROUP.DEPBAR.LE gsb0, 0x0 ;  /* 0x00008000000079c5 */ /* 0x000fe40000010000 */
[----:B------:R-:W-:Y:S05]  /*4100*/  @!P0 BRA `(.L_x_21) ;  /* 0x0000000000048947 */ /* 0x000fea0003800000 */
[----:B------:R-:W-:Y:S01]  /*4110*/  BPT.TRAP 0x1 ;  /* 0x000000040000795c */ /* 0x000fe20000300000 */
.L_x_21:
[----:B------:R-:W-:Y:S01]  /*4120*/  ULEA UR10, UR9, UR36, 0x3 ;  /* 0x00000024090a7291 */ /* 0x000fe2000f8e183f */
[----:B-1----:R-:W-:-:S05]  /*4130*/  IMAD.U32 R0, RZ, RZ, UR29 ;  /* 0x0000001dff007e24 */ /* 0x002fca000f8e00ff */
[----:B------:R-:W-:-:S04]  /*4140*/  SHF.L.U32 R0, R0, 0x1f, RZ ;  /* 0x0000001f00007819 */ /* 0x000fc800000006ff */
[----:B------:R-:W1:Y:S02]  /*4150*/  SYNCS.PHASECHK.TRANS64.TRYWAIT P1, [UR10+0x148800], R0 ;  /* 0x14880000ff0075a7 */ /* 0x000e64000802014a */
[----:B-1----:R-:W-:Y:S05]  /*4160*/  @!P1 BRA `(.L_x_22) ;  /* 0x0000046800b09947 */ /* 0x002fea0003800000 */
.L_x_183:
[----:B------:R-:W-:Y:S01]  /*4170*/  ULEA UR12, UR9, UR12, 0xd ;  /* 0x0000000c090c7291 */ /* 0x000fe2000f8e683f */
[----:B------:R-:W2:Y:S01]  /*4180*/  LDL R14, [R1+0xf00] ;  /* 0x000f0000010e7983 */ /* 0x000ea20000100800 */
[----:B------:R-:W-:Y:S01]  /*4190*/  UIADD3 UR16, UR11, 0x1000, URZ ;  /* 0x000010000b107890 */ /* 0x000fe2000fffe03f */
[----:B------:R-:W-:Y:S01]  /*41a0*/  WARPGROUP.ARRIVE ;  /* 0x00000000000079c5 */ /* 0x000fe20000000000 */
[----:B------:R-:W-:Y:S01]  /*41b0*/  UMOV UR19, 0x40000040 ;  /* 0x4000004000137882 */ /* 0x000fe20000000000 */
[----:B------:R-:W-:Y:S01]  /*41c0*/  UMOV UR17, 0x40000040 ;  /* 0x4000004000117882 */ /* 0x000fe20000000000 */
[----:B------:R-:W5:Y:S01]  /*41d0*/  MUFU.RCP64H R3, 2.3591403961181640625 ;  /* 0x4002df8500037908 */ /* 0x000f620000001800 */
[----:B------:R-:W-:Y:S01]  /*41e0*/  UMOV UR18, UR12 ;  /* 0x0000000c00127c82 */ /* 0x000fe20008000000 */
[----:B----4-:R-:W-:Y:S01]  /*41f0*/  IMAD.MOV.U32 R6, RZ, RZ, 0x458a2bb4 ;  /* 0x458a2bb4ff067424 */ /* 0x010fe200078e00ff */
[----:B------:R-:W-:Y:S01]  /*4200*/  MOV R7, 0x4002df85 ;  /* 0x4002df8500077802 */ /* 0x000fe20000000f00 */
[----:B-1----:R-:W-:Y:S01]  /*4210*/  IMAD.MOV.U32 R2, RZ, RZ, RZ ;  /* 0x000000ffff027224 */ /* 0x002fe200078e00ff */
[----:B------:R-:W-:Y:S01]  /*4220*/  HGMMA.64x128x16.F32 R24, gdesc[UR16], RZ, !UPT, gsb0 ;  /* 0x01e00000101879f0 */ /* 0x000fe2000c0008ff */
[----:B------:R-:W-:Y:S01]  /*4230*/  UIADD3 UR16, UR11, 0x1002, URZ ;  /* 0x000010020b107890 */ /* 0x000fe2000fffe03f */
[----:B------:R-:W-:Y:S01]  /*4240*/  IMAD.MOV.U32 R8, RZ, RZ, -0x748574fc ;  /* 0x8b7a8b04ff087424 */ /* 0x000fe200078e00ff */
[----:B------:R-:W-:Y:S01]  /*4250*/  UIADD3 UR18, UR12, 0x2, URZ ;  /* 0x000000020c127890 */ /* 0x000fe2000fffe03f */
[----:B------:R-:W-:Y:S01]  /*4260*/  IMAD.MOV.U32 R9, RZ, RZ, 0x3ed0ee25 ;  /* 0x3ed0ee25ff097424 */ /* 0x000fe200078e00ff */
[----:B------:R-:W-:Y:S01]  /*4270*/  UMOV UR17, 0x40000040 ;  /* 0x4000004000117882 */ /* 0x000fe20000000000 */
[----:B------:R-:W-:Y:S01]  /*4280*/  UMOV UR19, 0x40000040 ;  /* 0x4000004000137882 */ /* 0x000fe20000000000 */
[----:B------:R-:W-:Y:S01]  /*4290*/  UMOV UR20, 0x2c515da4 ;  /* 0x2c515da400147882 */ /* 0x000fe20000000000 */
[----:B------:R-:W-:Y:S01]  /*42a0*/  UMOV UR21, 0x3fd6fc2a ;  /* 0x3fd6fc2a00157882 */ /* 0x000fe20000000000 */
[----:B------:R-:W-:Y:S01]  /*42b0*/  MOV R0, UR5 ;  /* 0x0000000500007c02 */ /* 0x000fe20008000f00 */
[----:B------:R-:W-:Y:S01]  /*42c0*/  STL.128 [R1], RZ ;  /* 0x000000ff01007387 */ /* 0x000fe20000100c00 */
[----:B------:R-:W-:Y:S01]  /*42d0*/  UIADD3 UR24, UR36, 0x1488a0, URZ ;  /* 0x001488a024187890 */ /* 0x000fe2000fffe03f */
[----:B-----5:R-:W-:Y:S01]  /*42e0*/  DFMA R6, R2, -R6, 1 ;  /* 0x3ff000000206742b */ /* 0x020fe20000000806 */
[----:B------:R-:W-:Y:S01]  /*42f0*/  ULEA UR10, UR37, UR38, 0x1 ;  /* 0x00000026250a7291 */ /* 0x000fe2000f8e083f */
[----:B------:R-:W-:Y:S03]  /*4300*/  STL.128 [R1+0x10], RZ ;  /* 0x000010ff01007387 */ /* 0x000fe60000100c00 */
[----:B------:R-:W-:Y:S01]  /*4310*/  ULEA UR10, UR10, UR24, 0x3 ;  /* 0x000000180a0a7291 */ /* 0x000fe2000f8e183f */
[----:B------:R-:W-:Y:S02]  /*4320*/  STL.128 [R1+0x20], RZ ;  /* 0x000020ff01007387 */ /* 0x000fe40000100c00 */
[----:B------:R-:W-:-:S02]  /*4330*/  DFMA R6, R6, R6, R6 ;  /* 0x000000060606722b */ /* 0x000fc40000000006 */
[----:B------:R-:W-:Y:S04]  /*4340*/  STL.128 [R1+0x40], RZ ;  /* 0x000040ff01007387 */ /* 0x000fe80000100c00 */
[----:B------:R-:W-:Y:S02]  /*4350*/  STL.128 [R1+0x30], RZ ;  /* 0x000030ff01007387 */ /* 0x000fe40000100c00 */
[----:B------:R-:W-:Y:S02]  /*4360*/  DFMA R6, R2, R6, R2 ;  /* 0x000000060206722b */ /* 0x000fe40000000002 */
[----:B------:R-:W-:Y:S04]  /*4370*/  STL.128 [R1+0x50], RZ ;  /* 0x000050ff01007387 */ /* 0x000fe80000100c00 */
[----:B------:R-:W-:Y:S02]  /*4380*/  STL.128 [R1+0x60], RZ ;  /* 0x000060ff01007387 */ /* 0x000fe40000100c00 */
[----:B------:R-:W-:-:S02]  /*4390*/  DMUL R4, R6, UR20 ;  /* 0x0000001406047c28 */ /* 0x000fc40008000000 */
[----:B------:R-:W-:Y:S04]  /*43a0*/  STL.128 [R1+0x70], RZ ;  /* 0x000070ff01007387 */ /* 0x000fe80000100c00 */
[----:B------:R-:W-:Y:S02]  /*43b0*/  STL.128 [R1+0x80], RZ ;  /* 0x000080ff01007387 */ /* 0x000fe40000100c00 */
[----:B------:R-:W-:Y:S02]  /*43c0*/  DFMA R4, R6, UR20, R4 ;  /* 0x0000001406047c2b */ /* 0x000fe40008000004 */
[----:B------:R-:W-:Y:S04]  /*43d0*/  STL.128 [R1+0xa0], RZ ;  /* 0x0000a0ff01007387 */ /* 0x000fe80000100c00 */
[----:B------:R-:W-:Y:S02]  /*43e0*/  STL.128 [R1+0x90], RZ ;  /* 0x000090ff01007387 */ /* 0x000fe40000100c00 */
[----:B------:R-:W-:-:S02]  /*43f0*/  DMUL R2, R4, R4 ;  /* 0x0000000404027228 */ /* 0x000fc40000000000 */
[----:B------:R-:W-:Y:S04]  /*4400*/  STL.128 [R1+0xb0], RZ ;  /* 0x0000b0ff01007387 */ /* 0x000fe80000100c00 */
[----:B------:R-:W-:Y:S04]  /*4410*/  STL.128 [R1+0xc0], RZ ;  /* 0x0000c0ff01007387 */ /* 0x000fe80000100c00 */
[----:B------:R-:W-:Y:S04]  /*4420*/  STL.128 [R1+0xe0], RZ ;  /* 0x0000e0ff01007387 */ /* 0x000fe80000100c00 */
[----:B------:R-:W-:Y:S04]  /*4430*/  STL.128 [R1+0xd0], RZ ;  /* 0x0000d0ff01007387 */ /* 0x000fe80000100c00 */
[----:B------:R-:W-:Y:S01]  /*4440*/  STL.128 [R1+0xf0], RZ ;  /* 0x0000f0ff01007387 */ /* 0x000fe20000100c00 */
        /* <DEDUP_REMOVED lines=14> */
[----:B--2---:R-:W-:Y:S01]  /*4530*/  IMAD R0, R0, 0x80, R14 ;  /* 0x0000008000007824 */ /* 0x004fe200078e020e */
        /* <DEDUP_REMOVED lines=164> */
[----:B------:R-:W-:Y:S01]  /*4f80*/  UMOV UR16, 0x3ae80f1e ;  /* 0x3ae80f1e00107882 */ /* 0x000fe20000000000 */
[----:B------:R-:W-:Y:S01]  /*4f90*/  UMOV UR17, 0x3eb1380b ;  /* 0x3eb1380b00117882 */ /* 0x000fe20000000000 */
[----:B------:R-:W-:-:S09]  /*4fa0*/  UIADD3 UR18, UR12, 0x1806, URZ ;  /* 0x000018060c127890 */ /* 0x000fd2000fffe03f */
[----:B------:R-:W-:Y:S01]  /*4fb0*/  DFMA R8, R2, UR16, R8 ;  /* 0x0000001002087c2b */ /* 0x000fe20008000008 */
[----:B------:R-:W-:Y:S01]  /*4fc0*/  UMOV UR16, 0x9f02676f ;  /* 0x9f02676f00107882 */ /* 0x000fe20000000000 */
[----:B------:R-:W-:Y:S01]  /*4fd0*/  UMOV UR17, 0x3ef3b266 ;  /* 0x3ef3b26600117882 */ /* 0x000fe20000000000 */
[----:B------:R-:W-:-:S05]  /*4fe0*/  UMOV UR19, 0x40000040 ;  /* 0x4000004000137882 */ /* 0x000fca0000000000 */
[----:B------:R-:W-:Y:S01]  /*4ff0*/  DFMA R8, R2, R8, UR16 ;  /* 0x0000001002087e2b */ /* 0x000fe20008000008 */
[----:B------:R-:W-:Y:S01]  /*5000*/  UMOV UR16, 0xa9ab0956 ;  /* 0xa9ab095600107882 */ /* 0x000fe20000000000 */
[----:B------:R-:W-:-:S06]  /*5010*/  UMOV UR17, 0x3f1745cb ;  /* 0x3f1745cb00117882 */ /* 0x000fcc0000000000 */
        /* <DEDUP_REMOVED lines=8> */
[----:B------:R-:W-:Y:S01]  /*50a0*/  UMOV UR17, 0x3f899999 ;  /* 0x3f89999900117882 */ /* 0x000fe20000000000 */
[----:B------:R-:W-:-:S05]  /*50b0*/  DADD R8, -R4, UR20 ;  /* 0x0000001404087e29 */ /* 0x000fca0008000100 */
[----:B------:R-:W-:Y:S01]  /*50c0*/  DFMA R10, R2, R10, UR16 ;  /* 0x00000010020a7e2b */ /* 0x000fe2000800000a */
[----:B------:R-:W-:Y:S01]  /*50d0*/  UMOV UR16, 0x55555554 ;  /* 0x5555555400107882 */ /* 0x000fe20000000000 */
[----:B------:R-:W-:Y:S01]  /*50e0*/  UMOV UR17, 0x3fb55555 ;  /* 0x3fb5555500117882 */ /* 0x000fe20000000000 */
[----:B------:R-:W-:-:S05]  /*50f0*/  DADD R8, R8, R8 ;  /* 0x0000000008087229 */ /* 0x000fca0000000008 */
[----:B------:R-:W-:Y:S01]  /*5100*/  DFMA R10, R2, R10, UR16 ;  /* 0x00000010020a7e2b */ /* 0x000fe2000800000a */
[----:B------:R-:W-:Y:S01]  /*5110*/  UIADD3 UR16, UR11, 0x1c06, URZ ;  /* 0x00001c060b107890 */ /* 0x000fe2000fffe03f */
[----:B------:R-:W-:Y:S01]  /*5120*/  UMOV UR17, 0x40000040 ;  /* 0x4000004000117882 */ /* 0x000fe20000000000 */
[----:B------:R-:W-:-:S08]  /*5130*/  DFMA R8, -R4, UR20, R8 ;  /* 0x0000001404087c2b */ /* 0x000fd00008000108 */
[----:B------:R-:W-:Y:S01]  /*5140*/  DMUL R12, R6, R8 ;  /* 0x00000008060c7228 */ /* 0x000fe20000000000 */
[----:B------:R-:W-:Y:S01]  /*5150*/  MOV R6, 0xfefa39ef ;  /* 0xfefa39ef00067802 */ /* 0x000fe20000000f00 */
[----:B------:R-:W-:Y:S01]  /*5160*/  IMAD.MOV.U32 R7, RZ, RZ, 0x3fe62e42 ;  /* 0x3fe62e42ff077424 */ /* 0x000fe200078e00ff */
[----:B------:R-:W-:-:S05]  /*5170*/  DMUL R8, R2, R10 ;  /* 0x0000000a02087228 */ /* 0x000fca0000000000 */
[----:B------:R-:W-:-:S03]  /*5180*/  DFMA R2, R6, 1, R4 ;  /* 0x3ff000000602782b */ /* 0x000fc60000000004 */
[----:B------:R-:W-:-:S05]  /*5190*/  DFMA R8, R4, R8, R12 ;  /* 0x000000080408722b */ /* 0x000fca000000000c */
[----:B------:R-:W-:-:S08]  /*51a0*/  DFMA R6, R6, -1, R2 ;  /* 0xbff000000606782b */ /* 0x000fd00000000002 */
[----:B------:R-:W-:Y:S01]  /*51b0*/  DADD R4, -R4, R6 ;  /* 0x0000000004047229 */ /* 0x000fe20000000106 */
[----:B------:R-:W-:Y:S02]  /*51c0*/  IMAD.MOV.U32 R6, RZ, RZ, 0x3b39803f ;  /* 0x3b39803fff067424 */ /* 0x000fe400078e00ff */
[----:B------:R-:W-:-:S05]  /*51d0*/  IMAD.MOV.U32 R7, RZ, RZ, 0x3c7abc9e ;  /* 0x3c7abc9eff077424 */ /* 0x000fca00078e00ff */
[----:B------:R-:W-:-:S08]  /*51e0*/  DADD R4, R8, -R4 ;  /* 0x0000000008047229 */ /* 0x000fd00000000804 */
[----:B------:R-:W-:-:S08]  /*51f0*/  DFMA R4, R6, 1, R4 ;  /* 0x3ff000000604782b */ /* 0x000fd00000000004 */
[----:B------:R-:W-:Y:S01]  /*5200*/  DADD R4, R2, R4 ;  /* 0x0000000002047229 */ /* 0x000fe20000000004 */
[----:B------:R-:W-:Y:S01]  /*5210*/  LEA R2, R0, UR36, 0x2 ;  /* 0x0000002400027c11 */ /* 0x000fe2000f8e10ff */
[----:B------:R-:W-:Y:S02]  /*5220*/  WARPGROUP.DEPBAR.LE gsb0, 0x0 ;  /* 0x00008000000079c5 */ /* 0x000fe40000010000 */
[----:B------:R-:W-:-:S06]  /*5230*/  WARPGROUP.ARRIVE ;  /* 0x00000000000079c5 */ /* 0x000fcc0000000000 */
[----:B------:R-:W-:Y:S01]  /*5240*/  HGMMA.64x128x16.F32 R24, gdesc[UR16], R24, gsb0 ;  /* 0x01e00000101879f0 */ /* 0x000fe20008000818 */
[----:B------:R-:W-:Y:S01]  /*5250*/  UMOV UR16, 0xffda0d24 ;  /* 0xffda0d2400107882 */ /* 0x000fe20000000000 */
[----:B------:R-:W-:Y:S01]  /*5260*/  UMOV UR17, 0x3c7777d0 ;  /* 0x3c7777d000117882 */ /* 0x000fe20000000000 */
[----:B------:R-:W-:-:S09]  /*5270*/  UIADD3 UR18, UR12, 0x1c00, URZ ;  /* 0x00001c000c127890 */ /* 0x000fd2000fffe03f */
[----:B------:R-:W-:Y:S01]  /*5280*/  DMUL R8, R4, UR16 ;  /* 0x0000001004087c28 */ /* 0x000fe20008000000 */
[----:B------:R-:W-:Y:S01]  /*5290*/  UMOV UR16, 0x652b82fe ;  /* 0x652b82fe00107882 */ /* 0x000fe20000000000 */
[----:B------:R-:W-:Y:S01]  /*52a0*/  UMOV UR17, 0x3ff71547 ;  /* 0x3ff7154700117882 */ /* 0x000fe20000000000 */
[----:B------:R-:W-:-:S05]  /*52b0*/  UMOV UR19, 0x40000040 ;  /* 0x4000004000137882 */ /* 0x000fca0000000000 */
[----:B------:R-:W-:Y:S01]  /*52c0*/  DFMA R4, R4, UR16, R8 ;  /* 0x0000001004047c2b */ /* 0x000fe20008000008 */
[----:B------:R-:W-:Y:S01]  /*52d0*/  UIADD3 UR16, UR11, 0x1e00, URZ ;  /* 0x00001e000b107890 */ /* 0x000fe2000fffe03f */
[----:B------:R-:W-:-:S04]  /*52e0*/  UMOV UR17, 0x40000040 ;  /* 0x4000004000117882 */ /* 0x000fc80000000000 */
[----:B------:R-:W1:Y:S01]  /*52f0*/  F2F.F32.F64 R0, R4 ;  /* 0x0000000400007310 */ /* 0x000e620000301000 */
[----:B------:R-:W-:Y:S02]  /*5300*/  WARPGROUP.DEPBAR.LE gsb0, 0x0 ;  /* 0x00008000000079c5 */ /* 0x000fe40000010000 */
[----:B------:R-:W1:Y:S04]  /*5310*/  LDS.64 R6, [R2+0x148000] ;  /* 0x1480000002067984 */ /* 0x000e680000000a00 */
[----:B------:R-:W2:Y:S04]  /*5320*/  LDS.64 R8, [R2+0x148020] ;  /* 0x1480200002087984 */ /* 0x000ea80000000a00 */
[----:B------:R-:W4:Y:S04]  /*5330*/  LDS.64 R10, [R2+0x148040] ;  /* 0x14804000020a7984 */ /* 0x000f280000000a00 */
[----:B------:R-:W-:Y:S01]  /*5340*/  LDS.64 R14, [R2+0x148080] ;  /* 0x14808000020e7984 */ /* 0x000fe20000000a00 */
[C---:B-1----:R-:W-:Y:S01]  /*5350*/  FMUL R4, R0.reuse, R6 ;  /* 0x0000000600047220 */ /* 0x042fe20000400000 */
[----:B------:R-:W-:-:S03]  /*5360*/  FMUL R5, R0, R7 ;  /* 0x0000000700057220 */ /* 0x000fc60000400000 */
[----:B------:R-:W-:Y:S02]  /*5370*/  IMAD.MOV.U32 R6, RZ, RZ, R4 ;  /* 0x000000ffff067224 */ /* 0x000fe400078e0004 */
[----:B------:R-:W-:-:S05]  /*5380*/  IMAD.MOV.U32 R7, RZ, RZ, R5 ;  /* 0x000000ffff077224 */ /* 0x000fca00078e0005 */
[----:B------:R2:W-:Y:S02]  /*5390*/  STL.128 [R1], R4 ;  /* 0x0000000401007387 */ /* 0x0005e40000100c00 */
[C---:B--2---:R-:W-:Y:S01]  /*53a0*/  FMUL R4, R0.reuse, R8 ;  /* 0x0000000800047220 */ /* 0x044fe20000400000 */
[----:B------:R-:W-:Y:S02]  /*53b0*/  FMUL R5, R0, R9 ;  /* 0x0000000900057220 */ /* 0x000fe40000400000 */
[----:B------:R-:W1:Y:S01]  /*53c0*/  LDS.64 R8, [R2+0x148060] ;  /* 0x1480600002087984 */ /* 0x000e620000000a00 */
[----:B------:R-:W-:Y:S01]  /*53d0*/  WARPGROUP.ARRIVE ;  /* 0x00000000000079c5 */ /* 0x000fe20000000000 */
[----:B------:R-:W-:Y:S01]  /*53e0*/  MOV R6, R4 ;  /* 0x0000000400067202 */ /* 0x000fe20000000f00 */
[----:B------:R-:W-:-:S04]  /*53f0*/  IMAD.MOV.U32 R7, RZ, RZ, R5 ;  /* 0x000000ffff077224 */ /* 0x000fc800078e0005 */
[----:B------:R-:W-:Y:S01]  /*5400*/  HGMMA.64x128x16.F32 R24, gdesc[UR16], R24, gsb0 ;  /* 0x01e00000101879f0 */ /* 0x000fe20008000818 */
[----:B------:R4:W-:Y:S01]  /*5410*/  STL.128 [R1+0x10], R4 ;  /* 0x0000100401007387 */ /* 0x0009e20000100c00 */
[----:B------:R-:W-:Y:S02]  /*5420*/  UIADD3 UR16, UR11, 0x1e02, URZ ;  /* 0x00001e020b107890 */ /* 0x000fe4000fffe03f */
[----:B------:R-:W-:Y:S01]  /*5430*/  UIADD3 UR18, UR12, 0x1c02, URZ ;  /* 0x00001c020c127890 */ /* 0x000fe2000fffe03f */
[----:B------:R-:W-:Y:S01]  /*5440*/  UMOV UR17, 0x40000040 ;  /* 0x4000004000117882 */ /* 0x000fe20000000000 */
[----:B------:R-:W-:Y:S01]  /*5450*/  UMOV UR19, 0x40000040 ;  /* 0x4000004000137882 */ /* 0x000fe20000000000 */
[C---:B----4-:R-:W-:Y:S01]  /*5460*/  FMUL R4, R0.reuse, R10 ;  /* 0x0000000a00047220 */ /* 0x050fe20000400000 */
[----:B------:R-:W-:-:S03]  /*5470*/  FMUL R5, R0, R11 ;  /* 0x0000000b00057220 */ /* 0x000fc60000400000 */
[----:B------:R-:W-:Y:S02]  /*5480*/  IMAD.MOV.U32 R6, RZ, RZ, R4 ;  /* 0x000000ffff067224 */ /* 0x000fe400078e0004 */
[----:B------:R-:W-:-:S05]  /*5490*/  IMAD.MOV.U32 R7, RZ, RZ, R5 ;  /* 0x000000ffff077224 */ /* 0x000fca00078e0005 */
[----:B------:R2:W-:Y:S01]  /*54a0*/  STL.128 [R1+0x20], R4 ;  /* 0x0000200401007387 */ /* 0x0005e20000100c00 */
[C---:B-1----:R-:W-:Y:S01]  /*54b0*/  FMUL R8, R0.reuse, R8 ;  /* 0x0000000800087220 */ /* 0x042fe20000400000 */
[----:B------:R-:W-:-:S04]  /*54c0*/  FMUL R9, R0, R9 ;  /* 0x0000000900097220 */ /* 0x000fc80000400000 */
[----:B------:R-:W-:Y:S01]  /*54d0*/  MOV R10, R8 ;  /* 0x00000008000a7202 */ /* 0x000fe20000000f00 */
[----:B------:R-:W-:Y:S02]  /*54e0*/  IMAD.MOV.U32 R11, RZ, RZ, R9 ;  /* 0x000000ffff0b7224 */ /* 0x000fe400078e0009 */
[C---:B--2---:R-:W-:Y:S01]  /*54f0*/  FMUL R4, R0.reuse, R14 ;  /* 0x0000000e00047220 */ /* 0x044fe20000400000 */
[----:B------:R-:W-:Y:S02]  /*5500*/  FMUL R5, R0, R15 ;  /* 0x0000000f00057220 */ /* 0x000fe40000400000 */
[----:B------:R-:W-:Y:S01]  /*5510*/  STL.128 [R1+0x30], R8 ;  /* 0x0000300801007387 */ /* 0x000fe20000100c00 */
[----:B------:R-:W-:Y:S02]  /*5520*/  IMAD.MOV.U32 R6, RZ, RZ, R4 ;  /* 0x000000ffff067224 */ /* 0x000fe400078e0004 */
[----:B------:R-:W-:-:S05]  /*5530*/  IMAD.MOV.U32 R7, RZ, RZ, R5 ;  /* 0x000000ffff077224 */ /* 0x000fca00078e0005 */
[----:B------:R-:W-:Y:S01]  /*5540*/  STL.128 [R1+0x40], R4 ;  /* 0x0000400401007387 */ /* 0x000fe20000100c00 */
[----:B------:R-:W-:-:S03]  /*5550*/  WARPGROUP.DEPBAR.LE gsb0, 0x0 ;  /* 0x00008000000079c5 */ /* 0x000fc60000010000 */
[----:B------:R-:W1:Y:S04]  /*5560*/  LDS.64 R12, [R2+0x1480a0] ;  /* 0x1480a000020c7984 */ /* 0x000e680000000a00 */
[----:B------:R-:W2:Y:S04]  /*5570*/  LDS.64 R10, [R2+0x1480c0] ;  /* 0x1480c000020a7984 */ /* 0x000ea80000000a00 */
[----:B------:R-:W4:Y:S01]  /*5580*/  LDS.64 R8, [R2+0x1480e0] ;  /* 0x1480e00002087984 */ /* 0x000f220000000a00 */
[C---:B-1----:R-:W-:Y:S01]  /*5590*/  FMUL R4, R0.reuse, R12 ;  /* 0x0000000c00047220 */ /* 0x042fe20000400000 */
[----:B------:R-:W-:-:S02]  /*55a0*/  FMUL R5, R0, R13 ;  /* 0x0000000d00057220 */ /* 0x000fc40000400000 */
        /* <DEDUP_REMOVED lines=10> */
[C---:B--2---:R-:W-:Y:S01]  /*5650*/  FMUL R4, R0.reuse, R10 ;  /* 0x0000000a00047220 */ /* 0x044fe20000400000 */
[----:B------:R-:W-:-:S03]  /*5660*/  FMUL R5, R0, R11 ;  /* 0x0000000b00057220 */ /* 0x000fc60000400000 */
[----:B------:R-:W-:Y:S02]  /*5670*/  IMAD.MOV.U32 R6, RZ, RZ, R4 ;  /* 0x000000ffff067224 */ /* 0x000fe400078e0004 */
[----:B------:R-:W-:-:S05]  /*5680*/  IMAD.MOV.U32 R7, RZ, RZ, R5 ;  /* 0x000000ffff077224 */ /* 0x000fca00078e0005 */
[----:B------:R4:W-:Y:S02]  /*5690*/  STL.128 [R1+0x60], R4 ;  /* 0x0000600401007387 */ /* 0x0009e40000100c00 */
[C---:B----4-:R-:W-:Y:S01]  /*56a0*/  FMUL R4, R0.reuse, R8 ;  /* 0x0000000800047220 */ /* 0x050fe20000400000 */
[----:B------:R-:W-:-:S04]  /*56b0*/  FMUL R5, R0, R9 ;  /* 0x0000000900057220 */ /* 0x000fc80000400000 */
[----:B------:R-:W-:Y:S01]  /*56c0*/  MOV R6, R4 ;  /* 0x0000000400067202 */ /* 0x000fe20000000f00 */
[----:B------:R-:W-:-:S05]  /*56d0*/  IMAD.MOV.U32 R7, RZ, RZ, R5 ;  /* 0x000000ffff077224 */ /* 0x000fca00078e0005 */
[----:B------:R1:W-:Y:S02]  /*56e0*/  STL.128 [R1+0x70], R4 ;  /* 0x0000700401007387 */ /* 0x0003e40000100c00 */
[C---:B-1----:R-:W-:Y:S01]  /*56f0*/  FMUL R4, R0.reuse, R12 ;  /* 0x0000000c00047220 */ /* 0x042fe20000400000 */
[----:B------:R-:W-:-:S03]  /*5700*/  FMUL R5, R0, R13 ;  /* 0x0000000d00057220 */ /* 0x000fc60000400000 */
[----:B------:R-:W-:Y:S02]  /*5710*/  IMAD.MOV.U32 R6, RZ, RZ, R4 ;  /* 0x000000ffff067224 */ /* 0x000fe400078e0004 */
[----:B------:R-:W-:-:S05]  /*5720*/  IMAD.MOV.U32 R7, RZ, RZ, R5 ;  /* 0x000000ffff077224 */ /* 0x000fca00078e0005 */
[----:B------:R-:W-:Y:S01]  /*5730*/  STL.128 [R1+0x80], R4 ;  /* 0x0000800401007387 */ /* 0x000fe20000100c00 */
[----:B------:R-:W-:-:S03]  /*5740*/  WARPGROUP.DEPBAR.LE gsb0, 0x0 ;  /* 0x00008000000079c5 */ /* 0x000fc60000010000 */
[----:B------:R-:W1:Y:S04]  /*5750*/  LDS.64 R8, [R2+0x148120] ;  /* 0x1481200002087984 */ /* 0x000e680000000a00 */
[----:B------:R-:W2:Y:S04]  /*5760*/  LDS.64 R4, [R2+0x148140] ;  /* 0x1481400002047984 */ /* 0x000ea80000000a00 */
[----:B------:R-:W4:Y:S01]  /*5770*/  LDS.64 R12, [R2+0x148160] ;  /* 0x14816000020c7984 */ /* 0x000f220000000a00 */
[----:B------:R-:W-:-:S06]  /*5780*/  WARPGROUP.ARRIVE ;  /* 0x00000000000079c5 */ /* 0x000fcc0000000000 */
[----:B------:R-:W-:Y:S01]  /*5790*/  HGMMA.64x128x16.F32 R24, gdesc[UR16], R24, gsb0 ;  /* 0x01e00000101879f0 */ /* 0x000fe20008000818 */
[----:B------:R-:W-:Y:S02]  /*57a0*/  UIADD3 UR16, UR11, 0x1e06, URZ ;  /* 0x00001e060b107890 */ /* 0x000fe4000fffe03f */
[----:B------:R-:W-:Y:S01]  /*57b0*/  UIADD3 UR18, UR12, 0x1c06, URZ ;  /* 0x00001c060c127890 */ /* 0x000fe2000fffe03f */
[----:B------:R-:W-:Y:S01]  /*57c0*/  UMOV UR17, 0x40000040 ;  /* 0x4000004000117882 */ /* 0x000fe20000000000 */
[----:B------:R-:W-:Y:S01]  /*57d0*/  UMOV UR19, 0x40000040 ;  /* 0x4000004000137882 */ /* 0x000fe20000000000 */
[C---:B-1----:R-:W-:Y:S01]  /*57e0*/  FMUL R8, R0.reuse, R8 ;  /* 0x0000000800087220 */ /* 0x042fe20000400000 */
[C---:B------:R-:W-:Y:S01]  /*57f0*/  FMUL R9, R0.reuse, R9 ;  /* 0x0000000900097220 */ /* 0x040fe20000400000 */
[C---:B--2---:R-:W-:Y:S01]  /*5800*/  FMUL R4, R0.reuse, R4 ;  /* 0x0000000400047220 */ /* 0x044fe20000400000 */
[----:B------:R-:W-:Y:S02]  /*5810*/  FMUL R5, R0, R5 ;  /* 0x0000000500057220 */ /* 0x000fe40000400000 */
[----:B------:R-:W-:Y:S01]  /*5820*/  MOV R10, R8 ;  /* 0x00000008000a7202 */ /* 0x000fe20000000f00 */
[----:B------:R-:W-:-:S02]  /*5830*/  IMAD.MOV.U32 R11, RZ, RZ, R9 ;  /* 0x000000ffff0b7224 */ /* 0x000fc400078e0009 */
[----:B------:R-:W-:Y:S02]  /*5840*/  IMAD.MOV.U32 R6, RZ, RZ, R4 ;  /* 0x000000ffff067224 */ /* 0x000fe400078e0004 */
[----:B------:R-:W-:Y:S01]  /*5850*/  IMAD.MOV.U32 R7, RZ, RZ, R5 ;  /* 0x000000ffff077224 */ /* 0x000fe200078e0005 */
[----:B------:R-:W-:Y:S04]  /*5860*/  STL.128 [R1+0x90], R8 ;  /* 0x0000900801007387 */ /* 0x000fe80000100c00 */
[----:B------:R4:W-:Y:S02]  /*5870*/  STL.128 [R1+0xa0], R4 ;  /* 0x0000a00401007387 */ /* 0x0009e40000100c00 */
[C---:B----4-:R-:W-:Y:S01]  /*5880*/  FMUL R4, R0.reuse, R12 ;  /* 0x0000000c00047220 */ /* 0x050fe20000400000 */
[----:B------:R-:W-:-:S04]  /*5890*/  FMUL R5, R0, R13 ;  /* 0x0000000d00057220 */ /* 0x000fc80000400000 */
[----:B------:R-:W-:Y:S01]  /*58a0*/  MOV R6, R4 ;  /* 0x0000000400067202 */ /* 0x000fe20000000f00 */
[----:B------:R-:W-:-:S05]  /*58b0*/  IMAD.MOV.U32 R7, RZ, RZ, R5 ;  /* 0x000000ffff077224 */ /* 0x000fca00078e0005 */
[----:B------:R-:W-:Y:S01]  /*58c0*/  STL.128 [R1+0xb0], R4 ;  /* 0x0000b00401007387 */ /* 0x000fe20000100c00 */
[----:B------:R-:W-:-:S03]  /*58d0*/  WARPGROUP.DEPBAR.LE gsb0, 0x0 ;  /* 0x00008000000079c5 */ /* 0x000fc60000010000 */
[----:B------:R-:W1:Y:S04]  /*58e0*/  LDS.64 R4, [R2+0x148180] ;  /* 0x1481800002047984 */ /* 0x000e680000000a00 */
[----:B------:R-:W2:Y:S04]  /*58f0*/  LDS.64 R8, [R2+0x1481a0] ;  /* 0x1481a00002087984 */ /* 0x000ea80000000a00 */
[----:B------:R-:W4:Y:S04]  /*5900*/  LDS.64 R12, [R2+0x1481c0] ;  /* 0x1481c000020c7984 */ /* 0x000f280000000a00 */
[----:B------:R-:W5:Y:S01]  /*5910*/  LDS.64 R2, [R2+0x1481e0] ;  /* 0x1481e00002027984 */ /* 0x000f620000000a00 */
[----:B------:R-:W-:-:S06]  /*5920*/  WARPGROUP.ARRIVE ;  /* 0x00000000000079c5 */ /* 0x000fcc0000000000 */
[----:B------:R-:W-:Y:S01]  /*5930*/  HGMMA.64x128x16.F32 R24, gdesc[UR16], R24, gsb0 ;  /* 0x01e00000101879f0 */ /* 0x000fe20008000818 */
[C---:B-1----:R-:W-:Y:S01]  /*5940*/  FMUL R4, R0.reuse, R4 ;  /* 0x0000000400047220 */ /* 0x042fe20000400000 */
[----:B------:R-:W-:-:S03]  /*5950*/  FMUL R5, R0, R5 ;  /* 0x0000000500057220 */ /* 0x000fc60000400000 */
[----:B------:R-:W-:Y:S02]  /*5960*/  IMAD.MOV.U32 R6, RZ, RZ, R4 ;  /* 0x000000ffff067224 */ /* 0x000fe400078e0004 */
[C---:B--2---:R-:W-:Y:S01]  /*5970*/  FMUL R8, R0.reuse, R8 ;  /* 0x0000000800087220 */ /* 0x044fe20000400000 */
[----:B------:R-:W-:Y:S02]  /*5980*/  IMAD.MOV.U32 R7, RZ, RZ, R5 ;  /* 0x000000ffff077224 */ /* 0x000fe400078e0005 */
[----:B------:R-:W-:Y:S02]  /*5990*/  FMUL R9, R0, R9 ;  /* 0x0000000900097220 */ /* 0x000fe40000400000 */
[----:B------:R-:W-:Y:S01]  /*59a0*/  MOV R10, R8 ;  /* 0x00000008000a7202 */ /* 0x000fe20000000f00 */
[----:B------:R4:W-:Y:S01]  /*59b0*/  STL.128 [R1+0xc0], R4 ;  /* 0x0000c00401007387 */ /* 0x0009e20000100c00 */
[----:B------:R-:W-:-:S05]  /*59c0*/  IMAD.MOV.U32 R11, RZ, RZ, R9 ;  /* 0x000000ffff0b7224 */ /* 0x000fca00078e0009 */
[----:B------:R-:W-:Y:S01]  /*59d0*/  STL.128 [R1+0xd0], R8 ;  /* 0x0000d00801007387 */ /* 0x000fe20000100c00 */
[C---:B----4-:R-:W-:Y:S01]  /*59e0*/  FMUL R4, R0.reuse, R12 ;  /* 0x0000000c00047220 */ /* 0x050fe20000400000 */
[----:B------:R-:W-:-:S03]  /*59f0*/  FMUL R5, R0, R13 ;  /* 0x0000000d00057220 */ /* 0x000fc60000400000 */
[----:B------:R-:W-:Y:S02]  /*5a00*/  IMAD.MOV.U32 R6, RZ, RZ, R4 ;  /* 0x000000ffff067224 */ /* 0x000fe400078e0004 */
[----:B------:R-:W-:-:S05]  /*5a10*/  IMAD.MOV.U32 R7, RZ, RZ, R5 ;  /* 0x000000ffff077224 */ /* 0x000fca00078e0005 */
[----:B------:R5:W-:Y:S02]  /*5a20*/  STL.128 [R1+0xe0], R4 ;  /* 0x0000e00401007387 */ /* 0x000be40000100c00 */
[C---:B-----5:R-:W-:Y:S01]  /*5a30*/  FMUL R4, R0.reuse, R2 ;  /* 0x0000000200047220 */ /* 0x060fe20000400000 */
[----:B------:R-:W-:Y:S01]  /*5a40*/  FMUL R5, R0, R3 ;  /* 0x0000000300057220 */ /* 0x000fe20000400000 */
[----:B------:R-:W-:-:S03]  /*5a50*/  IMAD.U32 R0, RZ, RZ, UR6 ;  /* 0x00000006ff007e24 */ /* 0x000fc6000f8e00ff */
[----:B------:R-:W-:Y:S01]  /*5a60*/  MOV R6, R4 ;  /* 0x0000000400067202 */ /* 0x000fe20000000f00 */
[----:B------:R-:W-:Y:S01]  /*5a70*/  IMAD.MOV.U32 R7, RZ, RZ, R5 ;  /* 0x000000ffff077224 */ /* 0x000fe200078e0005 */
[----:B------:R-:W-:-:S04]  /*5a80*/  SHF.L.U32 R0, R0, 0x1f, RZ ;  /* 0x0000001f00007819 */ /* 0x000fc800000006ff */
[----:B------:R1:W-:Y:S01]  /*5a90*/  STL.128 [R1+0xf0], R4 ;  /* 0x0000f00401007387 */ /* 0x0003e20000100c00 */
[----:B------:R-:W-:Y:S02]  /*5aa0*/  WARPGROUP.DEPBAR.LE gsb0, 0x0 ;  /* 0x00008000000079c5 */ /* 0x000fe40000010000 */
[----:B------:R-:W2:Y:S02]  /*5ab0*/  SYNCS.PHASECHK.TRANS64.TRYWAIT P1, [UR10], R0 ;  /* 0x00000000ff0075a7 */ /* 0x000ea4000802014a */
[----:B-12---:R-:W-:Y:S05]  /*5ac0*/  @!P1 BRA `(.L_x_23) ;  /* 0x0000045000709947 */ /* 0x006fea0003800000 */
.L_x_184:
[----:B------:R-:W2:Y:S04]  /*5ad0*/  LDL.128 R8, [R1] ;  /* 0x0000000001087983 */ /* 0x000ea80000100c00 */
[----:B------:R-:W4:Y:S04]  /*5ae0*/  LDL.128 R152, [R1+0x20] ;  /* 0x0000200001987983 */ /* 0x000f280000100c00 */
[----:B------:R-:W3:Y:S04]  /*5af0*/  LDL.128 R4, [R1+0x10] ;  /* 0x0000100001047983 */ /* 0x000ee80000100c00 */
[----:B------:R-:W3:Y:S04]  /*5b00*/  LDL.128 R156, [R1+0x30] ;  /* 0x00003000019c7983 */ /* 0x000ee80000100c00 */
[----:B------:R-:W3:Y:S04]  /*5b10*/  LDL.128 R16, [R1+0x40] ;  /* 0x0000400001107983 */ /* 0x000ee80000100c00 */
[----:B------:R-:W3:Y:S04]  /*5b20*/  LDL.128 R12, [R1+0x50] ;  /* 0x00005000010c7983 */ /* 0x000ee80000100c00 */
[----:B------:R-:W-:Y:S04]  /*5b30*/  STL [R1+0x245c], R145 ;  /* 0x00245c9101007387 */ /* 0x000fe80000100800 */
[----:B------:R-:W-:Y:S04]  /*5b40*/  STL [R1+0x2458], R146 ;  /* 0x0024589201007387 */ /* 0x000fe80000100800 */
[----:B------:R-:W-:Y:S04]  /*5b50*/  STL [R1+0x2454], R147 ;  /* 0x0024549301007387 */ /* 0x000fe80000100800 */
[----:B------:R-:W-:Y:S04]  /*5b60*/  STL [R1+0x2450], R148 ;  /* 0x0024509401007387 */ /* 0x000fe80000100800 */
[----:B------:R-:W-:Y:S04]  /*5b70*/  STL [R1+0x244c], R149 ;  /* 0x00244c9501007387 */ /* 0x000fe80000100800 */
[----:B------:R-:W-:Y:S04]  /*5b80*/  STL [R1+0x2448], R150 ;  /* 0x0024489601007387 */ /* 0x000fe80000100800 */
[----:B------:R1:W-:Y:S04]  /*5b90*/  STL [R1+0x2444], R151 ;  /* 0x0024449701007387 */ /* 0x0003e80000100800 */
[----:B------:R-:W3:Y:S04]  /*5ba0*/  LDL.LU.128 R164, [R1+0x7f0] ;  /* 0x0007f00001a47983 */ /* 0x000ee80000300c00 */
[----:B------:R-:W3:Y:S04]  /*5bb0*/  LDL.LU.128 R168, [R1+0x800] ;  /* 0x0008000001a87983 */ /* 0x000ee80000300c00 */
[----:B-1----:R-:W3:Y:S04]  /*5bc0*/  LDL.LU.128 R148, [R1+0x7b0] ;  /* 0x0007b00001947983 */ /* 0x002ee80000300c00 */
[----:B------:R-:W3:Y:S04]  /*5bd0*/  LDL.LU.128 R172, [R1+0x810] ;  /* 0x0008100001ac7983 */ /* 0x000ee80000300c00 */
        /* <DEDUP_REMOVED lines=15> */
[----:B------:R-:W3:Y:S04]  /*5cd0*/  LDL R3, [R1+0xf00] ;  /* 0x000f000001037983 */ /* 0x000ee80000100800 */
[----:B------:R-:W-:Y:S04]  /*5ce0*/  STL [R1+0x23fc], R24 ;  /* 0x0023fc1801007387 */ /* 0x000fe80000100800 */
[----:B------:R-:W-:Y:S04]  /*5cf0*/  STL [R1+0x23f8], R26 ;  /* 0x0023f81a01007387 */ /* 0x000fe80000100800 */
[----:B------:R-:W-:Y:S04]  /*5d00*/  STL [R1+0x23f4], R25 ;  /* 0x0023f41901007387 */ /* 0x000fe80000100800 */
[----:B------:R-:W-:Y:S01]  /*5d10*/  STL [R1+0x23f0], R27 ;  /* 0x0023f01b01007387 */ /* 0x000fe20000100800 */
[----:B--2---:R-:W-:Y:S01]  /*5d20*/  FFMA R88, R88, UR7, -R8 ;  /* 0x0000000758587c23 */ /* 0x004fe20008000808 */
[----:B------:R-:W-:Y:S01]  /*5d30*/  FFMA R89, R89, UR7, -R9 ;  /* 0x0000000759597c23 */ /* 0x000fe20008000809 */
[----:B------:R-:W-:Y:S01]  /*5d40*/  FFMA R90, R90, UR7, -R10 ;  /* 0x000000075a5a7c23 */ /* 0x000fe2000800080a */
[----:B------:R-:W-:-:S02]  /*5d50*/  FFMA R91, R91, UR7, -R11 ;  /* 0x000000075b5b7c23 */ /* 0x000fc4000800080b */
[----:B------:R-:W2:Y:S01]  /*5d60*/  LDL.128 R8, [R1+0x60] ;  /* 0x0000600001087983 */ /* 0x000ea20000100c00 */
[----:B----4-:R-:W-:Y:S01]  /*5d70*/  FFMA R155, R99, UR7, -R155 ;  /* 0x00000007639b7c23 */ /* 0x010fe2000800089b */
[----:B---3--:R-:W-:Y:S01]  /*5d80*/  FFMA R21, R94, UR7, -R6 ;  /* 0x000000075e157c23 */ /* 0x008fe20008000806 */
[----:B------:R-:W-:Y:S01]  /*5d90*/  FFMA R23, R92, UR7, -R4 ;  /* 0x000000075c177c23 */ /* 0x000fe20008000804 */
        /* <DEDUP_REMOVED lines=14> */
[----:B------:R-:W3:Y:S04]  /*5e80*/  LDL.128 R4, [R1+0x70] ;  /* 0x0000700001047983 */ /* 0x000ee80000100c00 */
[----:B------:R-:W4:Y:S04]  /*5e90*/  LDL.128 R16, [R1+0x80] ;  /* 0x0000800001107983 */ /* 0x000f280000100c00 */
[----:B------:R-:W4:Y:S01]  /*5ea0*/  LDL.128 R12, [R1+0x90] ;  /* 0x00009000010c7983 */ /* 0x000f220000100c00 */
[----:B--2---:R-:W-:Y:S01]  /*5eb0*/  FFMA R156, R112, UR7, -R8 ;  /* 0x00000007709c7c23 */ /* 0x004fe20008000808 */
[----:B------:R-:W-:Y:S01]  /*5ec0*/  FFMA R158, R113, UR7, -R9 ;  /* 0x00000007719e7c23 */ /* 0x000fe20008000809 */
[----:B------:R-:W-:Y:S01]  /*5ed0*/  FFMA R106, R114, UR7, -R10 ;  /* 0x00000007726a7c23 */ /* 0x000fe2000800080a */
[----:B------:R-:W-:-:S02]  /*5ee0*/  FFMA R105, R115, UR7, -R11 ;  /* 0x0000000773697c23 */ /* 0x000fc4000800080b */
[----:B------:R-:W2:Y:S01]  /*5ef0*/  LDL.128 R8, [R1+0xa0] ;  /* 0x0000a00001087983 */ /* 0x000ea20000100c00 */
[----:B------:R-:W-:Y:S01]  /*5f00*/  FFMA R152, R96, UR7, -R152 ;  /* 0x0000000760987c23 */ /* 0x000fe20008000898 */
[----:B------:R-:W-:Y:S01]  /*5f10*/  FFMA R153, R97, UR7, -R153 ;  /* 0x0000000761997c23 */ /* 0x000fe20008000899 */
[----:B------:R-:W-:Y:S01]  /*5f20*/  FFMA R154, R98, UR7, -R154 ;  /* 0x00000007629a7c23 */ /* 0x000fe2000800089a */
[----:B---3--:R-:W-:Y:S01]  /*5f30*/  FFMA R109, R116, UR7, -R4 ;  /* 0x00000007746d7c23 */ /* 0x008fe20008000804 */
[----:B------:R-:W-:Y:S01]  /*5f40*/  FFMA R108, R117, UR7, -R5 ;  /* 0x00000007756c7c23 */ /* 0x000fe20008000805 */
[----:B------:R-:W-:Y:S01]  /*5f50*/  FFMA R107, R118, UR7, -R6 ;  /* 0x00000007766b7c23 */ /* 0x000fe20008000806 */
[----:B------:R-:W-:Y:S01]  /*5f60*/  FFMA R104, R119, UR7, -R7 ;  /* 0x0000000777687c23 */ /* 0x000fe20008000807 */
[----:B----4-:R-:W-:Y:S01]  /*5f70*/  FFMA R120, R120, UR7, -R16 ;  /* 0x0000000778787c23 */ /* 0x010fe20008000810 */
        /* <DEDUP_REMOVED lines=9> */
[----:B------:R-:W4:Y:S04]  /*6010*/  LDL.128 R12, [R1+0xd0] ;  /* 0x0000d000010c7983 */ /* 0x000f280000100c00 */
[----:B------:R-:W-:Y:S04]  /*6020*/  STL.64 [R1+0x2500], R160 ;  /* 0x002500a001007387 */ /* 0x000fe80000100a00 */
[----:B------:R-:W-:Y:S04]  /*6030*/  STL.128 [R1+0x24f0], R156 ;  /* 0x0024f09c01007387 */ /* 0x000fe80000100c00 */
[----:B------:R-:W-:Y:S04]  /*6040*/  STL [R1+0x2478], R110 ;  /* 0x0024786e01007387 */ /* 0x000fe80000100800 */
[----:B------:R-:W4:Y:S01]  /*6050*/  LDL.LU.128 R112, [R1+0x720] ;  /* 0x0007200001707983 */ /* 0x000f220000300c00 */
[----:B--2---:R-:W-:Y:S01]  /*6060*/  FFMA R128, R128, UR7, -R8 ;  /* 0x0000000780807c23 */ /* 0x004fe20008000808 */
[----:B------:R-:W-:Y:S01]  /*6070*/  FFMA R129, R129, UR7, -R9 ;  /* 0x0000000781817c23 */ /* 0x000fe20008000809 */
[----:B------:R-:W-:Y:S01]  /*6080*/  FFMA R130, R130, UR7, -R10 ;  /* 0x0000000782827c23 */ /* 0x000fe2000800080a */
[----:B------:R-:W-:Y:S01]  /*6090*/  FFMA R131, R131, UR7, -R11 ;  /* 0x0000000783837c23 */ /* 0x000fe2000800080b */
[----:B------:R-:W-:Y:S04]  /*60a0*/  STL.128 [R1+0x24e0], R152 ;  /* 0x0024e09801007387 */ /* 0x000fe80000100c00 */
[----:B------:R-:W2:Y:S04]  /*60b0*/  LDL.128 R8, [R1+0xe0] ;  /* 0x0000e00001087983 */ /* 0x000ea80000100c00 */
[----:B------:R-:W-:Y:S04]  /*60c0*/  STL.128 [R1+0x2490], R128 ;  /* 0x0024908001007387 */ /* 0x000fe80000100c00 */
[----:B------:R-:W-:Y:S04]  /*60d0*/  STL [R1+0x2488], R127 ;  /* 0x0024887f01007387 */ /* 0x000fe80000100800 */
[----:B------:R-:W-:Y:S04]  /*60e0*/  STL.64 [R1+0x2480], R120 ;  /* 0x0024807801007387 */ /* 0x000fe80000100a00 */
[----:B------:R1:W-:Y:S01]  /*60f0*/  STL.64 [R1+0x2470], R108 ;  /* 0x0024706c01007387 */ /* 0x0003e20000100a00 */
        /* <DEDUP_REMOVED lines=12> */
[----:B------:R-:W-:Y:S04]  /*61c0*/  STL.128 [R1+0x24b0], R136 ;  /* 0x0024b08801007387 */ /* 0x000fe80000100c00 */
[----:B------:R-:W-:Y:S04]  /*61d0*/  STL.128 [R1+0x24c0], R140 ;  /* 0x0024c08c01007387 */ /* 0x000fe80000100c00 */
[----:B------:R3:W-:Y:S04]  /*61e0*/  STL.128 [R1+0x24a0], R132 ;  /* 0x0024a08401007387 */ /* 0x0007e80000100c00 */
[----:B-1----:R-:W4:Y:S04]  /*61f0*/  LDL.LU.128 R108, [R1+0x710] ;  /* 0x00071000016c7983 */ /* 0x002f280000300c00 */
[----:B------:R-:W4:Y:S04]  /*6200*/  LDL.LU.128 R116, [R1+0x730] ;  /* 0x0007300001747983 */ /* 0x000f280000300c00 */
[----:B------:R-:W4:Y:S04]  /*6210*/  LDL.LU.128 R120, [R1+0x740] ;  /* 0x0007400001787983 */ /* 0x000f280000300c00 */
[----:B------:R-:W4:Y:S04]  /*6220*/  LDL.LU.128 R124, [R1+0x750] ;  /* 0x00075000017c7983 */ /* 0x000f280000300c00 */
[----:B------:R-:W4:Y:S04]  /*6230*/  LDL.LU.128 R128, [R1+0x760] ;  /* 0x0007600001807983 */ /* 0x000f280000300c00 */
[----:B---3--:R-:W3:Y:S04]  /*6240*/  LDL.LU.128 R132, [R1+0x770] ;  /* 0x0007700001847983 */ /* 0x008ee80000300c00 */
[----:B------:R-:W3:Y:S04]  /*6250*/  LDL.LU.128 R136, [R1+0x780] ;  /* 0x0007800001887983 */ /* 0x000ee80000300c00 */
[----:B------:R-:W3:Y:S04]  /*6260*/  LDL.LU.128 R140, [R1+0x790] ;  /* 0x00079000018c7983 */ /* 0x000ee80000300c00 */
[----:B------:R-:W3:Y:S04]  /*6270*/  LDL.LU.128 R152, [R1+0x7c0] ;  /* 0x0007c00001987983 */ /* 0x000ee80000300c00 */
[----:B------:R-:W3:Y:S04]  /*6280*/  LDL.LU.128 R156, [R1+0x7d0] ;  /* 0x0007d000019c7983 */ /* 0x000ee80000300c00 */
[----:B------:R-:W3:Y:S04]  /*6290*/  LDL.LU.128 R160, [R1+0x7e0] ;  /* 0x0007e00001a07983 */ /* 0x000ee80000300c00 */
[----:B------:R-:W-:Y:S04]  /*62a0*/  STL.128 [R1+0x2700], R228 ;  /* 0x002700e401007387 */ /* 0x000fe80000100c00 */
        /* <DEDUP_REMOVED lines=14> */
[----:B------:R1:W-:Y:S04]  /*6390*/  STL.128 [R1+0x2610], R168 ;  /* 0x002610a801007387 */ /* 0x0003e80000100c00 */
[----:B------:R1:W-:Y:S04]  /*63a0*/  STL.128 [R1+0x2600], R164 ;  /* 0x002600a401007387 */ /* 0x0003e80000100c00 */
[----:B------:R1:W-:Y:S04]  /*63b0*/  STL.128 [R1+0x25c0], R148 ;  /* 0x0025c09401007387 */ /* 0x0003e80000100c00 */
[----:B------:R1:W-:Y:S04]  /*63c0*/  STL.128 [R1+0x2530], R112 ;  /* 0x0025307001007387 */ /* 0x0003e80000100c00 */
        /* <DEDUP_REMOVED lines=19> */
[----:B------:R-:W-:Y:S04]  /*6500*/  STL [R1+0x2410], R106 ;  /* 0x0024106a01007387 */ /* 0x000fe80000100800 */
[----:B------:R-:W-:Y:S04]  /*6510*/  STL [R1+0x2414], R105 ;  /* 0x0024146901007387 */ /* 0x000fe80000100800 */
[----:B------:R-:W-:Y:S04]  /*6520*/  STL [R1+0x2418], R107 ;  /* 0x0024186b01007387 */ /* 0x000fe80000100800 */
[----:B------:R1:W-:Y:S04]  /*6530*/  STL [R1+0x241c], R104 ;  /* 0x00241c6801007387 */ /* 0x0003e80000100800 */
[----:B------:R-:W3:Y:S04]  /*6540*/  LDL.128 R4, [R1+0xf0] ;  /* 0x0000f00001047983 */ /* 0x000ee80000100c00 */
[----:B-1----:R-:W3:Y:S01]  /*6550*/  LDL.LU.128 R104, [R1+0x700] ;  /* 0x0007000001687983 */ /* 0x002ee20000300c00 */
[----:B--2---:R-:W-:-:S05]  /*6560*/  FFMA R144, R144, UR7, -R8 ;  /* 0x0000000790907c23 */ /* 0x004fca0008000808 */
[----:B------:R1:W-:Y:S04]  /*6570*/  STL [R1+0x24d0], R144 ;  /* 0x0024d09001007387 */ /* 0x0003e80000100800 */
[----:B-1----:R-:W2:Y:S04]  /*6580*/  LDL.LU.128 R144, [R1+0x7a0] ;  /* 0x0007a00001907983 */ /* 0x002ea80000300c00 */
[----:B----4-:R1:W-:Y:S04]  /*6590*/  STL.128 [R1+0x2520], R108 ;  /* 0x0025206c01007387 */ /* 0x0103e80000100c00 */
[----:B------:R4:W-:Y:S04]  /*65a0*/  STL.128 [R1+0x2540], R116 ;  /* 0x0025407401007387 */ /* 0x0009e80000100c00 */
[----:B------:R4:W-:Y:S04]  /*65b0*/  STL.128 [R1+0x2550], R120 ;  /* 0x0025507801007387 */ /* 0x0009e80000100c00 */
[----:B------:R4:W-:Y:S04]  /*65c0*/  STL.128 [R1+0x2560], R124 ;  /* 0x0025607c01007387 */ /* 0x0009e80000100c00 */
[----:B------:R4:W-:Y:S04]  /*65d0*/  STL.128 [R1+0x2570], R128 ;  /* 0x0025708001007387 */ /* 0x0009e80000100c00 */
[----:B---3--:R3:W-:Y:S04]  /*65e0*/  STL.128 [R1+0x2580], R132 ;  /* 0x0025808401007387 */ /* 0x0087e80000100c00 */
[----:B------:R3:W-:Y:S04]  /*65f0*/  STL.128 [R1+0x2590], R136 ;  /* 0x0025908801007387 */ /* 0x0007e80000100c00 */
[----:B------:R3:W-:Y:S04]  /*6600*/  STL.128 [R1+0x25a0], R140 ;  /* 0x0025a08c01007387 */ /* 0x0007e80000100c00 */
[----:B------:R3:W-:Y:S04]  /*6610*/  STL.128 [R1+0x25d0], R152 ;  /* 0x0025d09801007387 */ /* 0x0007e80000100c00 */
[----:B------:R3:W-:Y:S04]  /*6620*/  STL.128 [R1+0x25e0], R156 ;  /* 0x0025e09c01007387 */ /* 0x0007e80000100c00 */
[----:B------:R3:W-:Y:S04]  /*6630*/  STL.128 [R1+0x25f0], R160 ;  /* 0x0025f0a001007387 */ /* 0x0007e80000100c00 */
[----:B-1----:R-:W2:Y:S04]  /*6640*/  LDL.LU.128 R108, [R1+0x900] ;  /* 0x00090000016c7983 */ /* 0x002ea80000300c00 */
[----:B----4-:R-:W4:Y:S04]  /*6650*/  LDL.LU.128 R116, [R1+0x920] ;  /* 0x0009200001747983 */ /* 0x010f280000300c00 */
[----:B------:R-:W4:Y:S04]  /*6660*/  LDL.LU.128 R120, [R1+0x930] ;  /* 0x0009300001787983 */ /* 0x000f280000300c00 */
[----:B------:R-:W4:Y:S04]  /*6670*/  LDL.LU.128 R124, [R1+0x940] ;  /* 0x00094000017c7983 */ /* 0x000f280000300c00 */
[----:B------:R-:W4:Y:S04]  /*6680*/  LDL.LU.128 R128, [R1+0x950] ;  /* 0x0009500001807983 */ /* 0x000f280000300c00 */
[----:B---3--:R-:W4:Y:S04]  /*6690*/  LDL.LU.128 R132, [R1+0x960] ;  /* 0x0009600001847983 */ /* 0x008f280000300c00 */
[----:B------:R-:W4:Y:S04]  /*66a0*/  LDL.LU.128 R136, [R1+0x970] ;  /* 0x0009700001887983 */ /* 0x000f280000300c00 */
[----:B------:R-:W4:Y:S04]  /*66b0*/  LDL.LU.128 R140, [R1+0x980] ;  /* 0x00098000018c7983 */ /* 0x000f280000300c00 */
[----:B------:R-:W4:Y:S04]  /*66c0*/  LDL.LU.128 R152, [R1+0x9b0] ;  /* 0x0009b00001987983 */ /* 0x000f280000300c00 */
[----:B------:R-:W4:Y:S04]  /*66d0*/  LDL.LU.128 R156, [R1+0x9c0] ;  /* 0x0009c000019c7983 */ /* 0x000f280000300c00 */
[----:B------:R-:W4:Y:S04]  /*66e0*/  LDL.LU.128 R160, [R1+0x9d0] ;  /* 0x0009d00001a07983 */ /* 0x000f280000300c00 */
[----:B--2---:R1:W-:Y:S04]  /*66f0*/  STL.128 [R1+0x25b0], R144 ;  /* 0x0025b09001007387 */ /* 0x0043e80000100c00 */
[----:B-1----:R-:W4:Y:S01]  /*6700*/  LDL.LU.128 R144, [R1+0x990] ;  /* 0x0009900001907983 */ /* 0x002f220000300c00 */
[----:B------:R-:W-:-:S02]  /*6710*/  FSETP.GEU.AND P6, PT, R88, -126, PT ;  /* 0xc2fc00005800780b */ /* 0x000fc40003fce000 */
[----:B------:R-:W-:-:S11]  /*6720*/  FSETP.GEU.AND P1, PT, R89, -126, PT ;  /* 0xc2fc00005900780b */ /* 0x000fd60003f2e000 */
[----:B------:R-:W-:Y:S02]  /*6730*/  @!P6 FMUL R88, R88, 0.5 ;  /* 0x3f0000005858e820 */ /* 0x000fe40000400000 */
[----:B------:R-:W-:Y:S02]  /*6740*/  @!P1 FMUL R89, R89, 0.5 ;  /* 0x3f00000059599820 */ /* 0x000fe40000400000 */
[----:B------:R-:W1:Y:S08]  /*6750*/  MUFU.EX2 R17, R88 ;  /* 0x0000005800117308 */ /* 0x000e700000000800 */
[----:B------:R-:W2:Y:S01]  /*6760*/  MUFU.EX2 R16, R89 ;  /* 0x0000005900107308 */ /* 0x000ea20000000800 */
[----:B------:R-:W-:-:S02]  /*6770*/  FSETP.GEU.AND P4, PT, R23, -126, PT ;  /* 0xc2fc00001700780b */ /* 0x000fc40003f8e000 */
[----:B------:R-:W-:Y:S02]  /*6780*/  FSETP.GEU.AND P5, PT, R22, -126, PT ;  /* 0xc2fc00001600780b */ /* 0x000fe40003fae000 */
[----:B------:R-:W-:Y:S01]  /*6790*/  FSETP.GEU.AND P2, PT, R90, -126, PT ;  /* 0xc2fc00005a00780b */ /* 0x000fe20003f4e000 */
[----:B-1----:R-:W-:Y:S01]  /*67a0*/  @!P6 FMUL R17, R17, R17 ;  /* 0x000000111111e220 */ /* 0x002fe20000400000 */
[----:B------:R-:W-:Y:S02]  /*67b0*/  FSETP.GEU.AND P6, PT, R21, -126, PT ;  /* 0xc2fc00001500780b */ /* 0x000fe40003fce000 */
[----:B------:R-:W-:Y:S01]  /*67c0*/  FSETP.GEU.AND P3, PT, R91, -126, PT ;  /* 0xc2fc00005b00780b */ /* 0x000fe20003f6e000 */
[----:B--2---:R-:W-:Y:S01]  /*67d0*/  @!P1 FMUL R16, R16, R16 ;  /* 0x0000001010109220 */ /* 0x004fe20000400000 */
[----:B------:R-:W-:-:S03]  /*67e0*/  FSETP.GEU.AND P1, PT, R95, -126, PT ;  /* 0xc2fc00005f00780b */ /* 0x000fc60003f2e000 */
[----:B------:R-:W-:Y:S02]  /*67f0*/  @!P4 FMUL R23, R23, 0.5 ;  /* 0x3f0000001717c820 */ /* 0x000fe40000400000 */
[----:B------:R-:W-:Y:S02]  /*6800*/  @!P5 FMUL R22, R22, 0.5 ;  /* 0x3f0000001616d820 */ /* 0x000fe40000400000 */
[----:B------:R-:W-:Y:S02]  /*6810*/  @!P2 FMUL R90, R90, 0.5 ;  /* 0x3f0000005a5aa820 */ /* 0x000fe40000400000 */
[----:B------:R-:W-:Y:S02]  /*6820*/  @!P6 FMUL R21, R21, 0.5 ;  /* 0x3f0000001515e820 */ /* 0x000fe40000400000 */
[----:B------:R-:W-:Y:S01]  /*6830*/  @!P3 FMUL R91, R91, 0.5 ;  /* 0x3f0000005b5bb820 */ /* 0x000fe20000400000 */
[----:B------:R-:W1:Y:S01]  /*6840*/  MUFU.EX2 R19, R90 ;  /* 0x0000005a00137308 */ /* 0x000e620000000800 */
[----:B------:R-:W-:-:S07]  /*6850*/  @!P1 FMUL R95, R95, 0.5 ;  /* 0x3f0000005f5f9820 */ /* 0x000fce0000400000 */
[----:B------:R-:W2:Y:S08]  /*6860*/  MUFU.EX2 R18, R91 ;  /* 0x0000005b00127308 */ /* 0x000eb00000000800 */
[----:B------:R-:W3:Y:S08]  /*6870*/  MUFU.EX2 R23, R23 ;  /* 0x0000001700177308 */ /* 0x000ef00000000800 */
[----:B------:R-:W3:Y:S08]  /*6880*/  MUFU.EX2 R22, R22 ;  /* 0x0000001600167308 */ /* 0x000ef00000000800 */
[----:B------:R-:W3:Y:S08]  /*6890*/  MUFU.EX2 R21, R21 ;  /* 0x0000001500157308 */ /* 0x000ef00000000800 */
[----:B------:R-:W3:Y:S01]  /*68a0*/  MUFU.EX2 R15, R95 ;  /* 0x0000005f000f7308 */ /* 0x000ee20000000800 */
[----:B------:R-:W-:-:S02]  /*68b0*/  ULOP3.LUT UR26, UR38, 0x1, URZ, 0xc, !UPT ;  /* 0x00000001261a7892 */ /* 0x000fc4000f8e0c3f */
[----:B------:R-:W-:-:S04]  /*68c0*/  USHF.L.U32 UR10, UR37, 0x1, URZ ;  /* 0x00000001250a7899 */ /* 0x000fc8000800063f */
[----:B------:R-:W-:Y:S01]  /*68d0*/  ULOP3.LUT UR10, UR10, 0xfffffffe, UR26, 0xe2, !UPT ;  /* 0xfffffffe0a0a7892 */ /* 0x000fe2000f8ee21a */
[----:B-1----:R-:W-:Y:S01]  /*68e0*/  @!P2 FMUL R19, R19, R19 ;  /* 0x000000131313a220 */ /* 0x002fe20000400000 */
[----:B--2---:R-:W-:Y:S01]  /*68f0*/  @!P3 FMUL R18, R18, R18 ;  /* 0x000000121212b220 */ /* 0x004fe20000400000 */
[----:B---3--:R-:W-:Y:S01]  /*6900*/  @!P4 FMUL R23, R23, R23 ;  /* 0x000000171717c220 */ /* 0x008fe20000400000 */
[----:B------:R-:W-:Y:S01]  /*6910*/  ULEA UR16, UR10, UR24, 0x3 ;  /* 0x000000180a107291 */ /* 0x000fe2000f8e183f */
[----:B------:R-:W-:Y:S01]  /*6920*/  @!P5 FMUL R22, R22, R22 ;  /* 0x000000161616d220 */ /* 0x000fe20000400000 */
[----:B------:R-:W-:Y:S01]  /*6930*/  @!P6 FMUL R21, R21, R21 ;  /* 0x000000151515e220 */ /* 0x000fe20000400000 */
[----:B------:R-:W-:Y:S01]  /*6940*/  ULOP3.LUT UR25, UR25, 0x4000000, URZ, 0xfc, !UPT ;  /* 0x0400000019197892 */ /* 0x000fe2000f8efc3f */
[----:B------:R-:W-:Y:S01]  /*6950*/  @!P1 FMUL R15, R15, R15 ;  /* 0x0000000f0f0f9220 */ /* 0x000fe20000400000 */
[----:B------:R-:W-:Y:S02]  /*6960*/  F2FP.F16.F32.PACK_AB R88, R16, R17 ;  /* 0x000000111058723e */ /* 0x000fe400000000ff */
[----:B------:R-:W-:Y:S01]  /*6970*/  ULEA UR12, UR9, UR25, 0xd ;  /* 0x00000019090c7291 */ /* 0x000fe2000f8e683f */
[----:B------:R-:W-:Y:S01]  /*6980*/  F2FP.F16.F32.PACK_AB R89, R18, R19 ;  /* 0x000000131259723e */ /* 0x000fe200000000ff */
[----:B------:R-:W-:Y:S01]  /*6990*/  SYNCS.ARRIVE.TRANS64.A1T0 RZ, [UR16], RZ ;  /* 0x000000ffffff79a7 */ /* 0x000fe20008100010 */
[----:B------:R-:W-:-:S02]  /*69a0*/  F2FP.F16.F32.PACK_AB R90, R22, R23 ;  /* 0x00000017165a723e */ /* 0x000fc400000000ff */
[----:B------:R-:W-:Y:S01]  /*69b0*/  F2FP.F16.F32.PACK_AB R91, R15, R21 ;  /* 0x000000150f5b723e */ /* 0x000fe200000000ff */
[----:B------:R-:W-:Y:S01]  /*69c0*/  UMOV UR11, 0x40000040 ;  /* 0x40000040000b7882 */ /* 0x000fe20000000000 */
[----:B------:R-:W-:Y:S01]  /*69d0*/  UMOV UR10, UR12 ;  /* 0x0000000c000a7c82 */ /* 0x000fe20008000000 */
[----:B------:R-:W-:Y:S04]  /*69e0*/  STL [R1+0x2400], R3 ;  /* 0x0024000301007387 */ /* 0x000fe80000100800 */
[----:B------:R-:W-:Y:S04]  /*69f0*/  STL [R1+0x1e88], R28 ;  /* 0x001e881c01007387 */ /* 0x000fe80000100800 */
[----:B------:R-:W-:Y:S04]  /*6a00*/  STL [R1+0x1e84], R30 ;  /* 0x001e841e01007387 */ /* 0x000fe80000100800 */
[----:B------:R-:W-:Y:S01]  /*6a10*/  STL [R1+0x1e80], R29 ;  /* 0x001e801d01007387 */ /* 0x000fe20000100800 */
[----:B----4-:R-:W-:-:S06]  /*6a20*/  WARPGROUP.ARRIVE ;  /* 0x00000000000079c5 */ /* 0x010fcc0000000000 */
[----:B------:R-:W-:Y:S01]  /*6a30*/  HGMMA.64x256x16.F32 R108, R88, gdesc[UR8].tnspB, R108, gsb0 ;  /* 0x43e00008586c7df0 */ /* 0x000fe2000800086c */
[----:B------:R-:W-:Y:S04]  /*6a40*/  STL [R1+0x1e7c], R31 ;  /* 0x001e7c1f01007387 */ /* 0x000fe80000100800 */
        /* <DEDUP_REMOVED lines=62> */
[----:B------:R1:W-:Y:S04]  /*6e30*/  STL [R1+0x1e58], R98 ;  /* 0x001e586201007387 */ /* 0x0003e80000100800 */
[----:B------:R2:W-:Y:S04]  /*6e40*/  STL [R1+0x1e5c], R97 ;  /* 0x001e5c6101007387 */ /* 0x0005e80000100800 */
[----:B------:R3:W-:Y:S04]  /*6e50*/  STL [R1+0x1e60], R96 ;  /* 0x001e606001007387 */ /* 0x0007e80000100800 */
[----:B------:R-:W-:Y:S04]  /*6e60*/  STL [R1+0x2428], R5 ;  /* 0x0024280501007387 */ /* 0x000fe80000100800 */
[----:B------:R-:W-:Y:S01]  /*6e70*/  STL [R1+0x2424], R6 ;  /* 0x0024240601007387 */ /* 0x000fe20000100800 */
[----:B------:R-:W-:-:S03]  /*6e80*/  WARPGROUP.DEPBAR.LE gsb0, 0x0 ;  /* 0x00008000000079c5 */ /* 0x000fc60000010000 */
[----:B------:R-:W-:Y:S01]  /*6e90*/  STL [R1+0x2420], R7 ;  /* 0x0024200701007387 */ /* 0x000fe20000100800 */
[----:B-1----:R-:W-:Y:S01]  /*6ea0*/  IMAD.MOV.U32 R98, RZ, RZ, R166 ;  /* 0x000000ffff627224 */ /* 0x002fe200078e00a6 */
[----:B--2---:R-:W-:Y:S02]  /*6eb0*/  MOV R97, R167 ;  /* 0x000000a700617202 */ /* 0x004fe40000000f00 */
[----:B------:R-:W-:Y:S01]  /*6ec0*/  STL.128 [R1+0x2510], R104 ;  /* 0x0025106801007387 */ /* 0x000fe20000100c00 */
[----:B---3--:R-:W-:Y:S01]  /*6ed0*/  IMAD.MOV.U32 R96, RZ, RZ, R168 ;  /* 0x000000ffff607224 */ /* 0x008fe200078e00a8 */
[----:B------:R-:W-:Y:S02]  /*6ee0*/  MOV R92, R171 ;  /* 0x000000ab005c7202 */ /* 0x000fe40000000f00 */
[----:B------:R-:W-:Y:S01]  /*6ef0*/  STL [R1+0x2468], R102 ;  /* 0x0024686601007387 */ /* 0x000fe20000100800 */
[----:B------:R-:W-:Y:S01]  /*6f00*/  IMAD.MOV.U32 R95, RZ, RZ, R169 ;  /* 0x000000ffff5f7224 */ /* 0x000fe200078e00a9 */
[----:B------:R-:W-:-:S02]  /*6f10*/  MOV R84, R175 ;  /* 0x000000af00547202 */ /* 0x000fc40000000f00 */
[----:B------:R-:W-:Y:S01]  /*6f20*/  STL.64 [R1+0x2460], R100 ;  /* 0x0024606401007387 */ /* 0x000fe20000100a00 */
[----:B------:R-:W-:Y:S01]  /*6f30*/  IMAD.MOV.U32 R93, RZ, RZ, R170 ;  /* 0x000000ffff5d7224 */ /* 0x000fe200078e00aa */
[----:B------:R-:W-:Y:S02]  /*6f40*/  MOV R80, R179 ;  /* 0x000000b300507202 */ /* 0x000fe40000000f00 */
[----:B------:R-:W-:Y:S01]  /*6f50*/  STL [R1+0x2430], R17 ;  /* 0x0024301101007387 */ /* 0x000fe20000100800 */
[----:B------:R-:W-:Y:S01]  /*6f60*/  IMAD.MOV.U32 R87, RZ, RZ, R172 ;  /* 0x000000ffff577224 */ /* 0x000fe200078e00ac */
[----:B------:R-:W-:Y:S02]  /*6f70*/  MOV R76, R183 ;  /* 0x000000b7004c7202 */ /* 0x000fe40000000f00 */
[----:B------:R-:W-:Y:S01]  /*6f80*/  STL [R1+0x242c], R16 ;  /* 0x00242c1001007387 */ /* 0x000fe20000100800 */
[----:B------:R-:W-:Y:S01]  /*6f90*/  IMAD.MOV.U32 R86, RZ, RZ, R173 ;  /* 0x000000ffff567224 */ /* 0x000fe200078e00ad */
[----:B------:R-:W-:Y:S01]  /*6fa0*/  MOV R72, R187 ;  /* 0x000000bb00487202 */ /* 0x000fe20000000f00 */
[----:B------:R-:W-:Y:S01]  /*6fb0*/  IMAD.MOV.U32 R85, RZ, RZ, R174 ;  /* 0x000000ffff557224 */ /* 0x000fe200078e00ae */
[----:B------:R-:W-:Y:S01]  /*6fc0*/  STL [R1+0x2438], R19 ;  /* 0x0024381301007387 */ /* 0x000fe20000100800 */
[----:B------:R-:W-:Y:S01]  /*6fd0*/  IMAD.MOV.U32 R83, RZ, RZ, R176 ;  /* 0x000000ffff537224 */ /* 0x000fe200078e00b0 */
[----:B------:R-:W-:Y:S01]  /*6fe0*/  MOV R68, R191 ;  /* 0x000000bf00447202 */ /* 0x000fe20000000f00 */
        /* <DEDUP_REMOVED lines=21> */
[----:B------:R-:W-:Y:S01]  /*7140*/  STL.128 [R1+0x900], R108 ;  /* 0x0009006c01007387 */ /* 0x000fe20000100c00 */
[----:B------:R-:W-:-:S02]  /*7150*/  IMAD.MOV.U32 R67, RZ, RZ, R192 ;  /* 0x000000ffff437224 */ /* 0x000fc400078e00c0 */
[----:B------:R-:W-:Y:S01]  /*7160*/  IMAD.MOV.U32 R66, RZ, RZ, R193 ;  /* 0x000000ffff427224 */ /* 0x000fe200078e00c1 */
[----:B------:R-:W-:Y:S01]  /*7170*/  STL.128 [R1+0x910], R112 ;  /* 0x0009107001007387 */ /* 0x000fe20000100c00 */
[----:B------:R-:W-:Y:S02]  /*7180*/  IMAD.MOV.U32 R65, RZ, RZ, R194 ;  /* 0x000000ffff417224 */ /* 0x000fe400078e00c2 */
[----:B------:R-:W-:Y:S01]  /*7190*/  IMAD.MOV.U32 R63, RZ, RZ, R196 ;  /* 0x000000ffff3f7224 */ /* 0x000fe200078e00c4 */
[----:B------:R-:W-:Y:S01]  /*71a0*/  STL.128 [R1+0x920], R116 ;  /* 0x0009207401007387 */ /* 0x000fe20000100c00 */
[----:B------:R-:W-:Y:S02]  /*71b0*/  IMAD.MOV.U32 R62, RZ, RZ, R197 ;  /* 0x000000ffff3e7224 */ /* 0x000fe400078e00c5 */
        /* <DEDUP_REMOVED lines=34> */
[----:B------:R1:W-:Y:S01]  /*73e0*/  STL.64 [R1+0x9e0], R164 ;  /* 0x0009e0a401007387 */ /* 0x0003e20000100a00 */
[----:B------:R-:W-:Y:S02]  /*73f0*/  IMAD.MOV.U32 R30, RZ, RZ, R229 ;  /* 0x000000ffff1e7224 */ /* 0x000fe400078e00e5 */
[----:B------:R-:W-:Y:S01]  /*7400*/  IMAD.MOV.U32 R29, RZ, RZ, R230 ;  /* 0x000000ffff1d7224 */ /* 0x000fe200078e00e6 */
[----:B------:R-:W2:Y:S04]  /*7410*/  LDL.LU.128 R224, [R1+0x26f0] ;  /* 0x0026f00001e07983 */ /* 0x000ea80000300c00 */
        /* <DEDUP_REMOVED lines=15> */
[----:B-1----:R-:W2:Y:S04]  /*7510*/  LDL.LU.128 R164, [R1+0x2600] ;  /* 0x0026000001a47983 */ /* 0x002ea80000300c00 */
        /* <DEDUP_REMOVED lines=14> */
[----:B------:R-:W2:Y:S01]  /*7600*/  LDL.LU.128 R104, [R1+0x2510] ;  /* 0x0025100001687983 */ /* 0x000ea20000300c00 */
[----:B------:R-:W-:Y:S01]  /*7610*/  UIADD3 UR10, UR12, 0x1000, URZ ;  /* 0x000010000c0a7890 */ /* 0x000fe2000fffe03f */
[----:B------:R-:W-:Y:S01]  /*7620*/  UMOV UR11, 0x40000040 ;  /* 0x40000040000b7882 */ /* 0x000fe20000000000 */
[----:B------:R-:W-:Y:S01]  /*7630*/  IMAD.MOV.U32 R20, RZ, RZ, R233 ;  /* 0x000000ffff147224 */ /* 0x000fe200078e00e9 */
[----:B------:R-:W-:Y:S01]  /*7640*/  MOV R0, R235 ;  /* 0x000000eb00007202 */ /* 0x000fe20000000f00 */
[----:B------:R-:W3:Y:S04]  /*7650*/  LDL.LU R102, [R1+0x2468] ;  /* 0x0024680001667983 */ /* 0x000ee80000300800 */
[----:B------:R-:W4:Y:S01]  /*7660*/  LDL.LU.64 R100, [R1+0x2460] ;  /* 0x0024600001647983 */ /* 0x000f220000300a00 */
[----:B--2---:R-:W-:-:S06]  /*7670*/  WARPGROUP.ARRIVE ;  /* 0x00000000000079c5 */ /* 0x004fcc0000000000 */
[----:B------:R-:W-:Y:S03]  /*7680*/  HGMMA.64x256x16.F32 R104, R88, gdesc[UR8].tnspB, R104, gsb0 ;  /* 0x43e0000858687df0 */ /* 0x000fe60008000868 */
[----:B------:R-:W-:Y:S02]  /*7690*/  WARPGROUP.DEPBAR.LE gsb0, 0x0 ;  /* 0x00008000000079c5 */ /* 0x000fe40000010000 */
[----:B------:R-:W-:Y:S04]  /*76a0*/  STL.128 [R1+0x710], R108 ;  /* 0x0007106c01007387 */ /* 0x000fe80000100c00 */
[----:B------:R-:W-:Y:S04]  /*76b0*/  STL.128 [R1+0x740], R120 ;  /* 0x0007407801007387 */ /* 0x000fe80000100c00 */
[----:B------:R1:W-:Y:S04]  /*76c0*/  STL.128 [R1+0x750], R124 ;  /* 0x0007507c01007387 */ /* 0x0003e80000100c00 */
[----:B------:R2:W-:Y:S04]  /*76d0*/  STL.128 [R1+0x760], R128 ;  /* 0x0007608001007387 */ /* 0x0005e80000100c00 */
[----:B------:R3:W-:Y:S04]  /*76e0*/  STL.128 [R1+0x770], R132 ;  /* 0x0007708401007387 */ /* 0x0007e80000100c00 */
[----:B------:R4:W-:Y:S04]  /*76f0*/  STL.128 [R1+0x780], R136 ;  /* 0x0007808801007387 */ /* 0x0009e80000100c00 */
[----:B-1----:R-:W4:Y:S04]  /*7700*/  LDL.LU R127, [R1+0x2488] ;  /* 0x00248800017f7983 */ /* 0x002f280000300800 */
[----:B--2---:R-:W2:Y:S04]  /*7710*/  LDL.LU.128 R128, [R1+0x2490] ;  /* 0x0024900001807983 */ /* 0x004ea80000300c00 */
[----:B---3--:R-:W3:Y:S04]  /*7720*/  LDL.LU.128 R132, [R1+0x24a0] ;  /* 0x0024a00001847983 */ /* 0x008ee80000300c00 */
[----:B----4-:R-:W4:Y:S04]  /*7730*/  LDL.LU.128 R136, [R1+0x24b0] ;  /* 0x0024b00001887983 */ /* 0x010f280000300c00 */
[----:B------:R-:W2:Y:S04]  /*7740*/  LDL.LU.64 R120, [R1+0x2480] ;  /* 0x0024800001787983 */ /* 0x000ea80000300a00 */
[----:B------:R-:W2:Y:S04]  /*7750*/  LDL.LU R110, [R1+0x2478] ;  /* 0x00247800016e7983 */ /* 0x000ea80000300800 */
[----:B------:R-:W2:Y:S04]  /*7760*/  LDL.LU.64 R108, [R1+0x2470] ;  /* 0x00247000016c7983 */ /* 0x000ea80000300a00 */
[----:B------:R1:W-:Y:S01]  /*7770*/  STL.128 [R1+0x7c0], R152 ;  /* 0x0007c09801007387 */ /* 0x0003e20000100c00 */
[----:B------:R-:W-:-:S03]  /*7780*/  IMAD.MOV.U32 R111, RZ, RZ, R107 ;  /* 0x000000ffff6f7224 */ /* 0x000fc600078e006b */
[----:B------:R1:W-:Y:S04]  /*7790*/  STL [R1+0x1e68], R21 ;  /* 0x001e681501007387 */ /* 0x0003e80000100800 */
[----:B------:R1:W-:Y:S04]  /*77a0*/  STL [R1+0x1e64], R15 ;  /* 0x001e640f01007387 */ /* 0x0003e80000100800 */
[----:B------:R-:W-:Y:S04]  /*77b0*/  STL [R1+0x2434], R18 ;  /* 0x0024341201007387 */ /* 0x000fe80000100800 */
[----:B-1----:R-:W2:Y:S01]  /*77c0*/  LDL.LU.128 R152, [R1+0x24e0] ;  /* 0x0024e00001987983 */ /* 0x002ea20000300c00 */
[----:B------:R-:W-:-:S02]  /*77d0*/  IMAD.MOV.U32 R21, RZ, RZ, R232 ;  /* 0x000000ffff157224 */ /* 0x000fc400078e00e8 */
[----:B------:R-:W-:Y:S01]  /*77e0*/  IMAD.MOV.U32 R15, RZ, RZ, R234 ;  /* 0x000000ffff0f7224 */ /* 0x000fe200078e00ea */
[----:B------:R-:W-:Y:S04]  /*77f0*/  STL [R1+0x2440], R23 ;  /* 0x0024401701007387 */ /* 0x000fe80000100800 */
[----:B------:R-:W-:Y:S04]  /*7800*/  STL [R1+0x243c], R22 ;  /* 0x00243c1601007387 */ /* 0x000fe80000100800 */
[----:B------:R-:W-:Y:S04]  /*7810*/  STL.64 [R1+0x700], R104 ;  /* 0x0007006801007387 */ /* 0x000fe80000100a00 */
[----:B------:R-:W-:Y:S04]  /*7820*/  STL [R1+0x708], R106 ;  /* 0x0007086a01007387 */ /* 0x000fe80000100800 */
        /* <DEDUP_REMOVED lines=22> */
[----:B------:R-:W-:Y:S04]  /*7990*/  STL.128 [R1+0x8e0], R224 ;  /* 0x0008e0e001007387 */ /* 0x000fe80000100c00 */
[----:B------:R-:W-:Y:S04]  /*79a0*/  STL.128 [R1+0x8f0], R228 ;  /* 0x0008f0e401007387 */ /* 0x000fe80000100c00 */
[----:B-1----:R-:W2:Y:S04]  /*79b0*/  LDL.LU.64 R160, [R1+0x2500] ;  /* 0x0025000001a07983 */ /* 0x002ea80000300a00 */
[----:B------:R-:W2:Y:S04]  /*79c0*/  LDL.LU.128 R156, [R1+0x24f0] ;  /* 0x0024f000019c7983 */ /* 0x000ea80000300c00 */
[----:B------:R-:W2:Y:S04]  /*79d0*/  LDL.LU R144, [R1+0x24d0] ;  /* 0x0024d00001907983 */ /* 0x000ea80000300800 */
[----:B------:R-:W2:Y:S04]  /*79e0*/  LDL.LU.128 R140, [R1+0x24c0] ;  /* 0x0024c000018c7983 */ /* 0x000ea80000300c00 */
[----:B------:R-:W2:Y:S04]  /*79f0*/  LDL.LU R112, [R1+0x710] ;  /* 0x0007100001707983 */ /* 0x000ea80000300800 */
        /* <DEDUP_REMOVED lines=46> */
[----:B---3--:R-:W3:Y:S04]  /*7ce0*/  LDL.LU R168, [R1+0x7f0] ;  /* 0x0007f00001a87983 */ /* 0x008ee80000300800 */
[----:B------:R-:W3:Y:S04]  /*7cf0*/  LDL.LU R169, [R1+0x7f4] ;  /* 0x0007f40001a97983 */ /* 0x000ee80000300800 */
        /* <DEDUP_REMOVED lines=42> */
[----:B----4-:R-:W4:Y:S04]  /*7fa0*/  LDL.LU R212, [R1+0x8a0] ;  /* 0x0008a00001d47983 */ /* 0x010f280000300800 */
[----:B------:R-:W4:Y:S04]  /*7fb0*/  LDL.LU R213, [R1+0x8a4] ;  /* 0x0008a40001d57983 */ /* 0x000f280000300800 */
[----:B------:R-:W4:Y:S04]  /*7fc0*/  LDL.LU R214, [R1+0x8a8] ;  /* 0x0008a80001d67983 */ /* 0x000f280000300800 */
[----:B------:R-:W4:Y:S04]  /*7fd0*/  LDL.LU R215, [R1+0x8ac] ;  /* 0x0008ac0001d77983 */ /* 0x000f280000300800 */
[----:B------:R-:W3:Y:S04]  /*7fe0*/  LDL.LU R216, [R1+0x8b0] ;  /* 0x0008b00001d87983 */ /* 0x000ee80000300800 */
[----:B------:R-:W3:Y:S04]  /*7ff0*/  LDL.LU R217, [R1+0x8b4] ;  /* 0x0008b40001d97983 */ /* 0x000ee80000300800 */
[----:B------:R-:W3:Y:S04]  /*8000*/  LDL.LU R218, [R1+0x8b8] ;  /* 0x0008b80001da7983 */ /* 0x000ee80000300800 */
[----:B------:R-:W3:Y:S04]  /*8010*/  LDL.LU R219, [R1+0x8bc] ;  /* 0x0008bc0001db7983 */ /* 0x000ee80000300800 */
[----:B------:R-:W4:Y:S04]  /*8020*/  LDL.LU R220, [R1+0x8c0] ;  /* 0x0008c00001dc7983 */ /* 0x000f280000300800 */
[----:B------:R-:W4:Y:S04]  /*8030*/  LDL.LU R221, [R1+0x8c4] ;  /* 0x0008c40001dd7983 */ /* 0x000f280000300800 */
[----:B------:R-:W3:Y:S04]  /*8040*/  LDL.LU R148, [R1+0x2450] ;  /* 0x0024500001947983 */ /* 0x000ee80000300800 */
[----:B------:R-:W4:Y:S04]  /*8050*/  LDL.LU R149, [R1+0x244c] ;  /* 0x00244c0001957983 */ /* 0x000f280000300800 */
[----:B------:R-:W4:Y:S04]  /*8060*/  LDL.LU R150, [R1+0x2448] ;  /* 0x0024480001967983 */ /* 0x000f280000300800 */
[----:B------:R-:W4:Y:S04]  /*8070*/  LDL.LU R151, [R1+0x2444] ;  /* 0x0024440001977983 */ /* 0x000f280000300800 */
[----:B------:R-:W-:Y:S04]  /*8080*/  STL.128 [R1+0x2190], R136 ;  /* 0x0021908801007387 */ /* 0x000fe80000100c00 */
[----:B------:R-:W-:Y:S04]  /*8090*/  STL.128 [R1+0x2180], R132 ;  /* 0x0021808401007387 */ /* 0x000fe80000100c00 */
[----:B--2---:R-:W-:Y:S04]  /*80a0*/  STL.128 [R1+0x2170], R128 ;  /* 0x0021708001007387 */ /* 0x004fe80000100c00 */
[----:B------:R-:W-:Y:S04]  /*80b0*/  STL [R1+0x2168], R127 ;  /* 0x0021687f01007387 */ /* 0x000fe80000100800 */
[----:B------:R1:W-:Y:S04]  /*80c0*/  STL.64 [R1+0x2160], R120 ;  /* 0x0021607801007387 */ /* 0x0003e80000100a00 */
[----:B------:R2:W-:Y:S04]  /*80d0*/  STL [R1+0x2158], R110 ;  /* 0x0021586e01007387 */ /* 0x0005e80000100800 */
[----:B------:R2:W-:Y:S04]  /*80e0*/  STL.64 [R1+0x2150], R108 ;  /* 0x0021506c01007387 */ /* 0x0005e80000100a00 */
[----:B-1----:R-:W4:Y:S04]  /*80f0*/  LDL.LU R120, [R1+0x730] ;  /* 0x0007300001787983 */ /* 0x002f280000300800 */
[----:B--2---:R-:W2:Y:S04]  /*8100*/  LDL.LU R110, [R1+0x708] ;  /* 0x00070800016e7983 */ /* 0x004ea80000300800 */
[----:B------:R-:W2:Y:S04]  /*8110*/  LDL.LU R108, [R1+0x700] ;  /* 0x00070000016c7983 */ /* 0x000ea80000300800 */
[----:B------:R-:W2:Y:S04]  /*8120*/  LDL.LU R109, [R1+0x704] ;  /* 0x00070400016d7983 */ /* 0x000ea80000300800 */
[----:B------:R-:W4:Y:S04]  /*8130*/  LDL.LU R121, [R1+0x734] ;  /* 0x0007340001797983 */ /* 0x000f280000300800 */
        /* <DEDUP_REMOVED lines=9> */
[----:B------:R-:W4:Y:S01]  /*81d0*/  LDL.LU R136, [R1+0x770] ;  /* 0x0007700001887983 */ /* 0x000f220000300800 */
[----:B------:R-:W-:-:S02]  /*81e0*/  FSETP.GEU.AND P6, PT, R152, -126, PT ;  /* 0xc2fc00009800780b */ /* 0x000fc40003fce000 */
[----:B------:R-:W-:Y:S01]  /*81f0*/  FSETP.GEU.AND P1, PT, R153, -126, PT ;  /* 0xc2fc00009900780b */ /* 0x000fe20003f2e000 */
[----:B------:R-:W4:Y:S01]  /*8200*/  LDL.LU R91, [R1+0x8f0] ;  /* 0x0008f000015b7983 */ /* 0x000f220000300800 */
[----:B------:R-:W-:Y:S02]  /*8210*/  FSETP.GEU.AND P2, PT, R154, -126, PT ;  /* 0xc2fc00009a00780b */ /* 0x000fe40003f4e000 */
[----:B------:R-:W-:Y:S01]  /*8220*/  FSETP.GEU.AND P3, PT, R155, -126, PT ;  /* 0xc2fc00009b00780b */ /* 0x000fe20003f6e000 */
[----:B------:R-:W4:Y:S01]  /*8230*/  LDL.LU R90, [R1+0x8f4] ;  /* 0x0008f400015a7983 */ /* 0x000f220000300800 */
[----:B------:R-:W-:Y:S01]  /*8240*/  FFMA R145, R145, UR7, -R9 ;  /* 0x0000000791917c23 */ /* 0x000fe20008000809 */
[----:B------:R-:W-:Y:S01]  /*8250*/  FFMA R146, R146, UR7, -R10 ;  /* 0x0000000792927c23 */ /* 0x000fe2000800080a */
[----:B------:R-:W-:Y:S01]  /*8260*/  FFMA R147, R147, UR7, -R11 ;  /* 0x0000000793937c23 */ /* 0x000fe2000800080b */
[----:B------:R-:W4:Y:S02]  /*8270*/  LDL.LU R89, [R1+0x8f8] ;  /* 0x0008f80001597983 */ /* 0x000f240000300800 */
[----:B------:R-:W-:-:S02]  /*8280*/  @!P6 FMUL R152, R152, 0.5 ;  /* 0x3f0000009898e820 */ /* 0x000fc40000400000 */
[----:B------:R-:W4:Y:S01]  /*8290*/  LDL.LU R88, [R1+0x8fc] ;  /* 0x0008fc0001587983 */ /* 0x000f220000300800 */
[----:B------:R-:W-:Y:S01]  /*82a0*/  @!P1 FMUL R153, R153, 0.5 ;  /* 0x3f00000099999820 */ /* 0x000fe20000400000 */
[----:B------:R-:W-:Y:S02]  /*82b0*/  @!P2 FMUL R154, R154, 0.5 ;  /* 0x3f0000009a9aa820 */ /* 0x000fe40000400000 */
[----:B------:R-:W-:Y:S01]  /*82c0*/  @!P3 FMUL R155, R155, 0.5 ;  /* 0x3f0000009b9bb820 */ /* 0x000fe20000400000 */
[----:B------:R-:W4:Y:S01]  /*82d0*/  LDL.LU R222, [R1+0x8c8] ;  /* 0x0008c80001de7983 */ /* 0x000f220000300800 */
[----:B------:R1:W4:Y:S01]  /*82e0*/  MUFU.EX2 R12, R152 ;  /* 0x00000098000c7308 */ /* 0x0003220000000800 */
[----:B------:R-:W-:Y:S01]  /*82f0*/  IMAD.MOV.U32 R137, RZ, RZ, R23 ;  /* 0x000000ffff897224 */ /* 0x000fe200078e0017 */
[----:B------:R-:W-:Y:S01]  /*8300*/  MOV R139, R19 ;  /* 0x00000013008b7202 */ /* 0x000fe20000000f00 */
[----:B------:R-:W4:Y:S01]  /*8310*/  LDL.LU R223, [R1+0x8cc] ;  /* 0x0008cc0001df7983 */ /* 0x000f220000300800 */
[----:B------:R-:W-:-:S03]  /*8320*/  IMAD.MOV.U32 R138, RZ, RZ, R22 ;  /* 0x000000ffff8a7224 */ /* 0x000fc600078e0016 */
[----:B------:R-:W4:Y:S01]  /*8330*/  LDL.LU R224, [R1+0x8d0] ;  /* 0x0008d00001e07983 */ /* 0x000f220000300800 */
[----:B------:R1:W4:Y:S02]  /*8340*/  MUFU.EX2 R8, R153 ;  /* 0x0000009900087308 */ /* 0x0003240000000800 */
[----:B-1----:R-:W-:Y:S01]  /*8350*/  IMAD.MOV.U32 R152, RZ, RZ, R2 ;  /* 0x000000ffff987224 */ /* 0x002fe200078e0002 */
[----:B------:R-:W4:Y:S04]  /*8360*/  LDL.LU R225, [R1+0x8d4] ;  /* 0x0008d40001e17983 */ /* 0x000f280000300800 */
[----:B------:R-:W4:Y:S01]  /*8370*/  LDL.LU R226, [R1+0x8d8] ;  /* 0x0008d80001e27983 */ /* 0x000f220000300800 */
[----:B------:R1:W4:Y:S01]  /*8380*/  MUFU.EX2 R14, R154 ;  /* 0x0000009a000e7308 */ /* 0x0003220000000800 */
[----:B------:R-:W-:-:S02]  /*8390*/  IMAD.MOV.U32 R153, RZ, RZ, R3 ;  /* 0x000000ffff997224 */ /* 0x000fc400078e0003 */
[----:B------:R-:W4:Y:S04]  /*83a0*/  LDL.LU R227, [R1+0x8dc] ;  /* 0x0008dc0001e37983 */ /* 0x000f280000300800 */
[----:B------:R-:W4:Y:S01]  /*83b0*/  LDL.LU R228, [R1+0x8e0] ;  /* 0x0008e00001e47983 */ /* 0x000f220000300800 */
[----:B------:R1:W4:Y:S02]  /*83c0*/  MUFU.EX2 R13, R155 ;  /* 0x0000009b000d7308 */ /* 0x0003240000000800 */
[----:B-1----:R-:W-:Y:S01]  /*83d0*/  IMAD.MOV.U32 R154, RZ, RZ, R24 ;  /* 0x000000ffff9a7224 */ /* 0x002fe200078e0018 */
[----:B------:R-:W4:Y:S04]  /*83e0*/  LDL.LU R229, [R1+0x8e4] ;  /* 0x0008e40001e57983 */ /* 0x000f280000300800 */
[----:B------:R-:W4:Y:S01]  /*83f0*/  LDL.LU R230, [R1+0x8e8] ;  /* 0x0008e80001e67983 */ /* 0x000f220000300800 */
[----:B------:R-:W-:-:S03]  /*8400*/  MOV R155, R26 ;  /* 0x0000001a009b7202 */ /* 0x000fc60000000f00 */
[----:B------:R-:W4:Y:S04]  /*8410*/  LDL.LU R231, [R1+0x8ec] ;  /* 0x0008ec0001e77983 */ /* 0x000f280000300800 */
[----:B------:R1:W-:Y:S04]  /*8420*/  STL.64 [R1+0x21e0], R160 ;  /* 0x0021e0a001007387 */ /* 0x0003e80000100a00 */
[----:B------:R1:W-:Y:S04]  /*8430*/  STL.128 [R1+0x21d0], R156 ;  /* 0x0021d09c01007387 */ /* 0x0003e80000100c00 */
[----:B------:R1:W-:Y:S04]  /*8440*/  STL.128 [R1+0x21b0], R144 ;  /* 0x0021b09001007387 */ /* 0x0003e80000100c00 */
[----:B------:R1:W-:Y:S02]  /*8450*/  STL.128 [R1+0x21a0], R140 ;  /* 0x0021a08c01007387 */ /* 0x0003e40000100c00 */
[----:B-1----:R-:W-:-:S02]  /*8460*/  IMAD.MOV.U32 R160, RZ, RZ, R233 ;  /* 0x000000ffffa07224 */ /* 0x002fc400078e00e9 */
[----:B------:R-:W-:Y:S01]  /*8470*/  IMAD.MOV.U32 R161, RZ, RZ, R232 ;  /* 0x000000ffffa17224 */ /* 0x000fe200078e00e8 */
[----:B------:R-:W-:Y:S01]  /*8480*/  STL.128 [R1+0x22d0], R164 ;  /* 0x0022d0a401007387 */ /* 0x000fe20000100c00 */
[----:B------:R-:W-:Y:S01]  /*8490*/  IMAD.MOV.U32 R156, RZ, RZ, R25 ;  /* 0x000000ffff9c7224 */ /* 0x000fe200078e0019 */
[----:B------:R-:W-:Y:S01]  /*84a0*/  MOV R159, R234 ;  /* 0x000000ea009f7202 */ /* 0x000fe20000000f00 */
        /* <DEDUP_REMOVED lines=8> */
[----:B------:R-:W-:-:S02]  /*8530*/  IMAD.MOV.U32 R141, RZ, RZ, R17 ;  /* 0x000000ffff8d7224 */ /* 0x000fc400078e0011 */
[----:B---3--:R-:W-:Y:S01]  /*8540*/  FFMA R148, R148, UR7, -R4 ;  /* 0x0000000794947c23 */ /* 0x008fe20008000804 */
[----:B------:R-:W-:Y:S01]  /*8550*/  IMAD.MOV.U32 R142, RZ, RZ, R16 ;  /* 0x000000ffff8e7224 */ /* 0x000fe200078e0010 */
[----:B--2---:R-:W-:Y:S01]  /*8560*/  STL.128 [R1+0x21f0], R108 ;  /* 0x0021f06c01007387 */ /* 0x004fe20000100c00 */
[----:B------:R-:W-:Y:S02]  /*8570*/  IMAD.MOV.U32 R146, RZ, RZ, R104 ;  /* 0x000000ffff927224 */ /* 0x000fe400078e0068 */
[----:B------:R-:W-:Y:S01]  /*8580*/  IMAD.MOV.U32 R158, RZ, RZ, R235 ;  /* 0x000000ffff9e7224 */ /* 0x000fe200078e00eb */
[----:B----4-:R1:W-:Y:S04]  /*8590*/  STL.128 [R1+0x21c0], R148 ;  /* 0x0021c09401007387 */ /* 0x0103e80000100c00 */
[----:B------:R-:W-:Y:S04]  /*85a0*/  STL.128 [R1+0x22c0], R160 ;  /* 0x0022c0a001007387 */ /* 0x000fe80000100c00 */
[----:B------:R-:W-:Y:S04]  /*85b0*/  STL.128 [R1+0x22b0], R156 ;  /* 0x0022b09c01007387 */ /* 0x000fe80000100c00 */
[----:B------:R-:W-:Y:S01]  /*85c0*/  STL.128 [R1+0x22a0], R152 ;  /* 0x0022a09801007387 */ /* 0x000fe20000100c00 */
[----:B-1----:R-:W-:Y:S01]  /*85d0*/  IMAD.MOV.U32 R148, RZ, RZ, R105 ;  /* 0x000000ffff947224 */ /* 0x002fe200078e0069 */
[----:B------:R-:W-:Y:S01]  /*85e0*/  MOV R151, R103 ;  /* 0x0000006700977202 */ /* 0x000fe20000000f00 */
[----:B------:R-:W-:Y:S01]  /*85f0*/  IMAD.MOV.U32 R149, RZ, RZ, R106 ;  /* 0x000000ffff957224 */ /* 0x000fe200078e006a */
[----:B------:R-:W-:Y:S01]  /*8600*/  STL.128 [R1+0x2280], R144 ;  /* 0x0022809001007387 */ /* 0x000fe20000100c00 */
[----:B------:R-:W-:-:S03]  /*8610*/  IMAD.MOV.U32 R150, RZ, RZ, R94 ;  /* 0x000000ffff967224 */ /* 0x000fc600078e005e */
[----:B------:R-:W-:Y:S04]  /*8620*/  STL.128 [R1+0x2270], R140 ;  /* 0x0022708c01007387 */ /* 0x000fe80000100c00 */
[----:B------:R-:W-:Y:S04]  /*8630*/  STL.128 [R1+0x2290], R148 ;  /* 0x0022909401007387 */ /* 0x000fe80000100c00 */
[----:B------:R-:W-:Y:S04]  /*8640*/  STL.128 [R1+0x2240], R128 ;  /* 0x0022408001007387 */ /* 0x000fe80000100c00 */
[----:B------:R-:W-:Y:S04]  /*8650*/  STL.128 [R1+0x2230], R124 ;  /* 0x0022307c01007387 */ /* 0x000fe80000100c00 */
[----:B------:R-:W-:Y:S04]  /*8660*/  STL.128 [R1+0x2250], R132 ;  /* 0x0022508401007387 */ /* 0x000fe80000100c00 */
[----:B------:R-:W-:Y:S04]  /*8670*/  STL.128 [R1+0x2260], R136 ;  /* 0x0022608801007387 */ /* 0x000fe80000100c00 */
[----:B------:R1:W-:Y:S04]  /*8680*/  STL.128 [R1+0x2220], R120 ;  /* 0x0022207801007387 */ /* 0x0003e80000100c00 */
        /* <DEDUP_REMOVED lines=12> */
[----:B-1----:R-:W2:Y:S04]  /*8750*/  LDL.LU R120, [R1+0x930] ;  /* 0x0009300001787983 */ /* 0x002ea80000300800 */
        /* <DEDUP_REMOVED lines=44> */
[----:B------:R-:W2:Y:S01]  /*8a20*/  LDL.LU R165, [R1+0x9e4] ;  /* 0x0009e40001a57983 */ /* 0x000ea20000300800 */
[----:B------:R-:W-:Y:S01]  /*8a30*/  @!P6 FMUL R12, R12, R12 ;  /* 0x0000000c0c0ce220 */ /* 0x000fe20000400000 */
[----:B------:R-:W-:Y:S01]  /*8a40*/  @!P1 FMUL R8, R8, R8 ;  /* 0x0000000808089220 */ /* 0x000fe20000400000 */
[----:B------:R-:W-:-:S02]  /*8a50*/  FSETP.GEU.AND P4, PT, R100, -126, PT ;  /* 0xc2fc00006400780b */ /* 0x000fc40003f8e000 */
[----:B------:R-:W-:Y:S01]  /*8a60*/  FSETP.GEU.AND P5, PT, R99, -126, PT ;  /* 0xc2fc00006300780b */ /* 0x000fe20003fae000 */
[----:B------:R-:W-:Y:S01]  /*8a70*/  IMAD.MOV.U32 R232, RZ, RZ, R91 ;  /* 0x000000ffffe87224 */ /* 0x000fe200078e005b */
[----:B------:R-:W-:Y:S01]  /*8a80*/  FSETP.GEU.AND P6, PT, R102, -126, PT ;  /* 0xc2fc00006600780b */ /* 0x000fe20003fce000 */
[----:B------:R-:W-:Y:S01]  /*8a90*/  IMAD.MOV.U32 R234, RZ, RZ, R89 ;  /* 0x000000ffffea7224 */ /* 0x000fe200078e0059 */
[----:B------:R-:W-:Y:S01]  /*8aa0*/  FSETP.GEU.AND P1, PT, R101, -126, PT ;  /* 0xc2fc00006500780b */ /* 0x000fe20003f2e000 */
[----:B------:R-:W-:Y:S01]  /*8ab0*/  IMAD.MOV.U32 R235, RZ, RZ, R88 ;  /* 0x000000ffffeb7224 */ /* 0x000fe200078e0058 */
[----:B------:R-:W-:Y:S01]  /*8ac0*/  MOV R233, R90 ;  /* 0x0000005a00e97202 */ /* 0x000fe20000000f00 */
[----:B------:R-:W-:Y:S01]  /*8ad0*/  @!P2 FMUL R14, R14, R14 ;  /* 0x0000000e0e0ea220 */ /* 0x000fe20000400000 */
[----:B------:R-:W-:Y:S01]  /*8ae0*/  @!P3 FMUL R13, R13, R13 ;  /* 0x0000000d0d0db220 */ /* 0x000fe20000400000 */
[----:B------:R-:W-:Y:S02]  /*8af0*/  STL.128 [R1+0x23d0], R228 ;  /* 0x0023d0e401007387 */ /* 0x000fe40000100c00 */
[----:B------:R-:W-:-:S02]  /*8b00*/  @!P4 FMUL R100, R100, 0.5 ;  /* 0x3f0000006464c820 */ /* 0x000fc40000400000 */
[----:B------:R-:W-:Y:S01]  /*8b10*/  @!P5 FMUL R99, R99, 0.5 ;  /* 0x3f0000006363d820 */ /* 0x000fe20000400000 */
[----:B------:R-:W-:Y:S01]  /*8b20*/  STL.128 [R1+0x23c0], R224 ;  /* 0x0023c0e001007387 */ /* 0x000fe20000100c00 */
[----:B------:R-:W-:Y:S02]  /*8b30*/  @!P6 FMUL R102, R102, 0.5 ;  /* 0x3f0000006666e820 */ /* 0x000fe40000400000 */
[----:B------:R-:W-:Y:S01]  /*8b40*/  @!P1 FMUL R101, R101, 0.5 ;  /* 0x3f00000065659820 */ /* 0x000fe20000400000 */
[----:B------:R-:W1:Y:S01]  /*8b50*/  MUFU.EX2 R100, R100 ;  /* 0x0000006400647308 */ /* 0x000e620000000800 */
[----:B------:R-:W-:Y:S01]  /*8b60*/  STL.128 [R1+0x23b0], R220 ;  /* 0x0023b0dc01007387 */ /* 0x000fe20000100c00 */
[----:B------:R-:W-:Y:S01]  /*8b70*/  IMAD.MOV.U32 R166, RZ, RZ, R98 ;  /* 0x000000ffffa67224 */ /* 0x000fe200078e0062 */
[----:B------:R-:W-:Y:S02]  /*8b80*/  MOV R167, R97 ;  /* 0x0000006100a77202 */ /* 0x000fe40000000f00 */
[----:B------:R-:W-:Y:S03]  /*8b90*/  STL.128 [R1+0x23a0], R216 ;  /* 0x0023a0d801007387 */ /* 0x000fe60000100c00 */
[----:B------:R-:W3:Y:S01]  /*8ba0*/  MUFU.EX2 R99, R99 ;  /* 0x0000006300637308 */ /* 0x000ee20000000800 */
[----:B------:R4:W-:Y:S04]  /*8bb0*/  STL.128 [R1+0x2390], R212 ;  /* 0x002390d401007387 */ /* 0x0009e80000100c00 */
[----:B------:R4:W-:Y:S03]  /*8bc0*/  STL.128 [R1+0x2380], R208 ;  /* 0x002380d001007387 */ /* 0x0009e60000100c00 */
[----:B------:R-:W4:Y:S01]  /*8bd0*/  MUFU.EX2 R102, R102 ;  /* 0x0000006600667308 */ /* 0x000f220000000800 */
[----:B------:R4:W-:Y:S04]  /*8be0*/  STL.128 [R1+0x2370], R204 ;  /* 0x002370cc01007387 */ /* 0x0009e80000100c00 */
[----:B------:R4:W-:Y:S03]  /*8bf0*/  STL.128 [R1+0x2360], R200 ;  /* 0x002360c801007387 */ /* 0x0009e60000100c00 */
[----:B------:R-:W4:Y:S01]  /*8c00*/  MUFU.EX2 R101, R101 ;  /* 0x0000006500657308 */ /* 0x000f220000000800 */
[----:B-1----:R-:W-:Y:S01]  /*8c10*/  @!P4 FMUL R100, R100, R100 ;  /* 0x000000646464c220 */ /* 0x002fe20000400000 */
[----:B---3--:R-:W-:Y:S01]  /*8c20*/  @!P5 FMUL R99, R99, R99 ;  /* 0x000000636363d220 */ /* 0x008fe20000400000 */
[----:B------:R-:W-:Y:S01]  /*8c30*/  STL.128 [R1+0x23e0], R232 ;  /* 0x0023e0e801007387 */ /* 0x000fe20000100c00 */
[----:B----4-:R-:W-:Y:S01]  /*8c40*/  IMAD.MOV.U32 R212, RZ, RZ, R47 ;  /* 0x000000ffffd47224 */ /* 0x010fe200078e002f */
[----:B------:R-:W-:Y:S01]  /*8c50*/  MOV R211, R48 ;  /* 0x0000003000d37202 */ /* 0x000fe20000000f00 */
[----:B------:R-:W-:Y:S01]  /*8c60*/  IMAD.MOV.U32 R208, RZ, RZ, R51 ;  /* 0x000000ffffd07224 */ /* 0x000fe200078e0033 */
[----:B------:R1:W-:Y:S01]  /*8c70*/  STL.128 [R1+0x2350], R196 ;  /* 0x002350c401007387 */ /* 0x0003e20000100c00 */
[----:B------:R-:W-:Y:S01]  /*8c80*/  @!P6 FMUL R102, R102, R102 ;  /* 0x000000666666e220 */ /* 0x000fe20000400000 */
[----:B------:R-:W-:-:S02]  /*8c90*/  IMAD.MOV.U32 R204, RZ, RZ, R55 ;  /* 0x000000ffffcc7224 */ /* 0x000fc400078e0037 */
[----:B------:R3:W-:Y:S01]  /*8ca0*/  STL.128 [R1+0x2340], R192 ;  /* 0x002340c001007387 */ /* 0x0007e20000100c00 */
[----:B------:R-:W-:Y:S01]  /*8cb0*/  IMAD.MOV.U32 R205, RZ, RZ, R54 ;  /* 0x000000ffffcd7224 */ /* 0x000fe200078e0036 */
[----:B------:R-:W-:Y:S01]  /*8cc0*/  MOV R203, R56 ;  /* 0x0000003800cb7202 */ /* 0x000fe20000000f00 */
[----:B------:R-:W-:Y:S01]  /*8cd0*/  IMAD.MOV.U32 R200, RZ, RZ, R59 ;  /* 0x000000ffffc87224 */ /* 0x000fe200078e003b */
[----:B------:R4:W-:Y:S01]  /*8ce0*/  STL.128 [R1+0x2330], R188 ;  /* 0x002330bc01007387 */ /* 0x0009e20000100c00 */
[----:B------:R-:W-:Y:S01]  /*8cf0*/  @!P1 FMUL R101, R101, R101 ;  /* 0x0000006565659220 */ /* 0x000fe20000400000 */
[----:B------:R-:W-:Y:S02]  /*8d00*/  IMAD.MOV.U32 R201, RZ, RZ, R58 ;  /* 0x000000ffffc97224 */ /* 0x000fe400078e003a */
[----:B------:R4:W-:Y:S01]  /*8d10*/  STL.128 [R1+0x2320], R184 ;  /* 0x002320b801007387 */ /* 0x0009e20000100c00 */
[----:B------:R-:W-:Y:S01]  /*8d20*/  IMAD.MOV.U32 R202, RZ, RZ, R57 ;  /* 0x000000ffffca7224 */ /* 0x000fe200078e0039 */
[----:B------:R-:W-:Y:S01]  /*8d30*/  MOV R207, R52 ;  /* 0x0000003400cf7202 */ /* 0x000fe20000000f00 */
[----:B------:R-:W-:Y:S01]  /*8d40*/  IMAD.MOV.U32 R206, RZ, RZ, R53 ;  /* 0x000000ffffce7224 */ /* 0x000fe200078e0035 */
[----:B------:R4:W-:Y:S01]  /*8d50*/  STL.128 [R1+0x2310], R180 ;  /* 0x002310b401007387 */ /* 0x0009e20000100c00 */
[----:B-1----:R-:W-:Y:S01]  /*8d60*/  IMAD.MOV.U32 R196, RZ, RZ, R63 ;  /* 0x000000ffffc47224 */ /* 0x002fe200078e003f */
[----:B------:R-:W-:Y:S01]  /*8d70*/  MOV R199, R60 ;  /* 0x0000003c00c77202 */ /* 0x000fe20000000f00 */
[----:B------:R-:W-:Y:S01]  /*8d80*/  IMAD.MOV.U32 R197, RZ, RZ, R62 ;  /* 0x000000ffffc57224 */ /* 0x000fe200078e003e */
[----:B------:R1:W-:Y:S01]  /*8d90*/  STL.128 [R1+0x2300], R176 ;  /* 0x002300b001007387 */ /* 0x0003e20000100c00 */
[----:B---3--:R-:W-:Y:S01]  /*8da0*/  IMAD.MOV.U32 R192, RZ, RZ, R67 ;  /* 0x000000ffffc07224 */ /* 0x008fe200078e0043 */
[----:B------:R-:W-:Y:S01]  /*8db0*/  MOV R195, R64 ;  /* 0x0000004000c37202 */ /* 0x000fe20000000f00 */
[----:B------:R-:W-:Y:S01]  /*8dc0*/  IMAD.MOV.U32 R193, RZ, RZ, R66 ;  /* 0x000000ffffc17224 */ /* 0x000fe200078e0042 */
[----:B------:R3:W-:Y:S01]  /*8dd0*/  STL.128 [R1+0x22f0], R172 ;  /* 0x0022f0ac01007387 */ /* 0x0007e20000100c00 */
[----:B----4-:R-:W-:Y:S01]  /*8de0*/  IMAD.MOV.U32 R188, RZ, RZ, R71 ;  /* 0x000000ffffbc7224 */ /* 0x010fe200078e0047 */
[----:B------:R-:W-:Y:S01]  /*8df0*/  MOV R191, R68 ;  /* 0x0000004400bf7202 */ /* 0x000fe20000000f00 */
[----:B------:R-:W-:Y:S01]  /*8e00*/  IMAD.MOV.U32 R189, RZ, RZ, R70 ;  /* 0x000000ffffbd7224 */ /* 0x000fe200078e0046 */
[----:B------:R4:W-:Y:S01]  /*8e10*/  STL.128 [R1+0x22e0], R168 ;  /* 0x0022e0a801007387 */ /* 0x0009e20000100c00 */
[----:B------:R-:W-:Y:S01]  /*8e20*/  IMAD.MOV.U32 R184, RZ, RZ, R75 ;  /* 0x000000ffffb87224 */ /* 0x000fe200078e004b */
[----:B------:R-:W-:Y:S01]  /*8e30*/  MOV R187, R72 ;  /* 0x0000004800bb7202 */ /* 0x000fe20000000f00 */
[----:B------:R-:W-:Y:S01]  /*8e40*/  IMAD.MOV.U32 R185, RZ, RZ, R74 ;  /* 0x000000ffffb97224 */ /* 0x000fe200078e004a */
[----:B------:R-:W-:Y:S01]  /*8e50*/  MOV R183, R76 ;  /* 0x0000004c00b77202 */ /* 0x000fe20000000f00 */
[----:B------:R-:W-:Y:S01]  /*8e60*/  IMAD.MOV.U32 R180, RZ, RZ, R79 ;  /* 0x000000ffffb47224 */ /* 0x000fe200078e004f */
[----:B------:R-:W-:Y:S01]  /*8e70*/  MOV R215, R44 ;  /* 0x0000002c00d77202 */ /* 0x000fe20000000f00 */
[----:B------:R-:W-:Y:S01]  /*8e80*/  IMAD.MOV.U32 R181, RZ, RZ, R78 ;  /* 0x000000ffffb57224 */ /* 0x000fe200078e004e */
[----:B-1----:R-:W-:Y:S01]  /*8e90*/  MOV R179, R80 ;  /* 0x0000005000b37202 */ /* 0x002fe20000000f00 */
[----:B------:R-:W-:Y:S01]  /*8ea0*/  IMAD.MOV.U32 R176, RZ, RZ, R83 ;  /* 0x000000ffffb07224 */ /* 0x000fe200078e0053 */
[----:B------:R-:W-:Y:S01]  /*8eb0*/  MOV R219, R40 ;  /* 0x0000002800db7202 */ /* 0x000fe20000000f00 */
[----:B------:R-:W-:Y:S01]  /*8ec0*/  IMAD.MOV.U32 R177, RZ, RZ, R82 ;  /* 0x000000ffffb17224 */ /* 0x000fe200078e0052 */
[----:B---3--:R-:W-:Y:S01]  /*8ed0*/  MOV R175, R84 ;  /* 0x0000005400af7202 */ /* 0x008fe20000000f00 */
[----:B------:R-:W-:Y:S01]  /*8ee0*/  IMAD.MOV.U32 R172, RZ, RZ, R87 ;  /* 0x000000ffffac7224 */ /* 0x000fe200078e0057 */
[----:B------:R-:W-:Y:S01]  /*8ef0*/  MOV R223, R36 ;  /* 0x0000002400df7202 */ /* 0x000fe20000000f00 */
[----:B------:R-:W-:Y:S01]  /*8f00*/  IMAD.MOV.U32 R173, RZ, RZ, R86 ;  /* 0x000000ffffad7224 */ /* 0x000fe200078e0056 */
[----:B----4-:R-:W-:Y:S01]  /*8f10*/  MOV R171, R92 ;  /* 0x0000005c00ab7202 */ /* 0x010fe20000000f00 */
[----:B------:R-:W-:Y:S01]  /*8f20*/  IMAD.MOV.U32 R168, RZ, RZ, R96 ;  /* 0x000000ffffa87224 */ /* 0x000fe200078e0060 */
[----:B------:R-:W-:Y:S01]  /*8f30*/  MOV R227, R32 ;  /* 0x0000002000e37202 */ /* 0x000fe20000000f00 */
[----:B------:R-:W-:Y:S01]  /*8f40*/  IMAD.MOV.U32 R169, RZ, RZ, R95 ;  /* 0x000000ffffa97224 */ /* 0x000fe200078e005f */
[----:B------:R-:W-:Y:S01]  /*8f50*/  MOV R231, R28 ;  /* 0x0000001c00e77202 */ /* 0x000fe20000000f00 */
[----:B------:R-:W-:Y:S01]  /*8f60*/  IMAD.MOV.U32 R170, RZ, RZ, R93 ;  /* 0x000000ffffaa7224 */ /* 0x000fe200078e005d */
[----:B------:R-:W-:Y:S01]  /*8f70*/  MOV R235, R0 ;  /* 0x0000000000eb7202 */ /* 0x000fe20000000f00 */
[----:B------:R-:W-:Y:S01]  /*8f80*/  IMAD.MOV.U32 R174, RZ, RZ, R85 ;  /* 0x000000ffffae7224 */ /* 0x000fe200078e0055 */
[----:B------:R-:W-:Y:S01]  /*8f90*/  UIADD3 UR10, UR12, 0x80, URZ ;  /* 0x000000800c0a7890 */ /* 0x000fe2000fffe03f */
[----:B------:R-:W-:Y:S01]  /*8fa0*/  IMAD.MOV.U32 R178, RZ, RZ, R81 ;  /* 0x000000ffffb27224 */ /* 0x000fe200078e0051 */
[----:B------:R-:W-:Y:S01]  /*8fb0*/  UMOV UR11, 0x40000040 ;  /* 0x40000040000b7882 */ /* 0x000fe20000000000 */
[----:B------:R-:W-:Y:S01]  /*8fc0*/  IMAD.MOV.U32 R182, RZ, RZ, R77 ;  /* 0x000000ffffb67224 */ /* 0x000fe200078e004d */
[----:B------:R-:W3:Y:S01]  /*8fd0*/  LDL.LU R2, [R1+0x2404] ;  /* 0x0024040001027983 */ /* 0x000ee20000300800 */
[----:B------:R-:W-:-:S02]  /*8fe0*/  IMAD.MOV.U32 R186, RZ, RZ, R73 ;  /* 0x000000ffffba7224 */ /* 0x000fc400078e0049 */
[----:B------:R-:W-:Y:S01]  /*8ff0*/  IMAD.MOV.U32 R190, RZ, RZ, R69 ;  /* 0x000000ffffbe7224 */ /* 0x000fe200078e0045 */
[----:B------:R-:W4:Y:S01]  /*9000*/  LDL.LU R3, [R1+0x2400] ;  /* 0x0024000001037983 */ /* 0x000f220000300800 */
[----:B------:R-:W-:Y:S02]  /*9010*/  IMAD.MOV.U32 R194, RZ, RZ, R65 ;  /* 0x000000ffffc27224 */ /* 0x000fe400078e0041 */
[----:B------:R-:W-:Y:S01]  /*9020*/  IMAD.MOV.U32 R198, RZ, RZ, R61 ;  /* 0x000000ffffc67224 */ /* 0x000fe200078e003d */
[----:B------:R-:W4:Y:S01]  /*9030*/  LDL.LU R5, [R1+0x2428] ;  /* 0x0024280001057983 */ /* 0x000f220000300800 */
[----:B------:R-:W-:Y:S02]  /*9040*/  IMAD.MOV.U32 R209, RZ, RZ, R50 ;  /* 0x000000ffffd17224 */ /* 0x000fe400078e0032 */
[----:B------:R-:W-:Y:S01]  /*9050*/  IMAD.MOV.U32 R210, RZ, RZ, R49 ;  /* 0x000000ffffd27224 */ /* 0x000fe200078e0031 */
[----:B------:R-:W4:Y:S01]  /*9060*/  LDL.LU R94, [R1+0x240c] ;  /* 0x00240c00015e7983 */ /* 0x000f220000300800 */
        /* <DEDUP_REMOVED lines=24> */
[----:B------:R-:W-:Y:S01]  /*91f0*/  IMAD.MOV.U32 R234, RZ, RZ, R15 ;  /* 0x000000ffffea7224 */ /* 0x000fe200078e000f */
[----:B------:R-:W-:Y:S02]  /*9200*/  F2FP.F16.F32.PACK_AB R88, R8, R12 ;  /* 0x0000000c0858723e */ /* 0x000fe400000000ff */
[----:B------:R-:W-:Y:S01]  /*9210*/  F2FP.F16.F32.PACK_AB R89, R13, R14 ;  /* 0x0000000e0d59723e */ /* 0x000fe200000000ff */
[----:B------:R-:W4:Y:S01]  /*9220*/  LDL.LU R27, [R1+0x23f0] ;  /* 0x0023f000011b7983 */ /* 0x000f220000300800 */
[----:B------:R-:W-:-:S02]  /*9230*/  F2FP.F16.F32.PACK_AB R90, R99, R100 ;  /* 0x00000064635a723e */ /* 0x000fc400000000ff */
[----:B------:R-:W-:Y:S01]  /*9240*/  F2FP.F16.F32.PACK_AB R91, R101, R102 ;  /* 0x00000066655b723e */ /* 0x000fe200000000ff */
        /* <DEDUP_REMOVED lines=8> */
[----:B--2---:R-:W-:-:S06]  /*92d0*/  WARPGROUP.ARRIVE ;  /* 0x00000000000079c5 */ /* 0x004fcc0000000000 */
[----:B------:R-:W-:Y:S03]  /*92e0*/  HGMMA.64x256x16.F32 R108, R88, gdesc[UR8].tnspB, R108, gsb0 ;  /* 0x43e00008586c7df0 */ /* 0x000fe6000800086c */
[----:B------:R-:W-:Y:S02]  /*92f0*/  WARPGROUP.DEPBAR.LE gsb0, 0x0 ;  /* 0x00008000000079c5 */ /* 0x000fe40000010000 */
        /* <DEDUP_REMOVED lines=32> */
[----:B-1----:R-:W4:Y:S04]  /*9500*/  LDL.LU.128 R220, [R1+0x23b0] ;  /* 0x0023b00001dc7983 */ /* 0x002f280000300c00 */
[----:B--2---:R-:W4:Y:S04]  /*9510*/  LDL.LU.128 R224, [R1+0x23c0] ;  /* 0x0023c00001e07983 */ /* 0x004f280000300c00 */
[----:B---3--:R-:W4:Y:S04]  /*9520*/  LDL.LU.128 R228, [R1+0x23d0] ;  /* 0x0023d00001e47983 */ /* 0x008f280000300c00 */
[----:B------:R-:W4:Y:S04]  /*9530*/  LDL.LU.128 R232, [R1+0x23e0] ;  /* 0x0023e00001e87983 */ /* 0x000f280000300c00 */
        /* <DEDUP_REMOVED lines=27> */
[----:B------:R-:W4:Y:S01]  /*96f0*/  LDL.LU.128 R108, [R1+0x21f0] ;  /* 0x0021f000016c7983 */ /* 0x000f220000300c00 */
[----:B------:R-:W-:Y:S01]  /*9700*/  UIADD3 UR10, UR12, 0x1080, URZ ;  /* 0x000010800c0a7890 */ /* 0x000fe2000fffe03f */
[----:B------:R-:W-:Y:S01]  /*9710*/  UMOV UR11, 0x40000040 ;  /* 0x40000040000b7882 */ /* 0x000fe20000000000 */
[----:B----4-:R-:W-:-:S07]  /*9720*/  WARPGROUP.ARRIVE ;  /* 0x00000000000079c5 */ /* 0x010fce0000000000 */
[----:B------:R-:W-:Y:S03]  /*9730*/  HGMMA.64x256x16.F32 R108, R88, gdesc[UR8].tnspB, R108, gsb0 ;  /* 0x43e00008586c7df0 */ /* 0x000fe6000800086c */
[----:B------:R-:W-:Y:S02]  /*9740*/  WARPGROUP.DEPBAR.LE gsb0, 0x0 ;  /* 0x00008000000079c5 */ /* 0x000fe40000010000 */
[----:B------:R1:W-:Y:S04]  /*9750*/  STL.128 [R1+0x7d0], R160 ;  /* 0x0007d0a001007387 */ /* 0x0003e80000100c00 */
[----:B-1----:R-:W2:Y:S04]  /*9760*/  LDL.LU.64 R160, [R1+0x21e0] ;  /* 0x0021e00001a07983 */ /* 0x002ea80000300a00 */
[----:B------:R1:W-:Y:S04]  /*9770*/  STL.128 [R1+0x7a0], R148 ;  /* 0x0007a09401007387 */ /* 0x0003e80000100c00 */
[----:B-1----:R-:W3:Y:S04]  /*9780*/  LDL.LU.128 R148, [R1+0x21c0] ;  /* 0x0021c00001947983 */ /* 0x002ee80000300c00 */
[----:B------:R1:W-:Y:S04]  /*9790*/  STL.128 [R1+0x700], R108 ;  /* 0x0007006c01007387 */ /* 0x0003e80000100c00 */
[----:B------:R4:W-:Y:S04]  /*97a0*/  STL.128 [R1+0x7c0], R156 ;  /* 0x0007c09c01007387 */ /* 0x0009e80000100c00 */
[----:B-1----:R-:W3:Y:S04]  /*97b0*/  LDL.LU R110, [R1+0x2158] ;  /* 0x00215800016e7983 */ /* 0x002ee80000300800 */
[----:B----4-:R-:W4:Y:S04]  /*97c0*/  LDL.LU.128 R156, [R1+0x21d0] ;  /* 0x0021d000019c7983 */ /* 0x010f280000300c00 */
        /* <DEDUP_REMOVED lines=8> */
[----:B------:R-:W4:Y:S04]  /*9850*/  LDL.LU.128 R136, [R1+0x2190] ;  /* 0x0021900001887983 */ /* 0x000f280000300c00 */
[----:B------:R-:W4:Y:S04]  /*9860*/  LDL.LU.128 R140, [R1+0x21a0] ;  /* 0x0021a000018c7983 */ /* 0x000f280000300c00 */
[----:B------:R-:W4:Y:S04]  /*9870*/  LDL.LU.128 R144, [R1+0x21b0] ;  /* 0x0021b00001907983 */ /* 0x000f280000300c00 */
[----:B------:R-:W4:Y:S04]  /*9880*/  LDL.LU.128 R128, [R1+0x2170] ;  /* 0x0021700001807983 */ /* 0x000f280000300c00 */
[----:B------:R-:W4:Y:S04]  /*9890*/  LDL.LU R127, [R1+0x2168] ;  /* 0x00216800017f7983 */ /* 0x000f280000300800 */
[----:B------:R-:W4:Y:S04]  /*98a0*/  LDL.LU.64 R120, [R1+0x2160] ;  /* 0x0021600001787983 */ /* 0x000f280000300a00 */
[----:B------:R-:W4:Y:S01]  /*98b0*/  LDL.LU.64 R108, [R1+0x2150] ;  /* 0x00215000016c7983 */ /* 0x000f220000300a00 */
[----:B------:R-:W-:Y:S01]  /*98c0*/  FSETP.GEU.AND P6, PT, R2, -126, PT ;  /* 0xc2fc00000200780b */ /* 0x000fe20003fce000 */
[----:B------:R-:W-:-:S04]  /*98d0*/  IMAD.U32 R0, RZ, RZ, UR9 ;  /* 0x00000009ff007e24 */ /* 0x000fc8000f8e00ff */
[----:B------:R-:W-:-:S08]  /*98e0*/  IMAD R0, R0, 0x80, R3 ;  /* 0x0000008000007824 */ /* 0x000fd000078e0203 */
[----:B------:R-:W-:Y:S01]  /*98f0*/  @!P6 FMUL R2, R2, 0.5 ;  /* 0x3f0000000202e820 */ /* 0x000fe20000400000 */
[----:B------:R-:W-:Y:S02]  /*9900*/  LEA R0, R0, UR36, 0x2 ;  /* 0x0000002400007c11 */ /* 0x000fe4000f8e10ff */
[----:B------:R-:W-:Y:S01]  /*9910*/  FSETP.GEU.AND P5, PT, R103, -126, PT ;  /* 0xc2fc00006700780b */ /* 0x000fe20003fae000 */
[----:B------:R-:W-:-:S12]  /*9920*/  STL.128 [R1+0x710], R112 ;  /* 0x0007107001007387 */ /* 0x000fd80000100c00 */
[----:B------:R-:W-:-:S04]  /*9930*/  @!P5 FMUL R103, R103, 0.5 ;  /* 0x3f0000006767d820 */ /* 0x000fc80000400000 */
[----:B------:R-:W1:Y:S01]  /*9940*/  MUFU.EX2 R111, R103 ;  /* 0x00000067006f7308 */ /* 0x000e620000000800 */
[----:B------:R-:W-:Y:S01]  /*9950*/  FMUL R17, R17, UR8 ;  /* 0x0000000811117c20 */ /* 0x000fe20008400000 */
[----:B------:R-:W-:Y:S01]  /*9960*/  FMUL R16, R16, UR8 ;  /* 0x0000000810107c20 */ /* 0x000fe20008400000 */
[----:B------:R1:W-:Y:S04]  /*9970*/  STL.128 [R1+0x720], R116 ;  /* 0x0007207401007387 */ /* 0x0003e80000100c00 */
[----:B------:R1:W-:Y:S04]  /*9980*/  STL.128 [R1+0x7b0], R152 ;  /* 0x0007b09801007387 */ /* 0x0003e80000100c00 */
[----:B------:R1:W-:Y:S02]  /*9990*/  STL.128 [R1+0x7e0], R164 ;  /* 0x0007e0a401007387 */ /* 0x0003e40000100c00 */
[----:B-1----:R-:W-:-:S02]  /*99a0*/  @!P5 FMUL R111, R111, R111 ;  /* 0x0000006f6f6fd220 */ /* 0x002fc40000400000 */
        /* <DEDUP_REMOVED lines=17> */
[----:B------:R-:W4:Y:S04]  /*9ac0*/  LDL.LU.128 R116, [R1+0x720] ;  /* 0x0007200001747983 */ /* 0x000f280000300c00 */
[----:B------:R-:W4:Y:S04]  /*9ad0*/  LDL.LU.128 R152, [R1+0x7b0] ;  /* 0x0007b00001987983 */ /* 0x000f280000300c00 */
[----:B------:R-:W4:Y:S04]  /*9ae0*/  LDL.LU.128 R164, [R1+0x7e0] ;  /* 0x0007e00001a47983 */ /* 0x000f280000300c00 */
[----:B-1----:R-:W4:Y:S04]  /*9af0*/  LDL.LU.128 R168, [R1+0x7f0] ;  /* 0x0007f00001a87983 */ /* 0x002f280000300c00 */
        /* <DEDUP_REMOVED lines=15> */
[----:B--2---:R-:W-:-:S03]  /*9bf0*/  FSETP.GEU.AND P1, PT, R161, -126, PT ;  /* 0xc2fc0000a100780b */ /* 0x004fc60003f2e000 */
[----:B------:R-:W2:Y:S10]  /*9c00*/  LDL.LU.128 R232, [R1+0x8f0] ;  /* 0x0008f00001e87983 */ /* 0x000eb40000300c00 */
[----:B------:R-:W-:-:S04]  /*9c10*/  @!P1 FMUL R161, R161, 0.5 ;  /* 0x3f000000a1a19820 */ /* 0x000fc80000400000 */
[----:B------:R-:W1:Y:S01]  /*9c20*/  MUFU.EX2 R4, R161 ;  /* 0x000000a100047308 */ /* 0x000e620000000800 */
[----:B---3--:R-:W-:-:S07]  /*9c30*/  FFMA R149, R149, UR7, -R5 ;  /* 0x0000000795957c23 */ /* 0x008fce0008000805 */
[----:B------:R3:W4:Y:S02]  /*9c40*/  MUFU.EX2 R5, R2 ;  /* 0x0000000200057308 */ /* 0x0007240000000800 */
[----:B---3--:R-:W3:Y:S01]  /*9c50*/  LDS.64 R2, [R0+0x148000] ;  /* 0x1480000000027984 */ /* 0x008ee20000000a00 */
[----:B-1----:R-:W-:Y:S01]  /*9c60*/  @!P1 FMUL R4, R4, R4 ;  /* 0x0000000404049220 */ /* 0x002fe20000400000 */
[----:B------:R-:W-:Y:S01]  /*9c70*/  FSETP.GEU.AND P1, PT, R110, -126, PT ;  /* 0xc2fc00006e00780b */ /* 0x000fe20003f2e000 */
[----:B----4-:R-:W-:Y:S01]  /*9c80*/  @!P6 FMUL R5, R5, R5 ;  /* 0x000000050505e220 */ /* 0x010fe20000400000 */
[----:B------:R-:W-:Y:S02]  /*9c90*/  FSETP.GEU.AND P6, PT, R94, -126, PT ;  /* 0xc2fc00005e00780b */ /* 0x000fe40003fce000 */
[----:B------:R-:W-:-:S09]  /*9ca0*/  FSETP.GEU.AND P4, PT, R157, -126, PT ;  /* 0xc2fc00009d00780b */ /* 0x000fd20003f8e000 */
[----:B------:R-:W-:Y:S02]  /*9cb0*/  @!P1 FMUL R110, R110, 0.5 ;  /* 0x3f0000006e6e9820 */ /* 0x000fe40000400000 */
[----:B------:R-:W-:Y:S02]  /*9cc0*/  @!P6 FMUL R94, R94, 0.5 ;  /* 0x3f0000005e5ee820 */ /* 0x000fe40000400000 */
[----:B------:R-:W-:Y:S02]  /*9cd0*/  @!P4 FMUL R157, R157, 0.5 ;  /* 0x3f0000009d9dc820 */ /* 0x000fe40000400000 */
[----:B------:R-:W1:Y:S01]  /*9ce0*/  MUFU.EX2 R110, R110 ;  /* 0x0000006e006e7308 */ /* 0x000e620000000800 */
[----:B------:R-:W-:Y:S02]  /*9cf0*/  FSETP.GEU.AND P2, PT, R160, -126, PT ;  /* 0xc2fc0000a000780b */ /* 0x000fe40003f4e000 */
[----:B------:R-:W-:-:S05]  /*9d00*/  FSETP.GEU.AND P3, PT, R159, -126, PT ;  /* 0xc2fc00009f00780b */ /* 0x000fca0003f6e000 */
[----:B------:R-:W4:Y:S08]  /*9d10*/  MUFU.EX2 R112, R157 ;  /* 0x0000009d00707308 */ /* 0x000f300000000800 */
[----:B------:R-:W4:Y:S01]  /*9d20*/  MUFU.EX2 R113, R94 ;  /* 0x0000005e00717308 */ /* 0x000f220000000800 */
[----:B---3--:R-:W-:Y:S01]  /*9d30*/  FADD R24, R24, -R2 ;  /* 0x8000000218187221 */ /* 0x008fe20000000000 */
[----:B------:R-:W-:Y:S01]  /*9d40*/  FADD R25, R25, -R3 ;  /* 0x8000000319197221 */ /* 0x000fe20000000000 */
[----:B------:R-:W-:Y:S01]  /*9d50*/  FFMA R11, R150, UR7, -R6 ;  /* 0x00000007960b7c23 */ /* 0x000fe20008000806 */
[----:B------:R-:W-:Y:S01]  /*9d60*/  @!P2 FMUL R160, R160, 0.5 ;  /* 0x3f000000a0a0a820 */ /* 0x000fe20000400000 */
[----:B------:R-:W-:Y:S01]  /*9d70*/  @!P3 FMUL R159, R159, 0.5 ;  /* 0x3f0000009f9fb820 */ /* 0x000fe20000400000 */
[----:B------:R-:W-:Y:S01]  /*9d80*/  FMUL R150, R17, R24 ;  /* 0x0000001811967220 */ /* 0x000fe20000400000 */
[----:B------:R-:W-:Y:S01]  /*9d90*/  FMUL R126, R16, R25 ;  /* 0x00000019107e7220 */ /* 0x000fe20000400000 */
[----:B-1----:R-:W-:Y:S01]  /*9da0*/  @!P1 FMUL R110, R110, R110 ;  /* 0x0000006e6e6e9220 */ /* 0x002fe20000400000 */
[----:B----4-:R-:W-:Y:S01]  /*9db0*/  @!P4 FMUL R112, R112, R112 ;  /* 0x000000707070c220 */ /* 0x010fe20000400000 */
[----:B------:R-:W-:Y:S01]  /*9dc0*/  FFMA R10, R151, UR7, -R7 ;  /* 0x00000007970a7c23 */ /* 0x000fe20008000807 */
[----:B------:R-:W-:Y:S01]  /*9dd0*/  FADD R2, R26, -R2 ;  /* 0x800000021a027221 */ /* 0x000fe20000000000 */
[----:B------:R-:W-:Y:S01]  /*9de0*/  FADD R3, R27, -R3 ;  /* 0x800000031b037221 */ /* 0x000fe20000000000 */
[----:B------:R-:W-:Y:S01]  /*9df0*/  @!P6 FMUL R113, R113, R113 ;  /* 0x000000717171e220 */ /* 0x000fe20000400000 */
[----:B------:R-:W1:Y:S01]  /*9e00*/  MUFU.EX2 R6, R160 ;  /* 0x000000a000067308 */ /* 0x000e620000000800 */
[----:B------:R-:W-:Y:S01]  /*9e10*/  F2FP.F16.F32.PACK_AB R26, R111, R112 ;  /* 0x000000706f1a723e */ /* 0x000fe200000000ff */
[----:B------:R-:W-:Y:S02]  /*9e20*/  STL [R1+0x1f30], R158 ;  /* 0x001f309e01007387 */ /* 0x000fe40000100800 */
[----:B------:R-:W-:-:S02]  /*9e30*/  F2FP.F16.F32.PACK_AB R27, R110, R113 ;  /* 0x000000716e1b723e */ /* 0x000fc400000000ff */
[----:B------:R-:W-:Y:S02]  /*9e40*/  STL [R1+0x1f2c], R156 ;  /* 0x001f2c9c01007387 */ /* 0x000fe40000100800 */
[----:B------:R3:W4:Y:S02]  /*9e50*/  MUFU.EX2 R7, R159 ;  /* 0x0000009f00077308 */ /* 0x0007240000000800 */
[----:B------:R-:W-:Y:S04]  /*9e60*/  STL [R1+0x1f28], R150 ;  /* 0x001f289601007387 */ /* 0x000fe80000100800 */
[----:B------:R-:W-:Y:S04]  /*9e70*/  STL.64 [R1+0x1f20], R148 ;  /* 0x001f209401007387 */ /* 0x000fe80000100a00 */
[----:B------:R-:W-:Y:S04]  /*9e80*/  STL.128 [R1+0x1f10], R144 ;  /* 0x001f109001007387 */ /* 0x000fe80000100c00 */
[----:B------:R-:W-:Y:S04]  /*9e90*/  STL.128 [R1+0x1f00], R140 ;  /* 0x001f008c01007387 */ /* 0x000fe80000100c00 */
[----:B------:R-:W-:Y:S04]  /*9ea0*/  STL.128 [R1+0x1ef0], R136 ;  /* 0x001ef08801007387 */ /* 0x000fe80000100c00 */
[----:B------:R-:W-:Y:S04]  /*9eb0*/  STL.128 [R1+0x1ee0], R132 ;  /* 0x001ee08401007387 */ /* 0x000fe80000100c00 */
[----:B------:R-:W-:Y:S04]  /*9ec0*/  STL.128 [R1+0x1ed0], R128 ;  /* 0x001ed08001007387 */ /* 0x000fe80000100c00 */
[----:B------:R-:W-:Y:S04]  /*9ed0*/  STL.64 [R1+0x1ec0], R126 ;  /* 0x001ec07e01007387 */ /* 0x000fe80000100a00 */
[----:B------:R1:W-:Y:S04]  /*9ee0*/  STL.64 [R1+0x1eb8], R120 ;  /* 0x001eb87801007387 */ /* 0x0003e80000100a00 */
[----:B------:R3:W-:Y:S04]  /*9ef0*/  STL.64 [R1+0x1eb0], R112 ;  /* 0x001eb07001007387 */ /* 0x0007e80000100a00 */
[----:B------:R3:W-:Y:S04]  /*9f00*/  STL.128 [R1+0x1ea0], R108 ;  /* 0x001ea06c01007387 */ /* 0x0007e80000100c00 */
[----:B-1----:R-:W4:Y:S04]  /*9f10*/  LDL.LU.128 R120, [R1+0x730] ;  /* 0x0007300001787983 */ /* 0x002f280000300c00 */
[----:B---3--:R-:W3:Y:S04]  /*9f20*/  LDL.LU.128 R112, [R1+0x710] ;  /* 0x0007100001707983 */ /* 0x008ee80000300c00 */
        /* <DEDUP_REMOVED lines=29> */
[----:B-1----:R-:W3:Y:S04]  /*a100*/  LDL.LU.128 R116, [R1+0x920] ;  /* 0x0009200001747983 */ /* 0x002ee80000300c00 */
[----:B--2---:R1:W-:Y:S04]  /*a110*/  STL.128 [R1+0x2130], R232 ;  /* 0x002130e801007387 */ /* 0x0043e80000100c00 */
        /* <DEDUP_REMOVED lines=19> */
[----:B----4-:R-:W-:Y:S04]  /*a250*/  STL.128 [R1+0x1f70], R120 ;  /* 0x001f707801007387 */ /* 0x010fe80000100c00 */
[----:B---3--:R-:W-:Y:S04]  /*a260*/  STL.128 [R1+0x1f50], R112 ;  /* 0x001f507001007387 */ /* 0x008fe80000100c00 */
        /* <DEDUP_REMOVED lines=10> */
[----:B-1----:R-:W2:Y:S04]  /*a310*/  LDL.LU.128 R108, [R1+0x900] ;  /* 0x00090000016c7983 */ /* 0x002ea80000300c00 */
[----:B------:R-:W2:Y:S04]  /*a320*/  LDL.LU.128 R112, [R1+0x910] ;  /* 0x0009100001707983 */ /* 0x000ea80000300c00 */
[----:B------:R-:W2:Y:S04]  /*a330*/  LDL.LU.128 R120, [R1+0x930] ;  /* 0x0009300001787983 */ /* 0x000ea80000300c00 */
[----:B------:R-:W2:Y:S04]  /*a340*/  LDL.LU.128 R124, [R1+0x940] ;  /* 0x00094000017c7983 */ /* 0x000ea80000300c00 */
[----:B---3--:R-:W2:Y:S04]  /*a350*/  LDL.LU.128 R128, [R1+0x950] ;  /* 0x0009500001807983 */ /* 0x008ea80000300c00 */
[----:B----4-:R-:W2:Y:S04]  /*a360*/  LDL.LU.128 R132, [R1+0x960] ;  /* 0x0009600001847983 */ /* 0x010ea80000300c00 */
[----:B------:R-:W2:Y:S04]  /*a370*/  LDL.LU.128 R136, [R1+0x970] ;  /* 0x0009700001887983 */ /* 0x000ea80000300c00 */
[----:B------:R-:W2:Y:S04]  /*a380*/  LDL.LU.128 R140, [R1+0x980] ;  /* 0x00098000018c7983 */ /* 0x000ea80000300c00 */
[----:B------:R-:W2:Y:S04]  /*a390*/  LDL.LU.128 R144, [R1+0x990] ;  /* 0x0009900001907983 */ /* 0x000ea80000300c00 */
[----:B------:R-:W2:Y:S04]  /*a3a0*/  LDL.LU.128 R148, [R1+0x9a0] ;  /* 0x0009a00001947983 */ /* 0x000ea80000300c00 */
[----:B------:R-:W2:Y:S04]  /*a3b0*/  LDL.LU.128 R156, [R1+0x9c0] ;  /* 0x0009c000019c7983 */ /* 0x000ea80000300c00 */
[----:B------:R-:W2:Y:S01]  /*a3c0*/  LDL.LU.128 R160, [R1+0x9d0] ;  /* 0x0009d00001a07983 */ /* 0x000ea20000300c00 */
[----:B------:R-:W-:Y:S01]  /*a3d0*/  @!P2 FMUL R6, R6, R6 ;  /* 0x000000060606a220 */ /* 0x000fe20000400000 */
[----:B------:R-:W-:Y:S01]  /*a3e0*/  @!P3 FMUL R7, R7, R7 ;  /* 0x000000070707b220 */ /* 0x000fe20000400000 */
[----:B------:R-:W-:Y:S01]  /*a3f0*/  F2FP.F16.F32.PACK_AB R24, R4, R5 ;  /* 0x000000050418723e */ /* 0x000fe200000000ff */
[----:B------:R-:W-:-:S03]  /*a400*/  UIADD3 UR10, UR12, 0x100, URZ ;  /* 0x000001000c0a7890 */ /* 0x000fc6000fffe03f */
[----:B------:R-:W-:Y:S01]  /*a410*/  F2FP.F16.F32.PACK_AB R25, R7, R6 ;  /* 0x000000060719723e */ /* 0x000fe200000000ff */
[----:B------:R-:W-:Y:S01]  /*a420*/  UMOV UR11, 0x40000040 ;  /* 0x40000040000b7882 */ /* 0x000fe20000000000 */
        /* <DEDUP_REMOVED lines=13> */
[----:B------:R-:W-:Y:S01]  /*a500*/  STL [R1+0x18a8], R7 ;  /* 0x0018a80701007387 */ /* 0x000fe20000100800 */
[----:B--2---:R-:W-:-:S06]  /*a510*/  WARPGROUP.ARRIVE ;  /* 0x00000000000079c5 */ /* 0x004fcc0000000000 */
[----:B------:R-:W-:Y:S01]  /*a520*/  HGMMA.64x256x16.F32 R108, R24, gdesc[UR8].tnspB, R108, gsb0 ;  /* 0x43e00008186c7df0 */ /* 0x000fe2000800086c */
[----:B------:R1:W-:Y:S04]  /*a530*/  STL.128 [R1+0x2140], R104 ;  /* 0x0021406801007387 */ /* 0x0003e80000100c00 */
[----:B-1----:R-:W2:Y:S01]  /*a540*/  LDL.LU.128 R104, [R1+0x2140] ;  /* 0x0021400001687983 */ /* 0x002ea20000300c00 */
[----:B------:R-:W-:Y:S02]  /*a550*/  WARPGROUP.DEPBAR.LE gsb0, 0x0 ;  /* 0x00008000000079c5 */ /* 0x000fe40000010000 */
        /* <DEDUP_REMOVED lines=74> */
[----:B------:R1:W-:Y:S01]  /*aa00*/  STL.64 [R1+0x9a0], R148 ;  /* 0x0009a09401007387 */ /* 0x0003e20000100a00 */
[----:B------:R-:W-:-:S02]  /*aa10*/  IMAD.MOV.U32 R56, RZ, RZ, R206 ;  /* 0x000000ffff387224 */ /* 0x000fc400078e00ce */
[----:B------:R-:W-:Y:S01]  /*aa20*/  IMAD.MOV.U32 R54, RZ, RZ, R208 ;  /* 0x000000ffff367224 */ /* 0x000fe200078e00d0 */
[----:B------:R-:W3:Y:S01]  /*aa30*/  LDL.LU.128 R204, [R1+0x20c0] ;  /* 0x0020c00001cc7983 */ /* 0x000ee20000300c00 */
[----:B------:R-:W-:Y:S02]  /*aa40*/  IMAD.MOV.U32 R53, RZ, RZ, R209 ;  /* 0x000000ffff357224 */ /* 0x000fe400078e00d1 */
[----:B------:R-:W-:Y:S01]  /*aa50*/  IMAD.MOV.U32 R52, RZ, RZ, R210 ;  /* 0x000000ffff347224 */ /* 0x000fe200078e00d2 */
[----:B------:R-:W3:Y:S01]  /*aa60*/  LDL.LU.128 R200, [R1+0x20b0] ;  /* 0x0020b00001c87983 */ /* 0x000ee20000300c00 */
[----:B------:R-:W-:Y:S02]  /*aa70*/  IMAD.MOV.U32 R50, RZ, RZ, R212 ;  /* 0x000000ffff327224 */ /* 0x000fe400078e00d4 */
[----:B------:R-:W-:Y:S01]  /*aa80*/  IMAD.MOV.U32 R49, RZ, RZ, R213 ;  /* 0x000000ffff317224 */ /* 0x000fe200078e00d5 */
[----:B------:R-:W3:Y:S01]  /*aa90*/  LDL.LU.128 R208, [R1+0x20d0] ;  /* 0x0020d00001d07983 */ /* 0x000ee20000300c00 */
        /* <DEDUP_REMOVED lines=44> */
[----:B------:R-:W3:Y:S01]  /*ad60*/  LDL.LU.128 R108, [R1+0x1f40] ;  /* 0x001f4000016c7983 */ /* 0x000ee20000300c00 */
[----:B------:R-:W-:Y:S01]  /*ad70*/  UIADD3 UR10, UR12, 0x1100, URZ ;  /* 0x000011000c0a7890 */ /* 0x000fe2000fffe03f */
[----:B------:R-:W-:-:S02]  /*ad80*/  UMOV UR11, 0x40000040 ;  /* 0x40000040000b7882 */ /* 0x000fc40000000000 */
[----:B--2---:R-:W-:Y:S01]  /*ad90*/  STL.128 [R1+0x1e90], R104 ;  /* 0x001e906801007387 */ /* 0x004fe20000100c00 */
[----:B---3--:R-:W-:-:S06]  /*ada0*/  WARPGROUP.ARRIVE ;  /* 0x00000000000079c5 */ /* 0x008fcc0000000000 */
[----:B------:R-:W-:Y:S03]  /*adb0*/  HGMMA.64x256x16.F32 R108, R24, gdesc[UR8].tnspB, R108, gsb0 ;  /* 0x43e00008186c7df0 */ /* 0x000fe6000800086c */
[----:B------:R-:W-:Y:S02]  /*adc0*/  WARPGROUP.DEPBAR.LE gsb0, 0x0 ;  /* 0x00008000000079c5 */ /* 0x000fe40000010000 */
[----:B------:R1:W-:Y:S04]  /*add0*/  STL.128 [R1+0x700], R108 ;  /* 0x0007006c01007387 */ /* 0x0003e80000100c00 */
        /* <DEDUP_REMOVED lines=11> */
[----:B------:R-:W-:Y:S04]  /*ae90*/  STL.128 [R1+0x7b0], R152 ;  /* 0x0007b09801007387 */ /* 0x000fe80000100c00 */
[----:B------:R-:W-:Y:S04]  /*aea0*/  STL [R1+0x7c4], R157 ;  /* 0x0007c49d01007387 */ /* 0x000fe80000100800 */
[----:B------:R3:W-:Y:S04]  /*aeb0*/  STL.64 [R1+0x7c8], R158 ;  /* 0x0007c89e01007387 */ /* 0x0007e80000100a00 */
[----:B------:R-:W-:Y:S04]  /*aec0*/  STL.128 [R1+0x7d0], R160 ;  /* 0x0007d0a001007387 */ /* 0x000fe80000100c00 */
[----:B-1----:R-:W4:Y:S04]  /*aed0*/  LDL.LU.128 R108, [R1+0x1ea0] ;  /* 0x001ea000016c7983 */ /* 0x002f280000300c00 */
[----:B------:R-:W4:Y:S04]  /*aee0*/  LDL.LU R28, [R1+0x1e88] ;  /* 0x001e8800011c7983 */ /* 0x000f280000300800 */
[----:B------:R-:W4:Y:S04]  /*aef0*/  LDL.LU R29, [R1+0x1e80] ;  /* 0x001e8000011d7983 */ /* 0x000f280000300800 */
[----:B--2---:R-:W2:Y:S04]  /*af00*/  LDL.LU R150, [R1+0x1f28] ;  /* 0x001f280001967983 */ /* 0x004ea80000300800 */
[----:B------:R-:W2:Y:S04]  /*af10*/  LDL.LU.64 R148, [R1+0x1f20] ;  /* 0x001f200001947983 */ /* 0x000ea80000300a00 */
[----:B------:R-:W2:Y:S04]  /*af20*/  LDL.LU.128 R144, [R1+0x1f10] ;  /* 0x001f100001907983 */ /* 0x000ea80000300c00 */
[----:B------:R-:W2:Y:S04]  /*af30*/  LDL.LU.128 R140, [R1+0x1f00] ;  /* 0x001f0000018c7983 */ /* 0x000ea80000300c00 */
[----:B------:R-:W2:Y:S04]  /*af40*/  LDL.LU.128 R136, [R1+0x1ef0] ;  /* 0x001ef00001887983 */ /* 0x000ea80000300c00 */
[----:B------:R-:W2:Y:S04]  /*af50*/  LDL.LU.128 R132, [R1+0x1ee0] ;  /* 0x001ee00001847983 */ /* 0x000ea80000300c00 */
[----:B------:R-:W2:Y:S04]  /*af60*/  LDL.LU.128 R128, [R1+0x1ed0] ;  /* 0x001ed00001807983 */ /* 0x000ea80000300c00 */
[----:B------:R-:W2:Y:S04]  /*af70*/  LDL.LU.64 R126, [R1+0x1ec0] ;  /* 0x001ec000017e7983 */ /* 0x000ea80000300a00 */
[----:B------:R-:W2:Y:S04]  /*af80*/  LDL.LU.64 R120, [R1+0x1eb8] ;  /* 0x001eb80001787983 */ /* 0x000ea80000300a00 */
[----:B------:R-:W2:Y:S01]  /*af90*/  LDL.LU.64 R112, [R1+0x1eb0] ;  /* 0x001eb00001707983 */ /* 0x000ea20000300a00 */
[----:B------:R-:W-:Y:S01]  /*afa0*/  FMUL R19, R19, UR8 ;  /* 0x0000000813137c20 */ /* 0x000fe20008400000 */
[----:B------:R-:W-:Y:S01]  /*afb0*/  FMUL R18, R18, UR8 ;  /* 0x0000000812127c20 */ /* 0x000fe20008400000 */
[----:B------:R-:W-:Y:S01]  /*afc0*/  IMAD.MOV.U32 R9, RZ, RZ, R156 ;  /* 0x000000ffff097224 */ /* 0x000fe200078e009c */
[----:B------:R-:W2:Y:S01]  /*afd0*/  LDL.LU.128 R104, [R1+0x1e90] ;  /* 0x001e900001687983 */ /* 0x000ea20000300c00 */
[----:B------:R-:W-:Y:S01]  /*afe0*/  FMUL R125, R19, R2 ;  /* 0x00000002137d7220 */ /* 0x000fe20000400000 */
[----:B------:R-:W-:-:S02]  /*aff0*/  FMUL R124, R18, R3 ;  /* 0x00000003127c7220 */ /* 0x000fc40000400000 */
[----:B------:R-:W1:Y:S04]  /*b000*/  LDS.64 R2, [R0+0x148020] ;  /* 0x1480200000027984 */ /* 0x000e680000000a00 */
[----:B---3--:R-:W3:Y:S04]  /*b010*/  LDL.LU R158, [R1+0x1f30] ;  /* 0x001f3000019e7983 */ /* 0x008ee80000300800 */
[----:B------:R-:W3:Y:S01]  /*b020*/  LDL.LU R156, [R1+0x1f2c] ;  /* 0x001f2c00019c7983 */ /* 0x000ee20000300800 */
[----:B------:R-:W-:Y:S01]  /*b030*/  FMUL R23, R23, UR8 ;  /* 0x0000000817177c20 */ /* 0x000fe20008400000 */
[----:B------:R-:W-:-:S02]  /*b040*/  FMUL R22, R22, UR8 ;  /* 0x0000000816167c20 */ /* 0x000fc40008400000 */
[----:B------:R1:W-:Y:S04]  /*b050*/  STL.128 [R1+0x8f0], R232 ;  /* 0x0008f0e801007387 */ /* 0x0003e80000100c00 */
[----:B------:R-:W3:Y:S04]  /*b060*/  LDL.LU R27, [R1+0x8fc] ;  /* 0x0008fc00011b7983 */ /* 0x000ee80000300800 */
[----:B------:R1:W-:Y:S04]  /*b070*/  STL.128 [R1+0x7e0], R164 ;  /* 0x0007e0a401007387 */ /* 0x0003e80000100c00 */
[----:B------:R-:W3:Y:S04]  /*b080*/  LDL.LU R151, [R1+0x7ac] ;  /* 0x0007ac0001977983 */ /* 0x000ee80000300800 */
[----:B-1----:R-:W3:Y:S04]  /*b090*/  LDL.LU R235, [R1+0x7c8] ;  /* 0x0007c80001eb7983 */ /* 0x002ee80000300800 */
        /* <DEDUP_REMOVED lines=30> */
[----:B-1----:R-:W3:Y:S04]  /*b280*/  LDL.LU R168, [R1+0x7f0] ;  /* 0x0007f00001a87983 */ /* 0x002ee80000300800 */
        /* <DEDUP_REMOVED lines=21> */
[----:B------:R-:W3:Y:S01]  /*b3e0*/  LDL.LU R190, [R1+0x848] ;  /* 0x0008480001be7983 */ /* 0x000ee20000300800 */
[----:B----4-:R-:W-:-:S03]  /*b3f0*/  FSETP.GEU.AND P4, PT, R109, -126, PT ;  /* 0xc2fc00006d00780b */ /* 0x010fc60003f8e000 */
[----:B------:R-:W4:Y:S01]  /*b400*/  LDL.LU R191, [R1+0x84c] ;  /* 0x00084c0001bf7983 */ /* 0x000f220000300800 */
[----:B------:R-:W-:Y:S01]  /*b410*/  FSETP.GEU.AND P5, PT, R108, -126, PT ;  /* 0xc2fc00006c00780b */ /* 0x000fe20003fae000 */
[----:B------:R-:W-:Y:S02]  /*b420*/  FADD R28, R28, -R2 ;  /* 0x800000021c1c7221 */ /* 0x000fe40000000000 */
[----:B------:R-:W4:Y:S01]  /*b430*/  LDL.LU R192, [R1+0x850] ;  /* 0x0008500001c07983 */ /* 0x000f220000300800 */
[----:B------:R-:W-:-:S03]  /*b440*/  FADD R29, R29, -R3 ;  /* 0x800000031d1d7221 */ /* 0x000fc60000000000 */
[----:B------:R-:W4:Y:S02]  /*b450*/  LDL.LU R193, [R1+0x854] ;  /* 0x0008540001c17983 */ /* 0x000f240000300800 */
[----:B------:R-:W-:Y:S02]  /*b460*/  @!P4 FMUL R109, R109, 0.5 ;  /* 0x3f0000006d6dc820 */ /* 0x000fe40000400000 */
[----:B--2---:R-:W-:Y:S02]  /*b470*/  STL [R1+0x1c38], R150 ;  /* 0x001c389601007387 */ /* 0x004fe40000100800 */
[----:B------:R-:W-:Y:S02]  /*b480*/  @!P5 FMUL R108, R108, 0.5 ;  /* 0x3f0000006c6cd820 */ /* 0x000fe40000400000 */
[----:B------:R1:W-:Y:S01]  /*b490*/  STL.64 [R1+0x1c30], R148 ;  /* 0x001c309401007387 */ /* 0x0003e20000100a00 */
[----:B------:R-:W2:Y:S01]  /*b4a0*/  MUFU.EX2 R109, R109 ;  /* 0x0000006d006d7308 */ /* 0x000ea20000000800 */
[----:B------:R-:W-:Y:S01]  /*b4b0*/  FMUL R123, R23, R28 ;  /* 0x0000001c177b7220 */ /* 0x000fe20000400000 */
[----:B------:R-:W-:Y:S01]  /*b4c0*/  FMUL R122, R22, R29 ;  /* 0x0000001d167a7220 */ /* 0x000fe20000400000 */
[----:B------:R-:W4:Y:S04]  /*b4d0*/  LDL.LU R194, [R1+0x858] ;  /* 0x0008580001c27983 */ /* 0x000f280000300800 */
[----:B------:R-:W4:Y:S01]  /*b4e0*/  LDL.LU R195, [R1+0x85c] ;  /* 0x00085c0001c37983 */ /* 0x000f220000300800 */
[----:B------:R-:W1:Y:S03]  /*b4f0*/  MUFU.EX2 R108, R108 ;  /* 0x0000006c006c7308 */ /* 0x000e660000000800 */
[----:B------:R-:W4:Y:S04]  /*b500*/  LDL.LU R196, [R1+0x860] ;  /* 0x0008600001c47983 */ /* 0x000f280000300800 */
[----:B------:R-:W4:Y:S01]  /*b510*/  LDL.LU R197, [R1+0x864] ;  /* 0x0008640001c57983 */ /* 0x000f220000300800 */
[----:B--2---:R-:W-:-:S03]  /*b520*/  @!P4 FMUL R109, R109, R109 ;  /* 0x0000006d6d6dc220 */ /* 0x004fc60000400000 */
[----:B------:R-:W4:Y:S04]  /*b530*/  LDL.LU R198, [R1+0x868] ;  /* 0x0008680001c67983 */ /* 0x000f280000300800 */
[----:B------:R-:W4:Y:S01]  /*b540*/  LDL.LU R199, [R1+0x86c] ;  /* 0x00086c0001c77983 */ /* 0x000f220000300800 */
[----:B-1----:R-:W-:-:S03]  /*b550*/  @!P5 FMUL R108, R108, R108 ;  /* 0x0000006c6c6cd220 */ /* 0x002fc60000400000 */
[----:B------:R-:W2:Y:S02]  /*b560*/  LDL.LU R200, [R1+0x870] ;  /* 0x0008700001c87983 */ /* 0x000ea40000300800 */
[----:B------:R-:W-:Y:S02]  /*b570*/  F2FP.F16.F32.PACK_AB R26, R108, R109 ;  /* 0x0000006d6c1a723e */ /* 0x000fe400000000ff */
[----:B------:R-:W2:Y:S04]  /*b580*/  LDL.LU R201, [R1+0x874] ;  /* 0x0008740001c97983 */ /* 0x000ea80000300800 */
[----:B------:R-:W2:Y:S04]  /*b590*/  LDL.LU R202, [R1+0x878] ;  /* 0x0008780001ca7983 */ /* 0x000ea80000300800 */
[----:B------:R-:W2:Y:S04]  /*b5a0*/  LDL.LU R203, [R1+0x87c] ;  /* 0x00087c0001cb7983 */ /* 0x000ea80000300800 */
[----:B------:R-:W4:Y:S04]  /*b5b0*/  LDL.LU R204, [R1+0x880] ;  /* 0x0008800001cc7983 */ /* 0x000f280000300800 */
[----:B------:R-:W4:Y:S04]  /*b5c0*/  LDL.LU R205, [R1+0x884] ;  /* 0x0008840001cd7983 */ /* 0x000f280000300800 */
[----:B------:R-:W4:Y:S04]  /*b5d0*/  LDL.LU R206, [R1+0x888] ;  /* 0x0008880001ce7983 */ /* 0x000f280000300800 */
[----:B------:R-:W4:Y:S04]  /*b5e0*/  LDL.LU R207, [R1+0x88c] ;  /* 0x00088c0001cf7983 */ /* 0x000f280000300800 */
[----:B------:R-:W2:Y:S04]  /*b5f0*/  LDL.LU R208, [R1+0x890] ;  /* 0x0008900001d07983 */ /* 0x000ea80000300800 */
        /* <DEDUP_REMOVED lines=26> */
[----:B------:R1:W-:Y:S04]  /*b7a0*/  STL.128 [R1+0x1c20], R144 ;  /* 0x001c209001007387 */ /* 0x0003e80000100c00 */
[----:B------:R-:W4:Y:S04]  /*b7b0*/  LDL.LU R148, [R1+0x7a0] ;  /* 0x0007a00001947983 */ /* 0x000f280000300800 */
[----:B------:R-:W4:Y:S04]  /*b7c0*/  LDL.LU R149, [R1+0x7a4] ;  /* 0x0007a40001957983 */ /* 0x000f280000300800 */
[----:B------:R-:W4:Y:S04]  /*b7d0*/  LDL.LU R150, [R1+0x7a8] ;  /* 0x0007a80001967983 */ /* 0x000f280000300800 */
[----:B------:R-:W-:Y:S04]  /*b7e0*/  STL.128 [R1+0x1c10], R140 ;  /* 0x001c108c01007387 */ /* 0x000fe80000100c00 */
[----:B------:R-:W-:Y:S04]  /*b7f0*/  STL.128 [R1+0x1c00], R136 ;  /* 0x001c008801007387 */ /* 0x000fe80000100c00 */
[----:B------:R-:W-:Y:S04]  /*b800*/  STL.128 [R1+0x1bf0], R132 ;  /* 0x001bf08401007387 */ /* 0x000fe80000100c00 */
[----:B------:R-:W-:Y:S04]  /*b810*/  STL.128 [R1+0x1be0], R128 ;  /* 0x001be08001007387 */ /* 0x000fe80000100c00 */
[----:B------:R-:W-:Y:S04]  /*b820*/  STL.128 [R1+0x1bd0], R124 ;  /* 0x001bd07c01007387 */ /* 0x000fe80000100c00 */
[----:B------:R-:W-:Y:S04]  /*b830*/  STL.128 [R1+0x1bc0], R120 ;  /* 0x001bc07801007387 */ /* 0x000fe80000100c00 */
[----:B------:R-:W-:Y:S04]  /*b840*/  STL.64 [R1+0x1bb0], R112 ;  /* 0x001bb07001007387 */ /* 0x000fe80000100a00 */
[----:B------:R1:W-:Y:S04]  /*b850*/  STL.128 [R1+0x1ba0], R108 ;  /* 0x001ba06c01007387 */ /* 0x0003e80000100c00 */
[----:B-1----:R-:W4:Y:S04]  /*b860*/  LDL.LU R144, [R1+0x790] ;  /* 0x0007900001907983 */ /* 0x002f280000300800 */
        /* <DEDUP_REMOVED lines=41> */
[----:B---3--:R-:W-:Y:S02]  /*bb00*/  FSETP.GEU.AND P6, PT, R156, -126, PT ;  /* 0xc2fc00009c00780b */ /* 0x008fe40003fce000 */
[----:B------:R-:W-:Y:S01]  /*bb10*/  FSETP.GEU.AND P1, PT, R158, -126, PT ;  /* 0xc2fc00009e00780b */ /* 0x000fe20003f2e000 */
[----:B------:R-:W-:Y:S01]  /*bb20*/  IMAD.MOV.U32 R19, RZ, RZ, R9 ;  /* 0x000000ffff137224 */ /* 0x000fe200078e0009 */
[----:B------:R-:W3:Y:S05]  /*bb30*/  LDL.LU R31, [R1+0x1e7c] ;  /* 0x001e7c00011f7983 */ /* 0x000eea0000300800 */
[----:B------:R-:W-:-:S02]  /*bb40*/  @!P2 FMUL R106, R106, 0.5 ;  /* 0x3f0000006a6aa820 */ /* 0x000fc40000400000 */
[----:B------:R-:W-:Y:S02]  /*bb50*/  @!P3 FMUL R105, R105, 0.5 ;  /* 0x3f0000006969b820 */ /* 0x000fe40000400000 */
[----:B------:R-:W-:Y:S02]  /*bb60*/  @!P6 FMUL R156, R156, 0.5 ;  /* 0x3f0000009c9ce820 */ /* 0x000fe40000400000 */
[----:B------:R-:W-:Y:S01]  /*bb70*/  @!P1 FMUL R158, R158, 0.5 ;  /* 0x3f0000009e9e9820 */ /* 0x000fe20000400000 */
[----:B------:R-:W-:Y:S08]  /*bb80*/  MUFU.EX2 R106, R106 ;  /* 0x0000006a006a7308 */ /* 0x000ff00000000800 */
[----:B------:R-:W1:Y:S08]  /*bb90*/  MUFU.EX2 R103, R156 ;  /* 0x0000009c00677308 */ /* 0x000e700000000800 */
[----:B------:R1:W1:Y:S08]  /*bba0*/  MUFU.EX2 R9, R158 ;  /* 0x0000009e00097308 */ /* 0x0002700000000800 */
[----:B------:R-:W2:Y:S01]  /*bbb0*/  MUFU.EX2 R105, R105 ;  /* 0x0000006900697308 */ /* 0x000ea20000000800 */
[----:B-1----:R-:W-:Y:S01]  /*bbc0*/  MOV R158, R235 ;  /* 0x000000eb009e7202 */ /* 0x002fe20000000f00 */
[----:B------:R-:W-:Y:S01]  /*bbd0*/  @!P6 FMUL R103, R103, R103 ;  /* 0x000000676767e220 */ /* 0x000fe20000400000 */
[----:B------:R-:W-:Y:S01]  /*bbe0*/  @!P2 FMUL R106, R106, R106 ;  /* 0x0000006a6a6aa220 */ /* 0x000fe20000400000 */
[----:B------:R-:W-:-:S02]  /*bbf0*/  IMAD.MOV.U32 R156, RZ, RZ, R19 ;  /* 0x000000ffff9c7224 */ /* 0x000fc400078e0013 */
[----:B------:R-:W-:Y:S02]  /*bc00*/  IMAD.MOV.U32 R235, RZ, RZ, R27 ;  /* 0x000000ffffeb7224 */ /* 0x000fe400078e001b */
[----:B------:R-:W-:Y:S01]  /*bc10*/  @!P1 FMUL R9, R9, R9 ;  /* 0x0000000909099220 */ /* 0x000fe20000400000 */
[----:B------:R-:W-:Y:S01]  /*bc20*/  STL [R1+0x18b0], R103 ;  /* 0x0018b06701007387 */ /* 0x000fe20000100800 */
[----:B--2---:R-:W-:-:S03]  /*bc30*/  @!P3 FMUL R105, R105, R105 ;  /* 0x000000696969b220 */ /* 0x004fc60000400000 */
[----:B------:R-:W-:Y:S04]  /*bc40*/  STL [R1+0x1260], R9 ;  /* 0x0012600901007387 */ /* 0x000fe80000100800 */
[----:B------:R-:W-:Y:S04]  /*bc50*/  STL [R1+0x18b8], R106 ;  /* 0x0018b86a01007387 */ /* 0x000fe80000100800 */
[----:B------:R-:W-:Y:S04]  /*bc60*/  STL [R1+0x18b4], R105 ;  /* 0x0018b46901007387 */ /* 0x000fe80000100800 */
[----:B------:R-:W-:Y:S04]  /*bc70*/  STL.128 [R1+0x1e10], R224 ;  /* 0x001e10e001007387 */ /* 0x000fe80000100c00 */
[----:B----4-:R-:W-:Y:S04]  /*bc80*/  STL.128 [R1+0x1e00], R220 ;  /* 0x001e00dc01007387 */ /* 0x010fe80000100c00 */
        /* <DEDUP_REMOVED lines=21> */
[----:B-1----:R-:W4:Y:S04]  /*bde0*/  LDL.LU R148, [R1+0x9a0] ;  /* 0x0009a00001947983 */ /* 0x002f280000300800 */
[----:B--2---:R-:W4:Y:S04]  /*bdf0*/  LDL.LU R144, [R1+0x990] ;  /* 0x0009900001907983 */ /* 0x004f280000300800 */
[----:B------:R1:W-:Y:S04]  /*be00*/  STL.128 [R1+0x1c60], R116 ;  /* 0x001c607401007387 */ /* 0x0003e80000100c00 */
[----:B------:R-:W4:Y:S04]  /*be10*/  LDL.LU R145, [R1+0x994] ;  /* 0x0009940001917983 */ /* 0x000f280000300800 */
[----:B------:R-:W4:Y:S04]  /*be20*/  LDL.LU R146, [R1+0x998] ;  /* 0x0009980001927983 */ /* 0x000f280000300800 */
[----:B------:R-:W4:Y:S04]  /*be30*/  LDL.LU R147, [R1+0x99c] ;  /* 0x00099c0001937983 */ /* 0x000f280000300800 */
[----:B------:R2:W-:Y:S04]  /*be40*/  STL.128 [R1+0x1c40], R108 ;  /* 0x001c406c01007387 */ /* 0x0005e80000100c00 */
[----:B-1----:R-:W4:Y:S04]  /*be50*/  LDL.LU R116, [R1+0x920] ;  /* 0x0009200001747983 */ /* 0x002f280000300800 */
[----:B------:R1:W-:Y:S04]  /*be60*/  STL.128 [R1+0x1c50], R112 ;  /* 0x001c507001007387 */ /* 0x0003e80000100c00 */
[----:B------:R-:W4:Y:S04]  /*be70*/  LDL.LU R117, [R1+0x924] ;  /* 0x0009240001757983 */ /* 0x000f280000300800 */
[----:B--2---:R-:W4:Y:S04]  /*be80*/  LDL.LU R108, [R1+0x900] ;  /* 0x00090000016c7983 */ /* 0x004f280000300800 */
[----:B------:R-:W4:Y:S04]  /*be90*/  LDL.LU R109, [R1+0x904] ;  /* 0x00090400016d7983 */ /* 0x000f280000300800 */
[----:B------:R2:W-:Y:S04]  /*bea0*/  STL.128 [R1+0x1c70], R120 ;  /* 0x001c707801007387 */ /* 0x0005e80000100c00 */
[----:B------:R-:W4:Y:S04]  /*beb0*/  LDL.LU R110, [R1+0x908] ;  /* 0x00090800016e7983 */ /* 0x000f280000300800 */
[----:B------:R-:W4:Y:S04]  /*bec0*/  LDL.LU R111, [R1+0x90c] ;  /* 0x00090c00016f7983 */ /* 0x000f280000300800 */
[----:B-1----:R-:W4:Y:S04]  /*bed0*/  LDL.LU R112, [R1+0x910] ;  /* 0x0009100001707983 */ /* 0x002f280000300800 */
[----:B------:R1:W-:Y:S04]  /*bee0*/  STL.128 [R1+0x1c80], R124 ;  /* 0x001c807c01007387 */ /* 0x0003e80000100c00 */
[----:B------:R-:W4:Y:S04]  /*bef0*/  LDL.LU R113, [R1+0x914] ;  /* 0x0009140001717983 */ /* 0x000f280000300800 */
[----:B------:R-:W4:Y:S04]  /*bf00*/  LDL.LU R114, [R1+0x918] ;  /* 0x0009180001727983 */ /* 0x000f280000300800 */
[----:B------:R-:W4:Y:S04]  /*bf10*/  LDL.LU R115, [R1+0x91c] ;  /* 0x00091c0001737983 */ /* 0x000f280000300800 */
[----:B------:R1:W-:Y:S04]  /*bf20*/  STL.128 [R1+0x1c90], R128 ;  /* 0x001c908001007387 */ /* 0x0003e80000100c00 */
[----:B------:R-:W4:Y:S04]  /*bf30*/  LDL.LU R118, [R1+0x928] ;  /* 0x0009280001767983 */ /* 0x000f280000300800 */
[----:B------:R-:W4:Y:S04]  /*bf40*/  LDL.LU R119, [R1+0x92c] ;  /* 0x00092c0001777983 */ /* 0x000f280000300800 */
[----:B--2---:R-:W4:Y:S04]  /*bf50*/  LDL.LU R120, [R1+0x930] ;  /* 0x0009300001787983 */ /* 0x004f280000300800 */
[----:B------:R2:W-:Y:S04]  /*bf60*/  STL.128 [R1+0x1ca0], R132 ;  /* 0x001ca08401007387 */ /* 0x0005e80000100c00 */
[----:B------:R-:W4:Y:S04]  /*bf70*/  LDL.LU R121, [R1+0x934] ;  /* 0x0009340001797983 */ /* 0x000f280000300800 */
[----:B------:R-:W4:Y:S04]  /*bf80*/  LDL.LU R122, [R1+0x938] ;  /* 0x00093800017a7983 */ /* 0x000f280000300800 */
[----:B------:R-:W4:Y:S04]  /*bf90*/  LDL.LU R123, [R1+0x93c] ;  /* 0x00093c00017b7983 */ /* 0x000f280000300800 */
[----:B------:R3:W-:Y:S04]  /*bfa0*/  STL.128 [R1+0x1cb0], R136 ;  /* 0x001cb08801007387 */ /* 0x0007e80000100c00 */
[----:B-1----:R-:W4:Y:S04]  /*bfb0*/  LDL.LU R124, [R1+0x940] ;  /* 0x00094000017c7983 */ /* 0x002f280000300800 */
[----:B------:R-:W4:Y:S04]  /*bfc0*/  LDL.LU R125, [R1+0x944] ;  /* 0x00094400017d7983 */ /* 0x000f280000300800 */
[----:B------:R-:W4:Y:S04]  /*bfd0*/  LDL.LU R126, [R1+0x948] ;  /* 0x00094800017e7983 */ /* 0x000f280000300800 */
[----:B------:R1:W-:Y:S04]  /*bfe0*/  STL.128 [R1+0x1cc0], R140 ;  /* 0x001cc08c01007387 */ /* 0x0003e80000100c00 */
[----:B------:R-:W4:Y:S04]  /*bff0*/  LDL.LU R127, [R1+0x94c] ;  /* 0x00094c00017f7983 */ /* 0x000f280000300800 */
[----:B------:R-:W4:Y:S04]  /*c000*/  LDL.LU R128, [R1+0x950] ;  /* 0x0009500001807983 */ /* 0x000f280000300800 */
[----:B------:R-:W4:Y:S04]  /*c010*/  LDL.LU R129, [R1+0x954] ;  /* 0x0009540001817983 */ /* 0x000f280000300800 */
[----:B------:R-:W4:Y:S04]  /*c020*/  LDL.LU R130, [R1+0x958] ;  /* 0x0009580001827983 */ /* 0x000f280000300800 */
[----:B------:R-:W4:Y:S04]  /*c030*/  LDL.LU R131, [R1+0x95c] ;  /* 0x00095c0001837983 */ /* 0x000f280000300800 */
[----:B--2---:R-:W4:Y:S04]  /*c040*/  LDL.LU R132, [R1+0x960] ;  /* 0x0009600001847983 */ /* 0x004f280000300800 */
[----:B------:R-:W4:Y:S04]  /*c050*/  LDL.LU R133, [R1+0x964] ;  /* 0x0009640001857983 */ /* 0x000f280000300800 */
[----:B------:R-:W4:Y:S04]  /*c060*/  LDL.LU R134, [R1+0x968] ;  /* 0x0009680001867983 */ /* 0x000f280000300800 */
[----:B------:R-:W4:Y:S04]  /*c070*/  LDL.LU R135, [R1+0x96c] ;  /* 0x00096c0001877983 */ /* 0x000f280000300800 */
[----:B---3--:R-:W4:Y:S04]  /*c080*/  LDL.LU R136, [R1+0x970] ;  /* 0x0009700001887983 */ /* 0x008f280000300800 */
[----:B------:R-:W4:Y:S04]  /*c090*/  LDL.LU R137, [R1+0x974] ;  /* 0x0009740001897983 */ /* 0x000f280000300800 */
[----:B------:R-:W4:Y:S04]  /*c0a0*/  LDL.LU R138, [R1+0x978] ;  /* 0x00097800018a7983 */ /* 0x000f280000300800 */
[----:B------:R-:W4:Y:S04]  /*c0b0*/  LDL.LU R139, [R1+0x97c] ;  /* 0x00097c00018b7983 */ /* 0x000f280000300800 */
[----:B-1----:R-:W4:Y:S04]  /*c0c0*/  LDL.LU R140, [R1+0x980] ;  /* 0x00098000018c7983 */ /* 0x002f280000300800 */
[----:B------:R-:W4:Y:S04]  /*c0d0*/  LDL.LU R141, [R1+0x984] ;  /* 0x00098400018d7983 */ /* 0x000f280000300800 */
[----:B------:R-:W4:Y:S04]  /*c0e0*/  LDL.LU R142, [R1+0x988] ;  /* 0x00098800018e7983 */ /* 0x000f280000300800 */
[----:B------:R-:W4:Y:S04]  /*c0f0*/  LDL.LU R143, [R1+0x98c] ;  /* 0x00098c00018f7983 */ /* 0x000f280000300800 */
[----:B------:R-:W4:Y:S01]  /*c100*/  LDL.LU R149, [R1+0x9a4] ;  /* 0x0009a40001957983 */ /* 0x000f220000300800 */
[----:B------:R-:W-:-:S02]  /*c110*/  FSETP.GEU.AND P6, PT, R107, -126, PT ;  /* 0xc2fc00006b00780b */ /* 0x000fc40003fce000 */
[----:B------:R-:W-:-:S11]  /*c120*/  FSETP.GEU.AND P1, PT, R104, -126, PT ;  /* 0xc2fc00006800780b */ /* 0x000fd60003f2e000 */
[----:B------:R-:W-:Y:S02]  /*c130*/  @!P6 FMUL R107, R107, 0.5 ;  /* 0x3f0000006b6be820 */ /* 0x000fe40000400000 */
[----:B------:R-:W-:-:S04]  /*c140*/  @!P1 FMUL R104, R104, 0.5 ;  /* 0x3f00000068689820 */ /* 0x000fc80000400000 */
[----:B------:R-:W1:Y:S08]  /*c150*/  MUFU.EX2 R107, R107 ;  /* 0x0000006b006b7308 */ /* 0x000e700000000800 */
[----:B------:R-:W2:Y:S01]  /*c160*/  MUFU.EX2 R104, R104 ;  /* 0x0000006800687308 */ /* 0x000ea20000000800 */
        /* <DEDUP_REMOVED lines=8> */
[----:B-1----:R-:W-:Y:S01]  /*c1f0*/  @!P6 FMUL R107, R107, R107 ;  /* 0x0000006b6b6be220 */ /* 0x002fe20000400000 */
[----:B------:R-:W-:Y:S01]  /*c200*/  IMAD.MOV.U32 R155, RZ, RZ, R15 ;  /* 0x000000ffff9b7224 */ /* 0x000fe200078e000f */
[----:B------:R-:W-:Y:S01]  /*c210*/  MOV R168, R99 ;  /* 0x0000006300a87202 */ /* 0x000fe20000000f00 */
[----:B------:R-:W-:Y:S01]  /*c220*/  IMAD.MOV.U32 R157, RZ, RZ, R97 ;  /* 0x000000ffff9d7224 */ /* 0x000fe200078e0061 */
[----:B------:R-:W-:Y:S01]  /*c230*/  MOV R172, R90 ;  /* 0x0000005a00ac7202 */ /* 0x000fe20000000f00 */
[----:B------:R-:W-:Y:S01]  /*c240*/  IMAD.MOV.U32 R158, RZ, RZ, R98 ;  /* 0x000000ffff9e7224 */ /* 0x000fe200078e0062 */
[----:B------:R-:W-:Y:S01]  /*c250*/  MOV R176, R86 ;  /* 0x0000005600b07202 */ /* 0x000fe20000000f00 */
[----:B------:R-:W-:-:S02]  /*c260*/  IMAD.MOV.U32 R159, RZ, RZ, R92 ;  /* 0x000000ffff9f7224 */ /* 0x000fc400078e005c */
[----:B--2---:R-:W-:Y:S01]  /*c270*/  @!P1 FMUL R104, R104, R104 ;  /* 0x0000006868689220 */ /* 0x004fe20000400000 */
        /* <DEDUP_REMOVED lines=28> */
[----:B------:R-:W-:-:S02]  /*c440*/  IMAD.MOV.U32 R179, RZ, RZ, R83 ;  /* 0x000000ffffb37224 */ /* 0x000fc400078e0053 */
[----:B------:R-:W-:Y:S02]  /*c450*/  IMAD.MOV.U32 R181, RZ, RZ, R81 ;  /* 0x000000ffffb57224 */ /* 0x000fe400078e0051 */
[----:B------:R-:W-:Y:S02]  /*c460*/  IMAD.MOV.U32 R182, RZ, RZ, R80 ;  /* 0x000000ffffb67224 */ /* 0x000fe400078e0050 */
[----:B------:R-:W-:Y:S02]  /*c470*/  IMAD.MOV.U32 R183, RZ, RZ, R79 ;  /* 0x000000ffffb77224 */ /* 0x000fe400078e004f */
[----:B------:R-:W-:Y:S02]  /*c480*/  IMAD.MOV.U32 R185, RZ, RZ, R77 ;  /* 0x000000ffffb97224 */ /* 0x000fe400078e004d */
[----:B------:R-:W-:Y:S02]  /*c490*/  IMAD.MOV.U32 R186, RZ, RZ, R76 ;  /* 0x000000ffffba7224 */ /* 0x000fe400078e004c */
        /* <DEDUP_REMOVED lines=36> */
[----:B------:R-:W-:Y:S01]  /*c6e0*/  IMAD.MOV.U32 R235, RZ, RZ, R4 ;  /* 0x000000ffffeb7224 */ /* 0x000fe200078e0004 */
[----:B------:R-:W-:Y:S01]  /*c6f0*/  F2FP.F16.F32.PACK_AB R24, R9, R103 ;  /* 0x000000670918723e */ /* 0x000fe200000000ff */
[----:B------:R-:W-:Y:S01]  /*c700*/  UIADD3 UR10, UR12, 0x180, URZ ;  /* 0x000001800c0a7890 */ /* 0x000fe2000fffe03f */
[----:B------:R-:W-:Y:S01]  /*c710*/  F2FP.F16.F32.PACK_AB R25, R105, R106 ;  /* 0x0000006a6919723e */ /* 0x000fe200000000ff */
[----:B------:R-:W-:Y:S01]  /*c720*/  UMOV UR11, 0x40000040 ;  /* 0x40000040000b7882 */ /* 0x000fe20000000000 */
[----:B------:R-:W-:Y:S01]  /*c730*/  F2FP.F16.F32.PACK_AB R27, R104, R107 ;  /* 0x0000006b681b723e */ /* 0x000fe200000000ff */
[----:B------:R-:W2:Y:S04]  /*c740*/  LDL.LU R21, [R1+0x1e68] ;  /* 0x001e680001157983 */ /* 0x000ea80000300800 */
[----:B------:R-:W3:Y:S04]  /*c750*/  LDL.LU R15, [R1+0x1e64] ;  /* 0x001e6400010f7983 */ /* 0x000ee80000300800 */
[----:B------:R-:W3:Y:S04]  /*c760*/  LDL.LU R12, [R1+0x1e70] ;  /* 0x001e7000010c7983 */ /* 0x000ee80000300800 */
[----:B------:R-:W3:Y:S04]  /*c770*/  LDL.LU R8, [R1+0x1e6c] ;  /* 0x001e6c0001087983 */ /* 0x000ee80000300800 */
[----:B------:R-:W3:Y:S04]  /*c780*/  LDL.LU R32, [R1+0x1e4c] ;  /* 0x001e4c0001207983 */ /* 0x000ee80000300800 */
[----:B------:R-:W3:Y:S01]  /*c790*/  LDL.LU R33, [R1+0x1e44] ;  /* 0x001e440001217983 */ /* 0x000ee20000300800 */
[----:B------:R-:W-:Y:S01]  /*c7a0*/  FADD R2, R30, -R2 ;  /* 0x800000021e027221 */ /* 0x000fe20000000000 */
[----:B------:R-:W-:-:S02]  /*c7b0*/  FADD R3, R31, -R3 ;  /* 0x800000031f037221 */ /* 0x000fc40000000000 */
[----:B------:R-:W3:Y:S04]  /*c7c0*/  LDL.LU R96, [R1+0x1e60] ;  /* 0x001e600001607983 */ /* 0x000ee80000300800 */
[----:B------:R-:W3:Y:S04]  /*c7d0*/  LDL.LU R97, [R1+0x1e5c] ;  /* 0x001e5c0001617983 */ /* 0x000ee80000300800 */
[----:B------:R-:W3:Y:S04]  /*c7e0*/  LDL.LU R98, [R1+0x1e58] ;  /* 0x001e580001627983 */ /* 0x000ee80000300800 */
[----:B------:R-:W3:Y:S04]  /*c7f0*/  LDL.LU R92, [R1+0x1e54] ;  /* 0x001e5400015c7983 */ /* 0x000ee80000300800 */
[----:B------:R-:W3:Y:S04]  /*c800*/  LDL.LU R93, [R1+0x1e50] ;  /* 0x001e5000015d7983 */ /* 0x000ee80000300800 */
[----:B------:R-:W-:Y:S04]  /*c810*/  STL [R1+0x18c0], R107 ;  /* 0x0018c06b01007387 */ /* 0x000fe80000100800 */
[----:B------:R-:W-:Y:S04]  /*c820*/  STL [R1+0x18bc], R104 ;  /* 0x0018bc6801007387 */ /* 0x000fe80000100800 */
[----:B------:R-:W3:Y:S04]  /*c830*/  LDL.LU R34, [R1+0x1e48] ;  /* 0x001e480001227983 */ /* 0x000ee80000300800 */
[----:B------:R-:W3:Y:S04]  /*c840*/  LDL.LU R35, [R1+0x1e40] ;  /* 0x001e400001237983 */ /* 0x000ee80000300800 */
[----:B------:R-:W3:Y:S04]  /*c850*/  LDL.LU R14, [R1+0x1e78] ;  /* 0x001e7800010e7983 */ /* 0x000ee80000300800 */
[----:B------:R-:W3:Y:S01]  /*c860*/  LDL.LU R13, [R1+0x1e74] ;  /* 0x001e7400010d7983 */ /* 0x000ee20000300800 */
[----:B----4-:R-:W-:-:S06]  /*c870*/  WARPGROUP.ARRIVE ;  /* 0x00000000000079c5 */ /* 0x010fcc0000000000 */
        /* <DEDUP_REMOVED lines=34> */
[----:B-1----:R-:W2:Y:S04]  /*caa0*/  LDL.LU.128 R220, [R1+0x1e00] ;  /* 0x001e000001dc7983 */ /* 0x002ea80000300c00 */
[----:B----4-:R-:W2:Y:S04]  /*cab0*/  LDL.LU.128 R224, [R1+0x1e10] ;  /* 0x001e100001e07983 */ /* 0x010ea80000300c00 */
        /* <DEDUP_REMOVED lines=32> */
[----:B--2---:R-:W-:-:S07]  /*ccc0*/  WARPGROUP.ARRIVE ;  /* 0x00000000000079c5 */ /* 0x004fce0000000000 */
[----:B------:R-:W-:Y:S03]  /*ccd0*/  HGMMA.64x256x16.F32 R108, R24, gdesc[UR8].tnspB, R108, gsb0 ;  /* 0x43e00008186c7df0 */ /* 0x000fe6000800086c */
[----:B------:R-:W-:Y:S02]  /*cce0*/  WARPGROUP.DEPBAR.LE gsb0, 0x0 ;  /* 0x00008000000079c5 */ /* 0x000fe40000010000 */
[----:B------:R1:W-:Y:S04]  /*ccf0*/  STL.128 [R1+0x730], R120 ;  /* 0x0007307801007387 */ /* 0x0003e80000100c00 */
[----:B-1----:R-:W2:Y:S04]  /*cd00*/  LDL.LU.128 R120, [R1+0x1bc0] ;  /* 0x001bc00001787983 */ /* 0x002ea80000300c00 */
[----:B------:R1:W-:Y:S04]  /*cd10*/  STL.128 [R1+0x740], R124 ;  /* 0x0007407c01007387 */ /* 0x0003e80000100c00 */
[----:B-1----:R-:W4:Y:S04]  /*cd20*/  LDL.LU.128 R124, [R1+0x1bd0] ;  /* 0x001bd000017c7983 */ /* 0x002f280000300c00 */
        /* <DEDUP_REMOVED lines=9> */
[----:B---3--:R-:W3:Y:S04]  /*cdc0*/  LDL.LU.128 R140, [R1+0x1c10] ;  /* 0x001c1000018c7983 */ /* 0x008ee80000300c00 */
[----:B------:R-:W3:Y:S04]  /*cdd0*/  LDL.LU.128 R144, [R1+0x1c20] ;  /* 0x001c200001907983 */ /* 0x000ee80000300c00 */
[----:B------:R-:W3:Y:S04]  /*cde0*/  LDL.LU R150, [R1+0x1c38] ;  /* 0x001c380001967983 */ /* 0x000ee80000300800 */
[----:B------:R-:W3:Y:S04]  /*cdf0*/  LDL.LU.64 R148, [R1+0x1c30] ;  /* 0x001c300001947983 */ /* 0x000ee80000300a00 */
[----:B------:R-:W3:Y:S04]  /*ce00*/  LDL.LU.128 R132, [R1+0x1bf0] ;  /* 0x001bf00001847983 */ /* 0x000ee80000300c00 */
[----:B------:R-:W3:Y:S04]  /*ce10*/  LDL.LU.128 R128, [R1+0x1be0] ;  /* 0x001be00001807983 */ /* 0x000ee80000300c00 */
[----:B------:R-:W3:Y:S04]  /*ce20*/  LDL.LU.64 R112, [R1+0x1bb0] ;  /* 0x001bb00001707983 */ /* 0x000ee80000300a00 */
[----:B------:R-:W3:Y:S01]  /*ce30*/  LDL.LU.128 R108, [R1+0x1ba0] ;  /* 0x001ba000016c7983 */ /* 0x000ee20000300c00 */
[----:B------:R-:W-:Y:S01]  /*ce40*/  FMUL R21, R21, UR8 ;  /* 0x0000000815157c20 */ /* 0x000fe20008400000 */
[----:B------:R-:W-:-:S02]  /*ce50*/  FMUL R15, R15, UR8 ;  /* 0x000000080f0f7c20 */ /* 0x000fc40008400000 */
[----:B------:R1:W-:Y:S02]  /*ce60*/  STL.128 [R1+0x720], R116 ;  /* 0x0007207401007387 */ /* 0x0003e40000100c00 */
[----:B-1----:R-:W-:Y:S01]  /*ce70*/  FMUL R119, R21, R2 ;  /* 0x0000000215777220 */ /* 0x002fe20000400000 */
[----:B------:R-:W-:Y:S02]  /*ce80*/  FMUL R118, R15, R3 ;  /* 0x000000030f767220 */ /* 0x000fe40000400000 */
[----:B------:R-:W1:Y:S01]  /*ce90*/  LDS.64 R2, [R0+0x148040] ;  /* 0x1480400000027984 */ /* 0x000e620000000a00 */
[----:B------:R-:W-:Y:S01]  /*cea0*/  FMUL R12, R12, UR8 ;  /* 0x000000080c0c7c20 */ /* 0x000fe20008400000 */
[----:B------:R-:W-:Y:S02]  /*ceb0*/  FMUL R8, R8, UR8 ;  /* 0x0000000808087c20 */ /* 0x000fe40008400000 */
[----:B------:R1:W-:Y:S04]  /*cec0*/  STL.128 [R1+0x7b0], R152 ;  /* 0x0007b09801007387 */ /* 0x0003e80000100c00 */
[----:B------:R1:W-:Y:S04]  /*ced0*/  STL.128 [R1+0x7c0], R156 ;  /* 0x0007c09c01007387 */ /* 0x0003e80000100c00 */
[----:B------:R1:W-:Y:S04]  /*cee0*/  STL.128 [R1+0x7d0], R160 ;  /* 0x0007d0a001007387 */ /* 0x0003e80000100c00 */
[----:B------:R-:W-:Y:S04]  /*cef0*/  STL.128 [R1+0x7e0], R164 ;  /* 0x0007e0a401007387 */ /* 0x000fe80000100c00 */
[----:B------:R-:W-:Y:S04]  /*cf00*/  STL.128 [R1+0x7f0], R168 ;  /* 0x0007f0a801007387 */ /* 0x000fe80000100c00 */
[----:B------:R-:W-:Y:S04]  /*cf10*/  STL.128 [R1+0x800], R172 ;  /* 0x000800ac01007387 */ /* 0x000fe80000100c00 */
[----:B------:R-:W-:Y:S04]  /*cf20*/  STL.128 [R1+0x810], R176 ;  /* 0x000810b001007387 */ /* 0x000fe80000100c00 */
[----:B------:R-:W-:Y:S04]  /*cf30*/  STL.128 [R1+0x820], R180 ;  /* 0x000820b401007387 */ /* 0x000fe80000100c00 */
[----:B------:R-:W-:Y:S01]  /*cf40*/  STL.128 [R1+0x830], R184 ;  /* 0x000830b801007387 */ /* 0x000fe20000100c00 */
[----:B-1----:R-:W-:Y:S01]  /*cf50*/  FADD R32, R32, -R2 ;  /* 0x8000000220207221 */ /* 0x002fe20000000000 */
[----:B------:R-:W-:-:S02]  /*cf60*/  FADD R33, R33, -R3 ;  /* 0x8000000321217221 */ /* 0x000fc40000000000 */
[----:B------:R-:W-:Y:S01]  /*cf70*/  STL.128 [R1+0x840], R188 ;  /* 0x000840bc01007387 */ /* 0x000fe20000100c00 */
[----:B------:R-:W-:Y:S01]  /*cf80*/  FMUL R117, R12, R32 ;  /* 0x000000200c757220 */ /* 0x000fe20000400000 */
[----:B------:R-:W-:Y:S02]  /*cf90*/  FMUL R116, R8, R33 ;  /* 0x0000002108747220 */ /* 0x000fe40000400000 */
        /* <DEDUP_REMOVED lines=34> */
[----:B--2---:R-:W-:-:S13]  /*d1c0*/  FSETP.GEU.AND P1, PT, R121, -126, PT ;  /* 0xc2fc00007900780b */ /* 0x004fda0003f2e000 */
[----:B------:R-:W-:-:S04]  /*d1d0*/  @!P1 FMUL R121, R121, 0.5 ;  /* 0x3f00000079799820 */ /* 0x000fc80000400000 */
[----:B------:R-:W1:Y:S01]  /*d1e0*/  MUFU.EX2 R94, R121 ;  /* 0x00000079005e7308 */ /* 0x000e620000000800 */
[----:B------:R-:W-:Y:S01]  /*d1f0*/  FSETP.GEU.AND P6, PT, R120, -126, PT ;  /* 0xc2fc00007800780b */ /* 0x000fe20003fce000 */
[----:B-1----:R-:W-:Y:S01]  /*d200*/  @!P1 FMUL R94, R94, R94 ;  /* 0x0000005e5e5e9220 */ /* 0x002fe20000400000 */
[----:B----4-:R-:W-:-:S11]  /*d210*/  FSETP.GEU.AND P1, PT, R127, -126, PT ;  /* 0xc2fc00007f00780b */ /* 0x010fd60003f2e000 */
[----:B------:R-:W-:Y:S01]  /*d220*/  @!P6 FMUL R120, R120, 0.5 ;  /* 0x3f0000007878e820 */ /* 0x000fe20000400000 */
[----:B------:R-:W-:Y:S03]  /*d230*/  STL [R1+0x1930], R126 ;  /* 0x0019307e01007387 */ /* 0x000fe60000100800 */
[----:B------:R1:W2:Y:S01]  /*d240*/  MUFU.EX2 R95, R120 ;  /* 0x00000078005f7308 */ /* 0x0002a20000000800 */
[----:B------:R-:W-:Y:S01]  /*d250*/  STL.64 [R1+0x1928], R124 ;  /* 0x0019287c01007387 */ /* 0x000fe20000100a00 */
[----:B------:R-:W-:-:S03]  /*d260*/  @!P1 FMUL R127, R127, 0.5 ;  /* 0x3f0000007f7f9820 */ /* 0x000fc60000400000 */
[----:B------:R1:W-:Y:S03]  /*d270*/  STL.64 [R1+0x1920], R122 ;  /* 0x0019207a01007387 */ /* 0x0003e60000100a00 */
[----:B------:R4:W-:Y:S01]  /*d280*/  MUFU.EX2 R91, R127 ;  /* 0x0000007f005b7308 */ /* 0x0009e20000000800 */
[----:B------:R-:W-:Y:S04]  /*d290*/  STL.128 [R1+0x1960], R136 ;  /* 0x0019608801007387 */ /* 0x000fe80000100c00 */
[----:B---3--:R-:W-:Y:S04]  /*d2a0*/  STL.128 [R1+0x1970], R140 ;  /* 0x0019708c01007387 */ /* 0x008fe80000100c00 */
[----:B------:R-:W-:Y:S04]  /*d2b0*/  STL.128 [R1+0x1980], R144 ;  /* 0x0019809001007387 */ /* 0x000fe80000100c00 */
[----:B------:R-:W-:Y:S04]  /*d2c0*/  STL [R1+0x1998], R150 ;  /* 0x0019989601007387 */ /* 0x000fe80000100800 */
[----:B------:R-:W-:Y:S04]  /*d2d0*/  STL.64 [R1+0x1990], R148 ;  /* 0x0019909401007387 */ /* 0x000fe80000100a00 */
[----:B------:R-:W-:Y:S04]  /*d2e0*/  STL.128 [R1+0x1950], R132 ;  /* 0x0019508401007387 */ /* 0x000fe80000100c00 */
[----:B------:R-:W-:Y:S04]  /*d2f0*/  STL.128 [R1+0x1940], R128 ;  /* 0x0019408001007387 */ /* 0x000fe80000100c00 */
[----:B------:R3:W-:Y:S04]  /*d300*/  STL.64 [R1+0x1900], R112 ;  /* 0x0019007001007387 */ /* 0x0007e80000100a00 */
[----:B------:R2:W-:Y:S04]  /*d310*/  STL.128 [R1+0x18f0], R108 ;  /* 0x0018f06c01007387 */ /* 0x0005e80000100c00 */
[----:B-1----:R-:W2:Y:S04]  /*d320*/  LDL.LU.128 R120, [R1+0x730] ;  /* 0x0007300001787983 */ /* 0x002ea80000300c00 */
[----:B---3--:R-:W3:Y:S04]  /*d330*/  LDL.LU.128 R112, [R1+0x710] ;  /* 0x0007100001707983 */ /* 0x008ee80000300c00 */
[----:B----4-:R-:W4:Y:S04]  /*d340*/  LDL.LU.128 R124, [R1+0x740] ;  /* 0x00074000017c7983 */ /* 0x010f280000300c00 */
[----:B--2---:R-:W2:Y:S04]  /*d350*/  LDL.LU.128 R108, [R1+0x700] ;  /* 0x00070000016c7983 */ /* 0x004ea80000300c00 */
[----:B------:R-:W2:Y:S04]  /*d360*/  LDL.LU.128 R128, [R1+0x750] ;  /* 0x0007500001807983 */ /* 0x000ea80000300c00 */
[----:B------:R-:W2:Y:S04]  /*d370*/  LDL.LU.128 R132, [R1+0x760] ;  /* 0x0007600001847983 */ /* 0x000ea80000300c00 */
[----:B------:R-:W2:Y:S04]  /*d380*/  LDL.LU.128 R136, [R1+0x770] ;  /* 0x0007700001887983 */ /* 0x000ea80000300c00 */
[----:B------:R-:W2:Y:S04]  /*d390*/  LDL.LU.128 R140, [R1+0x780] ;  /* 0x00078000018c7983 */ /* 0x000ea80000300c00 */
[----:B------:R-:W2:Y:S04]  /*d3a0*/  LDL.LU.128 R144, [R1+0x790] ;  /* 0x0007900001907983 */ /* 0x000ea80000300c00 */
[----:B------:R-:W2:Y:S04]  /*d3b0*/  LDL.LU.128 R148, [R1+0x7a0] ;  /* 0x0007a00001947983 */ /* 0x000ea80000300c00 */
        /* <DEDUP_REMOVED lines=44> */
[----:B------:R-:W-:Y:S04]  /*d680*/  STL.128 [R1+0x19d0], R120 ;  /* 0x0019d07801007387 */ /* 0x000fe80000100c00 */
[----:B---3--:R-:W-:Y:S04]  /*d690*/  STL.128 [R1+0x19b0], R112 ;  /* 0x0019b07001007387 */ /* 0x008fe80000100c00 */
[----:B----4-:R-:W-:Y:S04]  /*d6a0*/  STL.128 [R1+0x19e0], R124 ;  /* 0x0019e07c01007387 */ /* 0x010fe80000100c00 */
[----:B--2---:R1:W-:Y:S04]  /*d6b0*/  STL.128 [R1+0x19a0], R108 ;  /* 0x0019a06c01007387 */ /* 0x0043e80000100c00 */
[----:B------:R2:W-:Y:S04]  /*d6c0*/  STL.128 [R1+0x19f0], R128 ;  /* 0x0019f08001007387 */ /* 0x0005e80000100c00 */
[----:B------:R3:W-:Y:S04]  /*d6d0*/  STL.128 [R1+0x1a00], R132 ;  /* 0x001a008401007387 */ /* 0x0007e80000100c00 */
        /* <DEDUP_REMOVED lines=8> */
[----:B--2---:R-:W2:Y:S04]  /*d760*/  LDL.LU.128 R128, [R1+0x950] ;  /* 0x0009500001807983 */ /* 0x004ea80000300c00 */
[----:B---3--:R-:W2:Y:S04]  /*d770*/  LDL.LU.128 R132, [R1+0x960] ;  /* 0x0009600001847983 */ /* 0x008ea80000300c00 */
[----:B----4-:R-:W2:Y:S04]  /*d780*/  LDL.LU.128 R136, [R1+0x970] ;  /* 0x0009700001887983 */ /* 0x010ea80000300c00 */
[----:B------:R-:W2:Y:S04]  /*d790*/  LDL.LU.128 R140, [R1+0x980] ;  /* 0x00098000018c7983 */ /* 0x000ea80000300c00 */
[----:B------:R-:W2:Y:S04]  /*d7a0*/  LDL.LU.128 R144, [R1+0x990] ;  /* 0x0009900001907983 */ /* 0x000ea80000300c00 */
[----:B------:R-:W2:Y:S01]  /*d7b0*/  LDL.LU.128 R148, [R1+0x9a0] ;  /* 0x0009a00001947983 */ /* 0x000ea20000300c00 */
[----:B------:R-:W-:Y:S01]  /*d7c0*/  @!P6 FMUL R95, R95, R95 ;  /* 0x0000005f5f5fe220 */ /* 0x000fe20000400000 */
[----:B------:R-:W-:-:S02]  /*d7d0*/  FSETP.GEU.AND P2, PT, R93, -126, PT ;  /* 0xc2fc00005d00780b */ /* 0x000fc40003f4e000 */
[----:B------:R-:W-:Y:S02]  /*d7e0*/  FSETP.GEU.AND P3, PT, R92, -126, PT ;  /* 0xc2fc00005c00780b */ /* 0x000fe40003f6e000 */
[----:B------:R-:W-:Y:S02]  /*d7f0*/  FSETP.GEU.AND P4, PT, R98, -126, PT ;  /* 0xc2fc00006200780b */ /* 0x000fe40003f8e000 */
[----:B------:R-:W-:Y:S02]  /*d800*/  FSETP.GEU.AND P5, PT, R97, -126, PT ;  /* 0xc2fc00006100780b */ /* 0x000fe40003fae000 */
[----:B------:R-:W-:-:S05]  /*d810*/  FSETP.GEU.AND P6, PT, R96, -126, PT ;  /* 0xc2fc00006000780b */ /* 0x000fca0003fce000 */
[----:B------:R-:W-:Y:S02]  /*d820*/  @!P2 FMUL R93, R93, 0.5 ;  /* 0x3f0000005d5da820 */ /* 0x000fe40000400000 */
[----:B------:R-:W-:Y:S02]  /*d830*/  @!P3 FMUL R92, R92, 0.5 ;  /* 0x3f0000005c5cb820 */ /* 0x000fe40000400000 */
[----:B------:R-:W-:Y:S02]  /*d840*/  @!P4 FMUL R98, R98, 0.5 ;  /* 0x3f0000006262c820 */ /* 0x000fe40000400000 */
[----:B------:R-:W-:Y:S02]  /*d850*/  @!P5 FMUL R97, R97, 0.5 ;  /* 0x3f0000006161d820 */ /* 0x000fe40000400000 */
[----:B------:R-:W-:Y:S01]  /*d860*/  @!P6 FMUL R96, R96, 0.5 ;  /* 0x3f0000006060e820 */ /* 0x000fe20000400000 */
[----:B------:R-:W1:Y:S08]  /*d870*/  MUFU.EX2 R93, R93 ;  /* 0x0000005d005d7308 */ /* 0x000e700000000800 */
[----:B------:R-:W3:Y:S08]  /*d880*/  MUFU.EX2 R92, R92 ;  /* 0x0000005c005c7308 */ /* 0x000ef00000000800 */
[----:B------:R-:W4:Y:S08]  /*d890*/  MUFU.EX2 R98, R98 ;  /* 0x0000006200627308 */ /* 0x000f300000000800 */
[----:B------:R-:W4:Y:S08]  /*d8a0*/  MUFU.EX2 R97, R97 ;  /* 0x0000006100617308 */ /* 0x000f300000000800 */
[----:B------:R-:W4:Y:S01]  /*d8b0*/  MUFU.EX2 R96, R96 ;  /* 0x0000006000607308 */ /* 0x000f220000000800 */
[----:B-1----:R-:W-:Y:S01]  /*d8c0*/  @!P2 FMUL R93, R93, R93 ;  /* 0x0000005d5d5da220 */ /* 0x002fe20000400000 */
[----:B---3--:R-:W-:Y:S01]  /*d8d0*/  @!P3 FMUL R92, R92, R92 ;  /* 0x0000005c5c5cb220 */ /* 0x008fe20000400000 */
[----:B----4-:R-:W-:Y:S01]  /*d8e0*/  @!P4 FMUL R98, R98, R98 ;  /* 0x000000626262c220 */ /* 0x010fe20000400000 */
[----:B------:R-:W-:Y:S01]  /*d8f0*/  @!P1 FMUL R91, R91, R91 ;  /* 0x0000005b5b5b9220 */ /* 0x000fe20000400000 */
[----:B------:R-:W-:Y:S01]  /*d900*/  @!P5 FMUL R97, R97, R97 ;  /* 0x000000616161d220 */ /* 0x000fe20000400000 */
[----:B------:R-:W-:Y:S01]  /*d910*/  F2FP.F16.F32.PACK_AB R24, R94, R95 ;  /* 0x0000005f5e18723e */ /* 0x000fe200000000ff */
[----:B------:R-:W-:Y:S01]  /*d920*/  UIADD3 UR10, UR12, 0x200, URZ ;  /* 0x000002000c0a7890 */ /* 0x000fe2000fffe03f */
[----:B------:R-:W-:Y:S01]  /*d930*/  F2FP.F16.F32.PACK_AB R25, R92, R93 ;  /* 0x0000005d5c19723e */ /* 0x000fe200000000ff */
[----:B------:R-:W-:Y:S01]  /*d940*/  @!P6 FMUL R96, R96, R96 ;  /* 0x000000606060e220 */ /* 0x000fe20000400000 */
[----:B------:R-:W-:-:S04]  /*d950*/  F2FP.F16.F32.PACK_AB R26, R97, R98 ;  /* 0x00000062611a723e */ /* 0x000fc800000000ff */
[----:B------:R-:W-:Y:S01]  /*d960*/  F2FP.F16.F32.PACK_AB R27, R91, R96 ;  /* 0x000000605b1b723e */ /* 0x000fe200000000ff */
[----:B------:R-:W-:-:S03]  /*d970*/  UMOV UR11, 0x40000040 ;  /* 0x40000040000b7882 */ /* 0x000fc60000000000 */
[----:B--2---:R-:W-:-:S06]  /*d980*/  WARPGROUP.ARRIVE ;  /* 0x00000000000079c5 */ /* 0x004fcc0000000000 */
[----:B------:R-:W-:Y:S03]  /*d990*/  HGMMA.64x256x16.F32 R108, R24, gdesc[UR8].tnspB, R108, gsb0 ;  /* 0x43e00008186c7df0 */ /* 0x000fe6000800086c */
[----:B------:R-:W-:Y:S02]  /*d9a0*/  WARPGROUP.DEPBAR.LE gsb0, 0x0 ;  /* 0x00008000000079c5 */ /* 0x000fe40000010000 */
        /* <DEDUP_REMOVED lines=73> */
[----:B------:R1:W-:Y:S01]  /*de40*/  STL.128 [R1+0x9b0], R152 ;  /* 0x0009b09801007387 */ /* 0x0003e20000100c00 */
[----:B------:R-:W-:Y:S02]  /*de50*/  IMAD.MOV.U32 R51, RZ, RZ, R213 ;  /* 0x000000ffff337224 */ /* 0x000fe400078e00d5 */
[----:B------:R-:W-:Y:S01]  /*de60*/  IMAD.MOV.U32 R50, RZ, RZ, R214 ;  /* 0x000000ffff327224 */ /* 0x000fe200078e00d6 */
[----:B------:R-:W2:Y:S01]  /*de70*/  LDL.LU.128 R208, [R1+0x1b30] ;  /* 0x001b300001d07983 */ /* 0x000ea20000300c00 */
[----:B------:R-:W-:-:S02]  /*de80*/  IMAD.MOV.U32 R49, RZ, RZ, R215 ;  /* 0x000000ffff317224 */ /* 0x000fc400078e00d7 */
[----:B------:R-:W-:Y:S01]  /*de90*/  IMAD.MOV.U32 R47, RZ, RZ, R217 ;  /* 0x000000ffff2f7224 */ /* 0x000fe200078e00d9 */
[----:B------:R-:W2:Y:S01]  /*dea0*/  LDL.LU.128 R212, [R1+0x1b40] ;  /* 0x001b400001d47983 */ /* 0x000ea20000300c00 */
[----:B------:R-:W-:Y:S02]  /*deb0*/  IMAD.MOV.U32 R46, RZ, RZ, R218 ;  /* 0x000000ffff2e7224 */ /* 0x000fe400078e00da */
[----:B------:R-:W-:Y:S01]  /*dec0*/  IMAD.MOV.U32 R45, RZ, RZ, R219 ;  /* 0x000000ffff2d7224 */ /* 0x000fe200078e00db */
[----:B------:R-:W2:Y:S01]  /*ded0*/  LDL.LU.128 R204, [R1+0x1b20] ;  /* 0x001b200001cc7983 */ /* 0x000ea20000300c00 */
        /* <DEDUP_REMOVED lines=44> */
[----:B------:R-:W-:Y:S01]  /*e1a0*/  HGMMA.64x256x16.F32 R108, R24, gdesc[UR8].tnspB, R108, gsb0 ;  /* 0x43e00008186c7df0 */ /* 0x000fe2000800086c */
[----:B------:R-:W-:Y:S01]  /*e1b0*/  FADD R2, R34, -R2 ;  /* 0x8000000222027221 */ /* 0x000fe20000000000 */
[----:B------:R-:W-:Y:S01]  /*e1c0*/  FADD R3, R35, -R3 ;  /* 0x8000000323037221 */ /* 0x000fe20000000000 */
[----:B------:R-:W-:Y:S02]  /*e1d0*/  WARPGROUP.DEPBAR.LE gsb0, 0x0 ;  /* 0x00008000000079c5 */ /* 0x000fe40000010000 */
[----:B------:R-:W-:Y:S04]  /*e1e0*/  STL.128 [R1+0x700], R108 ;  /* 0x0007006c01007387 */ /* 0x000fe80000100c00 */
[----:B------:R-:W-:Y:S04]  /*e1f0*/  STL.128 [R1+0x710], R112 ;  /* 0x0007107001007387 */ /* 0x000fe80000100c00 */
[----:B------:R-:W-:Y:S04]  /*e200*/  STL.128 [R1+0x720], R116 ;  /* 0x0007207401007387 */ /* 0x000fe80000100c00 */
[----:B------:R1:W-:Y:S04]  /*e210*/  STL.64 [R1+0x738], R122 ;  /* 0x0007387a01007387 */ /* 0x0003e80000100a00 */
[----:B------:R2:W-:Y:S04]  /*e220*/  STL.128 [R1+0x740], R124 ;  /* 0x0007407c01007387 */ /* 0x0005e80000100c00 */
[----:B------:R3:W-:Y:S04]  /*e230*/  STL.128 [R1+0x770], R136 ;  /* 0x0007708801007387 */ /* 0x0007e80000100c00 */
[----:B-1----:R-:W4:Y:S04]  /*e240*/  LDL.LU.64 R122, [R1+0x1920] ;  /* 0x00192000017a7983 */ /* 0x002f280000300a00 */
[----:B------:R-:W4:Y:S04]  /*e250*/  LDL.LU.128 R116, [R1+0x1910] ;  /* 0x0019100001747983 */ /* 0x000f280000300c00 */
[----:B--2---:R-:W2:Y:S04]  /*e260*/  LDL.LU R126, [R1+0x1930] ;  /* 0x00193000017e7983 */ /* 0x004ea80000300800 */
[----:B---3--:R-:W3:Y:S04]  /*e270*/  LDL.LU.128 R136, [R1+0x1960] ;  /* 0x0019600001887983 */ /* 0x008ee80000300c00 */
[----:B------:R-:W3:Y:S04]  /*e280*/  LDL.LU.64 R124, [R1+0x1928] ;  /* 0x00192800017c7983 */ /* 0x000ee80000300a00 */
[----:B------:R-:W3:Y:S04]  /*e290*/  LDL.LU.64 R112, [R1+0x1900] ;  /* 0x0019000001707983 */ /* 0x000ee80000300a00 */
[----:B------:R-:W3:Y:S01]  /*e2a0*/  LDL.LU.128 R108, [R1+0x18f0] ;  /* 0x0018f000016c7983 */ /* 0x000ee20000300c00 */
[----:B------:R-:W-:Y:S01]  /*e2b0*/  IMAD.MOV.U32 R31, RZ, RZ, R128 ;  /* 0x000000ffff1f7224 */ /* 0x000fe200078e0080 */
[----:B------:R-:W-:Y:S01]  /*e2c0*/  MOV R34, R130 ;  /* 0x0000008200227202 */ /* 0x000fe20000000f00 */
[----:B------:R-:W-:-:S02]  /*e2d0*/  IMAD.MOV.U32 R35, RZ, RZ, R129 ;  /* 0x000000ffff237224 */ /* 0x000fc400078e0081 */
[----:B------:R-:W-:Y:S01]  /*e2e0*/  IMAD.MOV.U32 R89, RZ, RZ, R131 ;  /* 0x000000ffff597224 */ /* 0x000fe200078e0083 */
[----:B------:R-:W-:Y:S01]  /*e2f0*/  MOV R90, R135 ;  /* 0x00000087005a7202 */ /* 0x000fe20000000f00 */
[----:B------:R-:W3:Y:S01]  /*e300*/  LDL.LU.128 R128, [R1+0x1940] ;  /* 0x0019400001807983 */ /* 0x000ee20000300c00 */
[----:B------:R-:W-:Y:S02]  /*e310*/  IMAD.MOV.U32 R32, RZ, RZ, R134 ;  /* 0x000000ffff207224 */ /* 0x000fe400078e0086 */
[----:B------:R-:W-:Y:S02]  /*e320*/  IMAD.MOV.U32 R88, RZ, RZ, R132 ;  /* 0x000000ffff587224 */ /* 0x000fe400078e0084 */
[----:B------:R-:W-:Y:S01]  /*e330*/  FMUL R14, R14, UR8 ;  /* 0x000000080e0e7c20 */ /* 0x000fe20008400000 */
[----:B------:R-:W-:Y:S02]  /*e340*/  IMAD.MOV.U32 R33, RZ, RZ, R133 ;  /* 0x000000ffff217224 */ /* 0x000fe400078e0085 */
[----:B------:R-:W-:Y:S01]  /*e350*/  FMUL R13, R13, UR8 ;  /* 0x000000080d0d7c20 */ /* 0x000fe20008400000 */
[----:B------:R-:W3:Y:S01]  /*e360*/  LDL.LU.128 R132, [R1+0x1950] ;  /* 0x0019500001847983 */ /* 0x000ee20000300c00 */
[----:B------:R-:W-:-:S02]  /*e370*/  FMUL R115, R14, R2 ;  /* 0x000000020e737220 */ /* 0x000fc40000400000 */
[----:B------:R-:W-:Y:S01]  /*e380*/  FMUL R114, R13, R3 ;  /* 0x000000030d727220 */ /* 0x000fe20000400000 */
[----:B------:R-:W-:Y:S04]  /*e390*/  STL.128 [R1+0x780], R140 ;  /* 0x0007808c01007387 */ /* 0x000fe80000100c00 */
[----:B------:R-:W-:Y:S04]  /*e3a0*/  STL.128 [R1+0x790], R144 ;  /* 0x0007909001007387 */ /* 0x000fe80000100c00 */
[----:B------:R1:W-:Y:S04]  /*e3b0*/  STL.128 [R1+0x7a0], R148 ;  /* 0x0007a09401007387 */ /* 0x0003e80000100c00 */
        /* <DEDUP_REMOVED lines=8> */
[----:B------:R1:W-:Y:S04]  /*e440*/  STL.128 [R1+0x8f0], R232 ;  /* 0x0008f0e801007387 */ /* 0x0003e80000100c00 */
[----:B-1----:R-:W3:Y:S04]  /*e450*/  LDL.LU R150, [R1+0x1998] ;  /* 0x0019980001967983 */ /* 0x002ee80000300800 */
[----:B------:R-:W3:Y:S04]  /*e460*/  LDL.LU.64 R148, [R1+0x1990] ;  /* 0x0019900001947983 */ /* 0x000ee80000300a00 */
[----:B------:R-:W3:Y:S04]  /*e470*/  LDL.LU.128 R144, [R1+0x1980] ;  /* 0x0019800001907983 */ /* 0x000ee80000300c00 */
[----:B------:R-:W3:Y:S04]  /*e480*/  LDL.LU.128 R140, [R1+0x1970] ;  /* 0x00197000018c7983 */ /* 0x000ee80000300c00 */
        /* <DEDUP_REMOVED lines=12> */
[----:B------:R1:W-:Y:S04]  /*e550*/  STL [R1+0x734], R121 ;  /* 0x0007347901007387 */ /* 0x0003e80000100800 */
        /* <DEDUP_REMOVED lines=30> */
[----:B------:R-:W-:Y:S01]  /*e740*/  IMAD.MOV.U32 R13, RZ, RZ, R32 ;  /* 0x000000ffff0d7224 */ /* 0x000fe200078e0020 */
[----:B------:R-:W-:-:S02]  /*e750*/  MOV R14, R90 ;  /* 0x0000005a000e7202 */ /* 0x000fc40000000f00 */
[----:B------:R-:W3:Y:S04]  /*e760*/  LDL.LU R27, [R1+0x8f0] ;  /* 0x0008f000011b7983 */ /* 0x000ee80000300800 */
[----:B------:R-:W3:Y:S04]  /*e770*/  LDL.LU R26, [R1+0x8f4] ;  /* 0x0008f400011a7983 */ /* 0x000ee80000300800 */
[----:B------:R-:W3:Y:S04]  /*e780*/  LDL.LU R25, [R1+0x8f8] ;  /* 0x0008f80001197983 */ /* 0x000ee80000300800 */
[----:B------:R-:W3:Y:S04]  /*e790*/  LDL.LU R24, [R1+0x8fc] ;  /* 0x0008fc0001187983 */ /* 0x000ee80000300800 */
[----:B------:R-:W3:Y:S04]  /*e7a0*/  LDL.LU R159, [R1+0x7cc] ;  /* 0x0007cc00019f7983 */ /* 0x000ee80000300800 */
[----:B------:R-:W3:Y:S04]  /*e7b0*/  LDL.LU R160, [R1+0x7d0] ;  /* 0x0007d00001a07983 */ /* 0x000ee80000300800 */
[----:B----4-:R-:W-:Y:S04]  /*e7c0*/  STL.64 [R1+0x1610], R122 ;  /* 0x0016107a01007387 */ /* 0x010fe80000100a00 */
[----:B------:R1:W-:Y:S04]  /*e7d0*/  STL.128 [R1+0x1600], R116 ;  /* 0x0016007401007387 */ /* 0x0003e80000100c00 */
[----:B--2---:R-:W-:Y:S04]  /*e7e0*/  STL [R1+0x1620], R126 ;  /* 0x0016207e01007387 */ /* 0x004fe80000100800 */
[----:B---3--:R-:W-:Y:S04]  /*e7f0*/  STL.128 [R1+0x1630], R136 ;  /* 0x0016308801007387 */ /* 0x008fe80000100c00 */
[----:B------:R-:W-:Y:S04]  /*e800*/  STL.64 [R1+0x1618], R124 ;  /* 0x0016187c01007387 */ /* 0x000fe80000100a00 */
[----:B------:R2:W-:Y:S04]  /*e810*/  STL.128 [R1+0x15f0], R112 ;  /* 0x0015f07001007387 */ /* 0x0005e80000100c00 */
[----:B------:R3:W-:Y:S04]  /*e820*/  STL.128 [R1+0x15e0], R108 ;  /* 0x0015e06c01007387 */ /* 0x0007e80000100c00 */
[----:B-1----:R-:W4:Y:S04]  /*e830*/  LDL.LU R116, [R1+0x720] ;  /* 0x0007200001747983 */ /* 0x002f280000300800 */
[----:B------:R-:W4:Y:S04]  /*e840*/  LDL.LU R117, [R1+0x724] ;  /* 0x0007240001757983 */ /* 0x000f280000300800 */
[----:B--2---:R-:W2:Y:S04]  /*e850*/  LDL.LU R112, [R1+0x710] ;  /* 0x0007100001707983 */ /* 0x004ea80000300800 */
[----:B---3--:R-:W3:Y:S04]  /*e860*/  LDL.LU R108, [R1+0x700] ;  /* 0x00070000016c7983 */ /* 0x008ee80000300800 */
[----:B------:R-:W3:Y:S04]  /*e870*/  LDL.LU R109, [R1+0x704] ;  /* 0x00070400016d7983 */ /* 0x000ee80000300800 */
[----:B------:R-:W3:Y:S04]  /*e880*/  LDL.LU R110, [R1+0x708] ;  /* 0x00070800016e7983 */ /* 0x000ee80000300800 */
[----:B------:R-:W3:Y:S04]  /*e890*/  LDL.LU R111, [R1+0x70c] ;  /* 0x00070c00016f7983 */ /* 0x000ee80000300800 */
[----:B------:R-:W2:Y:S04]  /*e8a0*/  LDL.LU R113, [R1+0x714] ;  /* 0x0007140001717983 */ /* 0x000ea80000300800 */
[----:B------:R-:W2:Y:S04]  /*e8b0*/  LDL.LU R114, [R1+0x718] ;  /* 0x0007180001727983 */ /* 0x000ea80000300800 */
[----:B------:R-:W2:Y:S04]  /*e8c0*/  LDL.LU R115, [R1+0x71c] ;  /* 0x00071c0001737983 */ /* 0x000ea80000300800 */
[----:B------:R-:W4:Y:S04]  /*e8d0*/  LDL.LU R118, [R1+0x728] ;  /* 0x0007280001767983 */ /* 0x000f280000300800 */
[----:B------:R-:W4:Y:S04]  /*e8e0*/  LDL.LU R119, [R1+0x72c] ;  /* 0x00072c0001777983 */ /* 0x000f280000300800 */
[----:B------:R-:W3:Y:S04]  /*e8f0*/  LDL.LU R122, [R1+0x738] ;  /* 0x00073800017a7983 */ /* 0x000ee80000300800 */
[----:B------:R-:W3:Y:S04]  /*e900*/  LDL.LU R123, [R1+0x73c] ;  /* 0x00073c00017b7983 */ /* 0x000ee80000300800 */
[----:B------:R-:W2:Y:S04]  /*e910*/  LDL.LU R124, [R1+0x740] ;  /* 0x00074000017c7983 */ /* 0x000ea80000300800 */
[----:B------:R-:W2:Y:S04]  /*e920*/  LDL.LU R125, [R1+0x744] ;  /* 0x00074400017d7983 */ /* 0x000ea80000300800 */
[----:B------:R-:W2:Y:S04]  /*e930*/  LDL.LU R126, [R1+0x748] ;  /* 0x00074800017e7983 */ /* 0x000ea80000300800 */
        /* <DEDUP_REMOVED lines=9> */
[----:B------:R-:W-:Y:S02]  /*e9d0*/  FSETP.GEU.AND P4, PT, R132, -126, PT ;  /* 0xc2fc00008400780b */ /* 0x000fe40003f8e000 */
[----:B------:R-:W-:Y:S01]  /*e9e0*/  FSETP.GEU.AND P5, PT, R133, -126, PT ;  /* 0xc2fc00008500780b */ /* 0x000fe20003fae000 */
[----:B------:R-:W4:Y:S02]  /*e9f0*/  LDL.LU R163, [R1+0x7dc] ;  /* 0x0007dc0001a37983 */ /* 0x000f240000300800 */
[----:B------:R-:W-:-:S02]  /*ea00*/  @!P6 FMUL R128, R128, 0.5 ;  /* 0x3f0000008080e820 */ /* 0x000fc40000400000 */
[----:B------:R-:W-:Y:S01]  /*ea10*/  @!P1 FMUL R129, R129, 0.5 ;  /* 0x3f00000081819820 */ /* 0x000fe20000400000 */
[----:B------:R-:W4:Y:S01]  /*ea20*/  LDL.LU R164, [R1+0x7e0] ;  /* 0x0007e00001a47983 */ /* 0x000f220000300800 */
[----:B------:R1:W1:Y:S03]  /*ea30*/  MUFU.EX2 R32, R128 ;  /* 0x0000008000207308 */ /* 0x0002660000000800 */
[----:B------:R-:W4:Y:S04]  /*ea40*/  LDL.LU R165, [R1+0x7e4] ;  /* 0x0007e40001a57983 */ /* 0x000f280000300800 */
[----:B------:R-:W4:Y:S01]  /*ea50*/  LDL.LU R166, [R1+0x7e8] ;  /* 0x0007e80001a67983 */ /* 0x000f220000300800 */
[----:B-1----:R-:W-:-:S02]  /*ea60*/  IMAD.MOV.U32 R128, RZ, RZ, R31 ;  /* 0x000000ffff807224 */ /* 0x002fc400078e001f */
[----:B------:R-:W1:Y:S01]  /*ea70*/  MUFU.EX2 R31, R129 ;  /* 0x00000081001f7308 */ /* 0x000e620000000800 */
[----:B------:R-:W4:Y:S04]  /*ea80*/  LDL.LU R167, [R1+0x7ec] ;  /* 0x0007ec0001a77983 */ /* 0x000f280000300800 */
[----:B------:R-:W4:Y:S01]  /*ea90*/  LDL.LU R168, [R1+0x7f0] ;  /* 0x0007f00001a87983 */ /* 0x000f220000300800 */
[----:B------:R-:W-:Y:S01]  /*eaa0*/  @!P6 FMUL R32, R32, R32 ;  /* 0x000000202020e220 */ /* 0x000fe20000400000 */
[----:B------:R-:W-:Y:S01]  /*eab0*/  FSETP.GEU.AND P6, PT, R134, -126, PT ;  /* 0xc2fc00008600780b */ /* 0x000fe20003fce000 */
[----:B------:R-:W-:Y:S01]  /*eac0*/  @!P2 FMUL R130, R130, 0.5 ;  /* 0x3f0000008282a820 */ /* 0x000fe20000400000 */
[----:B------:R-:W4:Y:S04]  /*ead0*/  LDL.LU R169, [R1+0x7f4] ;  /* 0x0007f40001a97983 */ /* 0x000f280000300800 */
[----:B------:R-:W4:Y:S01]  /*eae0*/  LDL.LU R170, [R1+0x7f8] ;  /* 0x0007f80001aa7983 */ /* 0x000f220000300800 */
[----:B-1----:R-:W-:Y:S01]  /*eaf0*/  @!P1 FMUL R31, R31, R31 ;  /* 0x0000001f1f1f9220 */ /* 0x002fe20000400000 */
[----:B------:R-:W-:Y:S01]  /*eb00*/  FSETP.GEU.AND P1, PT, R135, -126, PT ;  /* 0xc2fc00008700780b */ /* 0x000fe20003f2e000 */
[----:B------:R-:W-:Y:S01]  /*eb10*/  @!P3 FMUL R131, R131, 0.5 ;  /* 0x3f0000008383b820 */ /* 0x000fe20000400000 */
[----:B------:R-:W-:-:S02]  /*eb20*/  IMAD.MOV.U32 R129, RZ, RZ, R35 ;  /* 0x000000ffff817224 */ /* 0x000fc400078e0023 */
[----:B------:R-:W-:Y:S01]  /*eb30*/  @!P4 FMUL R132, R132, 0.5 ;  /* 0x3f0000008484c820 */ /* 0x000fe20000400000 */
[----:B------:R1:W4:Y:S01]  /*eb40*/  MUFU.EX2 R35, R130 ;  /* 0x0000008200237308 */ /* 0x0003220000000800 */
[----:B------:R-:W-:Y:S01]  /*eb50*/  @!P5 FMUL R133, R133, 0.5 ;  /* 0x3f0000008585d820 */ /* 0x000fe20000400000 */
[----:B------:R-:W-:Y:S01]  /*eb60*/  @!P6 FMUL R134, R134, 0.5 ;  /* 0x3f0000008686e820 */ /* 0x000fe20000400000 */
[----:B------:R-:W4:Y:S04]  /*eb70*/  LDL.LU R171, [R1+0x7fc] ;  /* 0x0007fc0001ab7983 */ /* 0x000f280000300800 */
[----:B------:R-:W4:Y:S01]  /*eb80*/  LDL.LU R172, [R1+0x800] ;  /* 0x0008000001ac7983 */ /* 0x000f220000300800 */
[----:B-1----:R-:W-:Y:S01]  /*eb90*/  MOV R130, R34 ;  /* 0x0000002200827202 */ /* 0x002fe20000000f00 */
[----:B------:R-:W-:Y:S01]  /*eba0*/  @!P1 FMUL R135, R135, 0.5 ;  /* 0x3f00000087879820 */ /* 0x000fe20000400000 */
[----:B------:R1:W4:Y:S01]  /*ebb0*/  MUFU.EX2 R34, R131 ;  /* 0x0000008300227308 */ /* 0x0003220000000800 */
[----:B------:R-:W4:Y:S01]  /*ebc0*/  LDL.LU R173, [R1+0x804] ;  /* 0x0008040001ad7983 */ /* 0x000f220000300800 */
[----:B------:R-:W-:-:S03]  /*ebd0*/  IMAD.MOV.U32 R139, RZ, RZ, R96 ;  /* 0x000000ffff8b7224 */ /* 0x000fc600078e0060 */
[----:B------:R-:W4:Y:S03]  /*ebe0*/  LDL.LU R174, [R1+0x808] ;  /* 0x0008080001ae7983 */ /* 0x000f260000300800 */
        /* <DEDUP_REMOVED lines=12> */
[----:B------:R1:W4:Y:S01]  /*ecb0*/  MUFU.EX2 R33, R135 ;  /* 0x0000008700217308 */ /* 0x0003220000000800 */
[----:B------:R-:W-:-:S02]  /*ecc0*/  MOV R134, R13 ;  /* 0x0000000d00867202 */ /* 0x000fc40000000f00 */
[----:B------:R-:W4:Y:S04]  /*ecd0*/  LDL.LU R181, [R1+0x824] ;  /* 0x0008240001b57983 */ /* 0x000f280000300800 */
[----:B------:R-:W4:Y:S01]  /*ece0*/  LDL.LU R182, [R1+0x828] ;  /* 0x0008280001b67983 */ /* 0x000f220000300800 */
[----:B-1----:R-:W-:-:S03]  /*ecf0*/  IMAD.MOV.U32 R135, RZ, RZ, R14 ;  /* 0x000000ffff877224 */ /* 0x002fc600078e000e */
        /* <DEDUP_REMOVED lines=49> */
[----:B------:R1:W-:Y:S04]  /*f010*/  STL [R1+0x1668], R150 ;  /* 0x0016689601007387 */ /* 0x0003e80000100800 */
[----:B------:R3:W-:Y:S04]  /*f020*/  STL.64 [R1+0x1660], R148 ;  /* 0x0016609401007387 */ /* 0x0007e80000100a00 */
[----:B------:R2:W-:Y:S01]  /*f030*/  STL.128 [R1+0x1650], R144 ;  /* 0x0016509001007387 */ /* 0x0005e20000100c00 */
[----:B-1----:R-:W-:-:S03]  /*f040*/  IMAD.MOV.U32 R150, RZ, RZ, R232 ;  /* 0x000000ffff967224 */ /* 0x002fc600078e00e8 */
[----:B------:R1:W-:Y:S01]  /*f050*/  STL.128 [R1+0x1640], R140 ;  /* 0x0016408c01007387 */ /* 0x0003e20000100c00 */
[----:B---3--:R-:W-:Y:S01]  /*f060*/  IMAD.MOV.U32 R148, RZ, RZ, R234 ;  /* 0x000000ffff947224 */ /* 0x008fe200078e00ea */
[----:B------:R-:W-:Y:S02]  /*f070*/  MOV R149, R233 ;  /* 0x000000e900957202 */ /* 0x000fe40000000f00 */
[----:B------:R-:W-:Y:S04]  /*f080*/  STL.128 [R1+0x1720], R152 ;  /* 0x0017209801007387 */ /* 0x000fe80000100c00 */
[----:B--2---:R-:W-:Y:S01]  /*f090*/  STL.128 [R1+0x16b0], R124 ;  /* 0x0016b07c01007387 */ /* 0x004fe20000100c00 */
[----:B------:R-:W-:Y:S01]  /*f0a0*/  IMAD.MOV.U32 R144, RZ, RZ, R92 ;  /* 0x000000ffff907224 */ /* 0x000fe200078e005c */
[----:B------:R-:W-:Y:S01]  /*f0b0*/  MOV R145, R95 ;  /* 0x0000005f00917202 */ /* 0x000fe20000000f00 */
[----:B------:R-:W-:Y:S01]  /*f0c0*/  IMAD.MOV.U32 R146, RZ, RZ, R94 ;  /* 0x000000ffff927224 */ /* 0x000fe200078e005e */
[----:B------:R-:W-:Y:S01]  /*f0d0*/  STL.128 [R1+0x16a0], R120 ;  /* 0x0016a07801007387 */ /* 0x000fe20000100c00 */
[----:B-1----:R-:W-:Y:S01]  /*f0e0*/  IMAD.MOV.U32 R140, RZ, RZ, R91 ;  /* 0x000000ffff8c7224 */ /* 0x002fe200078e005b */
[----:B------:R-:W-:Y:S01]  /*f0f0*/  MOV R141, R98 ;  /* 0x00000062008d7202 */ /* 0x000fe20000000f00 */
[----:B------:R-:W-:Y:S01]  /*f100*/  IMAD.MOV.U32 R142, RZ, RZ, R97 ;  /* 0x000000ffff8e7224 */ /* 0x000fe200078e0061 */
[----:B----4-:R1:W-:Y:S01]  /*f110*/  STL.128 [R1+0x1690], R116 ;  /* 0x0016907401007387 */ /* 0x0103e20000100c00 */
[----:B------:R-:W-:-:S02]  /*f120*/  IMAD.MOV.U32 R143, RZ, RZ, R93 ;  /* 0x000000ffff8f7224 */ /* 0x000fc400078e005d */
[----:B------:R-:W-:Y:S01]  /*f130*/  IMAD.MOV.U32 R147, RZ, RZ, R235 ;  /* 0x000000ffff937224 */ /* 0x000fe200078e00eb */
        /* <DEDUP_REMOVED lines=9> */
[----:B------:R-:W4:Y:S04]  /*f1d0*/  LDL.LU R117, [R1+0x924] ;  /* 0x0009240001757983 */ /* 0x000f280000300800 */
[----:B--2---:R-:W4:Y:S04]  /*f1e0*/  LDL.LU R112, [R1+0x910] ;  /* 0x0009100001707983 */ /* 0x004f280000300800 */
[----:B---3--:R-:W4:Y:S04]  /*f1f0*/  LDL.LU R108, [R1+0x900] ;  /* 0x00090000016c7983 */ /* 0x008f280000300800 */
        /* <DEDUP_REMOVED lines=44> */
[----:B------:R-:W-:Y:S01]  /*f4c0*/  IMAD.MOV.U32 R232, RZ, RZ, R27 ;  /* 0x000000ffffe87224 */ /* 0x000fe200078e001b */
[----:B------:R-:W-:Y:S01]  /*f4d0*/  MOV R234, R25 ;  /* 0x0000001900ea7202 */ /* 0x000fe20000000f00 */
[----:B------:R-:W-:-:S02]  /*f4e0*/  IMAD.MOV.U32 R233, RZ, RZ, R26 ;  /* 0x000000ffffe97224 */ /* 0x000fc400078e001a */
[----:B------:R-:W-:Y:S01]  /*f4f0*/  @!P2 FMUL R35, R35, R35 ;  /* 0x000000232323a220 */ /* 0x000fe20000400000 */
[----:B------:R-:W-:Y:S02]  /*f500*/  IMAD.MOV.U32 R235, RZ, RZ, R24 ;  /* 0x000000ffffeb7224 */ /* 0x000fe400078e0018 */
[----:B------:R-:W-:Y:S01]  /*f510*/  @!P3 FMUL R34, R34, R34 ;  /* 0x000000222222b220 */ /* 0x000fe20000400000 */
[----:B------:R-:W-:Y:S01]  /*f520*/  @!P4 FMUL R90, R90, R90 ;  /* 0x0000005a5a5ac220 */ /* 0x000fe20000400000 */
[----:B------:R-:W-:Y:S01]  /*f530*/  @!P5 FMUL R89, R89, R89 ;  /* 0x000000595959d220 */ /* 0x000fe20000400000 */
[----:B------:R-:W-:Y:S01]  /*f540*/  @!P6 FMUL R88, R88, R88 ;  /* 0x000000585858e220 */ /* 0x000fe20000400000 */
[----:B------:R-:W-:Y:S01]  /*f550*/  @!P1 FMUL R33, R33, R33 ;  /* 0x0000002121219220 */ /* 0x000fe20000400000 */
[----:B------:R1:W-:Y:S01]  /*f560*/  STL.128 [R1+0x1860], R232 ;  /* 0x001860e801007387 */ /* 0x0003e20000100c00 */
[----:B------:R-:W-:-:S03]  /*f570*/  F2FP.F16.F32.PACK_AB R24, R31, R32 ;  /* 0x000000201f18723e */ /* 0x000fc600000000ff */
[----:B------:R2:W-:Y:S01]  /*f580*/  STL.128 [R1+0x1830], R220 ;  /* 0x001830dc01007387 */ /* 0x0005e20000100c00 */
[----:B------:R-:W-:-:S03]  /*f590*/  F2FP.F16.F32.PACK_AB R25, R34, R35 ;  /* 0x000000232219723e */ /* 0x000fc600000000ff */
[----:B------:R3:W-:Y:S01]  /*f5a0*/  STL.128 [R1+0x1820], R216 ;  /* 0x001820d801007387 */ /* 0x0007e20000100c00 */
[----:B------:R-:W-:-:S03]  /*f5b0*/  F2FP.F16.F32.PACK_AB R26, R89, R90 ;  /* 0x0000005a591a723e */ /* 0x000fc600000000ff */
[----:B------:R3:W-:Y:S01]  /*f5c0*/  STL.128 [R1+0x1810], R212 ;  /* 0x001810d401007387 */ /* 0x0007e20000100c00 */
[----:B------:R-:W-:-:S03]  /*f5d0*/  F2FP.F16.F32.PACK_AB R27, R33, R88 ;  /* 0x00000058211b723e */ /* 0x000fc600000000ff */
[----:B------:R3:W-:Y:S01]  /*f5e0*/  STL.128 [R1+0x1840], R224 ;  /* 0x001840e001007387 */ /* 0x0007e20000100c00 */
[----:B-1----:R-:W-:Y:S01]  /*f5f0*/  IMAD.MOV.U32 R232, RZ, RZ, R15 ;  /* 0x000000ffffe87224 */ /* 0x002fe200078e000f */
[----:B------:R-:W-:Y:S01]  /*f600*/  MOV R234, R9 ;  /* 0x0000000900ea7202 */ /* 0x000fe20000000f00 */
[----:B------:R-:W-:Y:S01]  /*f610*/  IMAD.MOV.U32 R233, RZ, RZ, R12 ;  /* 0x000000ffffe97224 */ /* 0x000fe200078e000c */
[----:B------:R1:W-:Y:S01]  /*f620*/  STL.128 [R1+0x1800], R208 ;  /* 0x001800d001007387 */ /* 0x0003e20000100c00 */
[----:B--2---:R-:W-:Y:S01]  /*f630*/  IMAD.MOV.U32 R220, RZ, RZ, R44 ;  /* 0x000000ffffdc7224 */ /* 0x004fe200078e002c */
[----:B------:R-:W-:Y:S01]  /*f640*/  MOV R222, R29 ;  /* 0x0000001d00de7202 */ /* 0x000fe20000000f00 */
[----:B------:R-:W-:Y:S01]  /*f650*/  IMAD.MOV.U32 R221, RZ, RZ, R30 ;  /* 0x000000ffffdd7224 */ /* 0x000fe200078e001e */
[----:B------:R2:W-:Y:S01]  /*f660*/  STL.128 [R1+0x17f0], R204 ;  /* 0x0017f0cc01007387 */ /* 0x0005e20000100c00 */
[----:B---3--:R-:W-:Y:S01]  /*f670*/  IMAD.MOV.U32 R216, RZ, RZ, R48 ;  /* 0x000000ffffd87224 */ /* 0x008fe200078e0030 */
[----:B------:R-:W-:Y:S01]  /*f680*/  MOV R218, R46 ;  /* 0x0000002e00da7202 */ /* 0x000fe20000000f00 */
[----:B------:R-:W-:Y:S01]  /*f690*/  IMAD.MOV.U32 R217, RZ, RZ, R47 ;  /* 0x000000ffffd97224 */ /* 0x000fe200078e002f */
[----:B------:R3:W-:Y:S01]  /*f6a0*/  STL.128 [R1+0x17e0], R200 ;  /* 0x0017e0c801007387 */ /* 0x0007e20000100c00 */
[----:B------:R-:W-:Y:S01]  /*f6b0*/  IMAD.MOV.U32 R212, RZ, RZ, R52 ;  /* 0x000000ffffd47224 */ /* 0x000fe200078e0034 */
[----:B------:R-:W-:Y:S01]  /*f6c0*/  MOV R214, R50 ;  /* 0x0000003200d67202 */ /* 0x000fe20000000f00 */
[----:B------:R-:W-:Y:S01]  /*f6d0*/  IMAD.MOV.U32 R213, RZ, RZ, R51 ;  /* 0x000000ffffd57224 */ /* 0x000fe200078e0033 */
        /* <DEDUP_REMOVED lines=48> */
[----:B--2---:R-:W-:Y:S01]  /*f9e0*/  MOV R170, R99 ;  /* 0x0000006300aa7202 */ /* 0x004fe20000000f00 */
[----:B------:R-:W-:Y:S01]  /*f9f0*/  IMAD.MOV.U32 R168, RZ, RZ, R101 ;  /* 0x000000ffffa87224 */ /* 0x000fe200078e0065 */
[----:B------:R-:W-:Y:S01]  /*fa00*/  UIADD3 UR10, UR12, 0x280, URZ ;  /* 0x000002800c0a7890 */ /* 0x000fe2000fffe03f */
[----:B------:R-:W-:Y:S01]  /*fa10*/  IMAD.MOV.U32 R169, RZ, RZ, R100 ;  /* 0x000000ffffa97224 */ /* 0x000fe200078e0064 */
[----:B---3--:R-:W-:Y:S01]  /*fa20*/  MOV R166, R11 ;  /* 0x0000000b00a67202 */ /* 0x008fe20000000f00 */
[----:B------:R-:W-:Y:S01]  /*fa30*/  IMAD.MOV.U32 R164, RZ, RZ, R4 ;  /* 0x000000ffffa47224 */ /* 0x000fe200078e0004 */
[----:B------:R-:W1:Y:S01]  /*fa40*/  LDS.64 R2, [R0+0x148060] ;  /* 0x1480600000027984 */ /* 0x000e620000000a00 */
[----:B------:R-:W-:Y:S01]  /*fa50*/  IMAD.MOV.U32 R165, RZ, RZ, R10 ;  /* 0x000000ffffa57224 */ /* 0x000fe200078e000a */
[----:B------:R-:W-:Y:S01]  /*fa60*/  MOV R162, R7 ;  /* 0x0000000700a27202 */ /* 0x000fe20000000f00 */
[----:B------:R-:W-:Y:S01]  /*fa70*/  IMAD.MOV.U32 R160, RZ, RZ, R103 ;  /* 0x000000ffffa07224 */ /* 0x000fe200078e0067 */
[----:B------:R-:W-:Y:S01]  /*fa80*/  UMOV UR11, 0x40000040 ;  /* 0x40000040000b7882 */ /* 0x000fe20000000000 */
[----:B------:R-:W-:Y:S01]  /*fa90*/  IMAD.MOV.U32 R161, RZ, RZ, R6 ;  /* 0x000000ffffa17224 */ /* 0x000fe200078e0006 */
[----:B------:R-:W-:Y:S01]  /*faa0*/  MOV R158, R106 ;  /* 0x0000006a009e7202 */ /* 0x000fe20000000f00 */
[----:B------:R-:W-:Y:S01]  /*fab0*/  IMAD.MOV.U32 R156, RZ, RZ, R107 ;  /* 0x000000ffff9c7224 */ /* 0x000fe200078e006b */
[----:B------:R-:W1:Y:S01]  /*fac0*/  LDL.LU R36, [R1+0x18e8] ;  /* 0x0018e80001247983 */ /* 0x000e620000300800 */
[----:B------:R-:W-:-:S02]  /*fad0*/  IMAD.MOV.U32 R157, RZ, RZ, R104 ;  /* 0x000000ffff9d7224 */ /* 0x000fc400078e0068 */
[----:B------:R-:W-:Y:S01]  /*fae0*/  IMAD.MOV.U32 R159, RZ, RZ, R105 ;  /* 0x000000ffff9f7224 */ /* 0x000fe200078e0069 */
[----:B------:R-:W2:Y:S01]  /*faf0*/  LDL.LU R38, [R1+0x18e4] ;  /* 0x0018e40001267983 */ /* 0x000ea20000300800 */
[----:B------:R-:W-:Y:S02]  /*fb00*/  IMAD.MOV.U32 R163, RZ, RZ, R5 ;  /* 0x000000ffffa37224 */ /* 0x000fe400078e0005 */
[----:B------:R-:W-:Y:S01]  /*fb10*/  IMAD.MOV.U32 R167, RZ, RZ, R102 ;  /* 0x000000ffffa77224 */ /* 0x000fe200078e0066 */
[----:B------:R-:W3:Y:S01]  /*fb20*/  LDL.LU R96, [R1+0x18e0] ;  /* 0x0018e00001607983 */ /* 0x000ee20000300800 */
[----:B------:R-:W-:Y:S02]  /*fb30*/  IMAD.MOV.U32 R171, RZ, RZ, R37 ;  /* 0x000000ffffab7224 */ /* 0x000fe400078e0025 */
[----:B------:R-:W-:Y:S01]  /*fb40*/  IMAD.MOV.U32 R175, RZ, RZ, R41 ;  /* 0x000000ffffaf7224 */ /* 0x000fe200078e0029 */
[----:B------:R-:W2:Y:S01]  /*fb50*/  LDL.LU R91, [R1+0x18dc] ;  /* 0x0018dc00015b7983 */ /* 0x000ea20000300800 */
[----:B------:R-:W-:-:S02]  /*fb60*/  IMAD.MOV.U32 R179, RZ, RZ, R85 ;  /* 0x000000ffffb37224 */ /* 0x000fc400078e0055 */
[----:B------:R-:W-:Y:S01]  /*fb70*/  IMAD.MOV.U32 R183, RZ, RZ, R81 ;  /* 0x000000ffffb77224 */ /* 0x000fe200078e0051 */
[----:B------:R-:W3:Y:S01]  /*fb80*/  LDL.LU R98, [R1+0x18d8] ;  /* 0x0018d80001627983 */ /* 0x000ee20000300800 */
[----:B------:R-:W-:Y:S02]  /*fb90*/  IMAD.MOV.U32 R187, RZ, RZ, R77 ;  /* 0x000000ffffbb7224 */ /* 0x000fe400078e004d */
[----:B------:R-:W-:Y:S01]  /*fba0*/  IMAD.MOV.U32 R191, RZ, RZ, R73 ;  /* 0x000000ffffbf7224 */ /* 0x000fe200078e0049 */
[----:B------:R-:W2:Y:S01]  /*fbb0*/  LDL.LU R97, [R1+0x18d4] ;  /* 0x0018d40001617983 */ /* 0x000ea20000300800 */
[----:B------:R-:W-:Y:S02]  /*fbc0*/  IMAD.MOV.U32 R195, RZ, RZ, R69 ;  /* 0x000000ffffc37224 */ /* 0x000fe400078e0045 */
[----:B------:R-:W-:Y:S01]  /*fbd0*/  IMAD.MOV.U32 R199, RZ, RZ, R65 ;  /* 0x000000ffffc77224 */ /* 0x000fe200078e0041 */
[----:B------:R-:W2:Y:S01]  /*fbe0*/  LDL.LU R93, [R1+0x18d0] ;  /* 0x0018d000015d7983 */ /* 0x000ea20000300800 */
[----:B------:R-:W-:-:S02]  /*fbf0*/  IMAD.MOV.U32 R211, RZ, RZ, R53 ;  /* 0x000000ffffd37224 */ /* 0x000fc400078e0035 */
[----:B------:R-:W-:Y:S01]  /*fc00*/  IMAD.MOV.U32 R223, RZ, RZ, R28 ;  /* 0x000000ffffdf7224 */ /* 0x000fe200078e001c */
[----:B------:R-:W2:Y:S01]  /*fc10*/  LDL.LU R92, [R1+0x18cc] ;  /* 0x0018cc00015c7983 */ /* 0x000ea20000300800 */
        /* <DEDUP_REMOVED lines=9> */
[----:B------:R-:W-:-:S03]  /*fcb0*/  IMAD.MOV.U32 R235, RZ, RZ, R8 ;  /* 0x000000ffffeb7224 */ /* 0x000fc600078e0008 */
        /* <DEDUP_REMOVED lines=9> */
[----:B----4-:R-:W-:Y:S01]  /*fd50*/  WARPGROUP.ARRIVE ;  /* 0x00000000000079c5 */ /* 0x010fe20000000000 */
[----:B-1----:R-:W-:-:S05]  /*fd60*/  FADD R36, R36, -R2 ;  /* 0x8000000224247221 */ /* 0x002fca0000000000 */
[----:B------:R-:W-:Y:S01]  /*fd70*/  HGMMA.64x256x16.F32 R108, R24, gdesc[UR8].tnspB, R108, gsb0 ;  /* 0x43e00008186c7df0 */ /* 0x000fe2000800086c */
[----:B------:R-:W-:Y:S04]  /*fd80*/  STL [R1+0x1280], R32 ;  /* 0x0012802001007387 */ /* 0x000fe80000100800 */
[----:B------:R-:W-:Y:S04]  /*fd90*/  STL [R1+0x127c], R31 ;  /* 0x00127c1f01007387 */ /* 0x000fe80000100800 */
[----:B------:R-:W-:Y:S04]  /*fda0*/  STL [R1+0x1288], R35 ;  /* 0x0012882301007387 */ /* 0x000fe80000100800 */
[----:B------:R-:W-:Y:S04]  /*fdb0*/  STL [R1+0x1284], R34 ;  /* 0x0012842201007387 */ /* 0x000fe80000100800 */
[----:B------:R-:W-:Y:S04]  /*fdc0*/  STL [R1+0x128c], R33 ;  /* 0x00128c2101007387 */ /* 0x000fe80000100800 */
        /* <DEDUP_REMOVED lines=8> */
[----:B---3--:R-:W-:Y:S01]  /*fe50*/  STL [R1+0x1348], R98 ;  /* 0x0013486201007387 */ /* 0x008fe20000100800 */
[----:B------:R-:W-:Y:S01]  /*fe60*/  UIADD3 UR10, UR12, 0x1280, URZ ;  /* 0x000012800c0a7890 */ /* 0x000fe2000fffe03f */
[----:B------:R-:W-:Y:S01]  /*fe70*/  UMOV UR11, 0x40000040 ;  /* 0x40000040000b7882 */ /* 0x000fe20000000000 */
[----:B--2---:R-:W-:Y:S01]  /*fe80*/  FADD R37, R37, -R3 ;  /* 0x8000000325257221 */ /* 0x004fe20000000000 */
[----:B------:R-:W-:Y:S04]  /*fe90*/  STL.64 [R1+0x1340], R96 ;  /* 0x0013406001007387 */ /* 0x000fe80000100a00 */
[----:B------:R-:W-:Y:S04]  /*fea0*/  STL.128 [R1+0x1330], R92 ;  /* 0x0013305c01007387 */ /* 0x000fe80000100c00 */
[----:B------:R-:W-:Y:S04]  /*feb0*/  STL.128 [R1+0x1320], R88 ;  /* 0x0013205801007387 */ /* 0x000fe80000100c00 */
[----:B------:R-:W2:Y:S04]  /*fec0*/  LDL.LU R7, [R1+0x18a8] ;  /* 0x0018a80001077983 */ /* 0x000ea80000300800 */
[----:B------:R-:W3:Y:S04]  /*fed0*/  LDL.LU R10, [R1+0x189c] ;  /* 0x00189c00010a7983 */ /* 0x000ee80000300800 */
[----:B------:R-:W3:Y:S01]  /*fee0*/  LDL.LU R11, [R1+0x1898] ;  /* 0x00189800010b7983 */ /* 0x000ee20000300800 */
[----:B------:R-:W-:-:S03]  /*fef0*/  WARPGROUP.DEPBAR.LE gsb0, 0x0 ;  /* 0x00008000000079c5 */ /* 0x000fc60000010000 */
        /* <DEDUP_REMOVED lines=64> */
[----:B------:R-:W-:Y:S01]  /*10300*/  FADD R2, R38, -R2 ;  /* 0x8000000226027221 */ /* 0x000fe20000000000 */
[----:B------:R-:W-:Y:S01]  /*10310*/  FADD R3, R39, -R3 ;  /* 0x8000000327037221 */ /* 0x000fe20000000000 */
[----:B------:R-:W-:Y:S01]  /*10320*/  FMUL R100, R100, UR8 ;  /* 0x0000000864647c20 */ /* 0x000fe20008400000 */
[----:B------:R-:W-:Y:S01]  /*10330*/  FMUL R99, R99, UR8 ;  /* 0x0000000863637c20 */ /* 0x000fe20008400000 */
[----:B------:R-:W-:Y:S01]  /*10340*/  FMUL R102, R102, UR8 ;  /* 0x0000000866667c20 */ /* 0x000fe20008400000 */
[----:B------:R-:W-:Y:S01]  /*10350*/  FMUL R101, R101, UR8 ;  /* 0x0000000865657c20 */ /* 0x000fe20008400000 */
[----:B------:R1:W-:Y:S04]  /*10360*/  STL.128 [R1+0x15d0], R104 ;  /* 0x0015d06801007387 */ /* 0x0003e80000100c00 */
[----:B----4-:R4:W-:Y:S04]  /*10370*/  STL [R1+0x134c], R103 ;  /* 0x00134c6701007387 */ /* 0x0109e80000100800 */
[----:B------:R-:W3:Y:S04]  /*10380*/  LDL.LU R98, [R1+0x1348] ;  /* 0x0013480001627983 */ /* 0x000ee80000300800 */
[----:B------:R-:W3:Y:S04]  /*10390*/  LDL.LU.64 R96, [R1+0x1340] ;  /* 0x0013400001607983 */ /* 0x000ee80000300a00 */
[----:B------:R-:W3:Y:S04]  /*103a0*/  LDL.LU.128 R92, [R1+0x1330] ;  /* 0x00133000015c7983 */ /* 0x000ee80000300c00 */
[----:B------:R-:W3:Y:S01]  /*103b0*/  LDL.LU.128 R88, [R1+0x1320] ;  /* 0x0013200001587983 */ /* 0x000ee20000300c00 */
[----:B--2---:R-:W-:Y:S01]  /*103c0*/  WARPGROUP.ARRIVE ;  /* 0x00000000000079c5 */ /* 0x004fe20000000000 */
[----:B------:R-:W-:Y:S01]  /*103d0*/  FMUL R39, R100, R36 ;  /* 0x0000002464277220 */ /* 0x000fe20000400000 */
[----:B------:R-:W-:Y:S01]  /*103e0*/  FMUL R38, R99, R37 ;  /* 0x0000002563267220 */ /* 0x000fe20000400000 */
[----:B-1----:R-:W2:Y:S03]  /*103f0*/  LDL.LU.128 R104, [R1+0x15d0] ;  /* 0x0015d00001687983 */ /* 0x002ea60000300c00 */
[----:B------:R-:W-:Y:S01]  /*10400*/  HGMMA.64x256x16.F32 R108, R24, gdesc[UR8].tnspB, R108, gsb0 ;  /* 0x43e00008186c7df0 */ /* 0x000fe2000800086c */
[----:B----4-:R-:W4:Y:S02]  /*10410*/  LDL.LU R103, [R1+0x134c] ;  /* 0x00134c0001677983 */ /* 0x010f240000300800 */
[----:B------:R-:W-:-:S02]  /*10420*/  WARPGROUP.DEPBAR.LE gsb0, 0x0 ;  /* 0x00008000000079c5 */ /* 0x000fc40000010000 */
[----:B------:R1:W-:Y:S04]  /*10430*/  STL.128 [R1+0x770], R136 ;  /* 0x0007708801007387 */ /* 0x0003e80000100c00 */
[----:B-1----:R-:W3:Y:S04]  /*10440*/  LDL.LU.128 R136, [R1+0x1630] ;  /* 0x0016300001887983 */ /* 0x002ee80000300c00 */
[----:B------:R1:W-:Y:S04]  /*10450*/  STL.128 [R1+0x780], R140 ;  /* 0x0007808c01007387 */ /* 0x0003e80000100c00 */
[----:B-1----:R-:W2:Y:S04]  /*10460*/  LDL.LU.128 R140, [R1+0x1640] ;  /* 0x00164000018c7983 */ /* 0x002ea80000300c00 */
[----:B------:R-:W-:Y:S04]  /*10470*/  STL.128 [R1+0x700], R108 ;  /* 0x0007006c01007387 */ /* 0x000fe80000100c00 */
[----:B------:R-:W-:Y:S04]  /*10480*/  STL.128 [R1+0x710], R112 ;  /* 0x0007107001007387 */ /* 0x000fe80000100c00 */
[----:B------:R-:W-:Y:S04]  /*10490*/  STL.128 [R1+0x720], R116 ;  /* 0x0007207401007387 */ /* 0x000fe80000100c00 */
[----:B------:R1:W-:Y:S04]  /*104a0*/  STL.128 [R1+0x730], R120 ;  /* 0x0007307801007387 */ /* 0x0003e80000100c00 */
[----:B------:R1:W-:Y:S04]  /*104b0*/  STL.128 [R1+0x740], R124 ;  /* 0x0007407c01007387 */ /* 0x0003e80000100c00 */
[----:B------:R1:W-:Y:S04]  /*104c0*/  STL.128 [R1+0x790], R144 ;  /* 0x0007909001007387 */ /* 0x0003e80000100c00 */
[----:B------:R1:W-:Y:S04]  /*104d0*/  STL.128 [R1+0x7a0], R148 ;  /* 0x0007a09401007387 */ /* 0x0003e80000100c00 */
[----:B-1----:R-:W4:Y:S04]  /*104e0*/  LDL.LU.64 R122, [R1+0x1610] ;  /* 0x00161000017a7983 */ /* 0x002f280000300a00 */
[----:B------:R-:W4:Y:S04]  /*104f0*/  LDL.LU R126, [R1+0x1620] ;  /* 0x00162000017e7983 */ /* 0x000f280000300800 */
[----:B------:R-:W4:Y:S04]  /*10500*/  LDL.LU.128 R144, [R1+0x1650] ;  /* 0x0016500001907983 */ /* 0x000f280000300c00 */
[----:B------:R-:W4:Y:S04]  /*10510*/  LDL.LU R150, [R1+0x1668] ;  /* 0x0016680001967983 */ /* 0x000f280000300800 */
[----:B------:R-:W4:Y:S04]  /*10520*/  LDL.LU.64 R148, [R1+0x1660] ;  /* 0x0016600001947983 */ /* 0x000f280000300a00 */
[----:B------:R-:W4:Y:S04]  /*10530*/  LDL.LU.64 R124, [R1+0x1618] ;  /* 0x00161800017c7983 */ /* 0x000f280000300a00 */
[----:B------:R-:W4:Y:S04]  /*10540*/  LDL.LU.128 R116, [R1+0x1600] ;  /* 0x0016000001747983 */ /* 0x000f280000300c00 */
[----:B------:R-:W4:Y:S04]  /*10550*/  LDL.LU.128 R112, [R1+0x15f0] ;  /* 0x0015f00001707983 */ /* 0x000f280000300c00 */
[----:B------:R-:W4:Y:S04]  /*10560*/  LDL.LU.128 R108, [R1+0x15e0] ;  /* 0x0015e000016c7983 */ /* 0x000f280000300c00 */
        /* <DEDUP_REMOVED lines=46> */
[----:B---3--:R-:W-:-:S02]  /*10850*/  FSETP.GEU.AND P6, PT, R136, -126, PT ;  /* 0xc2fc00008800780b */ /* 0x008fc40003fce000 */
[----:B------:R-:W-:-:S11]  /*10860*/  FSETP.GEU.AND P1, PT, R137, -126, PT ;  /* 0xc2fc00008900780b */ /* 0x000fd60003f2e000 */
[----:B------:R-:W-:Y:S02]  /*10870*/  @!P6 FMUL R136, R136, 0.5 ;  /* 0x3f0000008888e820 */ /* 0x000fe40000400000 */
[----:B------:R-:W-:Y:S02]  /*10880*/  @!P1 FMUL R137, R137, 0.5 ;  /* 0x3f00000089899820 */ /* 0x000fe40000400000 */
[----:B------:R-:W1:Y:S08]  /*10890*/  MUFU.EX2 R30, R136 ;  /* 0x00000088001e7308 */ /* 0x000e700000000800 */
[----:B------:R-:W3:Y:S01]  /*108a0*/  MUFU.EX2 R29, R137 ;  /* 0x00000089001d7308 */ /* 0x000ee20000000800 */
[----:B------:R-:W-:-:S02]  /*108b0*/  FSETP.GEU.AND P2, PT, R138, -126, PT ;  /* 0xc2fc00008a00780b */ /* 0x000fc40003f4e000 */
[----:B------:R-:W-:Y:S02]  /*108c0*/  FSETP.GEU.AND P3, PT, R139, -126, PT ;  /* 0xc2fc00008b00780b */ /* 0x000fe40003f6e000 */
[----:B--2---:R-:W-:Y:S02]  /*108d0*/  FSETP.GEU.AND P4, PT, R140, -126, PT ;  /* 0xc2fc00008c00780b */ /* 0x004fe40003f8e000 */
[----:B------:R-:W-:Y:S01]  /*108e0*/  FSETP.GEU.AND P5, PT, R141, -126, PT ;  /* 0xc2fc00008d00780b */ /* 0x000fe20003fae000 */
[----:B-1----:R-:W-:Y:S01]  /*108f0*/  @!P6 FMUL R30, R30, R30 ;  /* 0x0000001e1e1ee220 */ /* 0x002fe20000400000 */
[----:B------:R-:W-:Y:S01]  /*10900*/  FSETP.GEU.AND P6, PT, R142, -126, PT ;  /* 0xc2fc00008e00780b */ /* 0x000fe20003fce000 */
[----:B---3--:R-:W-:Y:S01]  /*10910*/  @!P1 FMUL R29, R29, R29 ;  /* 0x0000001d1d1d9220 */ /* 0x008fe20000400000 */
        /* <DEDUP_REMOVED lines=8> */
[----:B------:R2:W3:Y:S01]  /*109a0*/  MUFU.EX2 R23, R139 ;  /* 0x0000008b00177308 */ /* 0x0004e20000000800 */
[----:B----4-:R-:W-:Y:S04]  /*109b0*/  STL [R1+0x13a0], R126 ;  /* 0x0013a07e01007387 */ /* 0x010fe80000100800 */
[----:B------:R-:W-:Y:S03]  /*109c0*/  STL.128 [R1+0x13b0], R144 ;  /* 0x0013b09001007387 */ /* 0x000fe60000100c00 */
[----:B------:R-:W4:Y:S01]  /*109d0*/  MUFU.EX2 R22, R140 ;  /* 0x0000008c00167308 */ /* 0x000f220000000800 */
[----:B------:R-:W-:Y:S04]  /*109e0*/  STL [R1+0x13c8], R150 ;  /* 0x0013c89601007387 */ /* 0x000fe80000100800 */
[----:B------:R-:W-:Y:S03]  /*109f0*/  STL.64 [R1+0x13c0], R148 ;  /* 0x0013c09401007387 */ /* 0x000fe60000100a00 */
[----:B------:R-:W4:Y:S01]  /*10a00*/  MUFU.EX2 R21, R141 ;  /* 0x0000008d00157308 */ /* 0x000f220000000800 */
[----:B------:R-:W-:Y:S04]  /*10a10*/  STL.64 [R1+0x1398], R124 ;  /* 0x0013987c01007387 */ /* 0x000fe80000100a00 */
[----:B------:R1:W-:Y:S03]  /*10a20*/  STL.64 [R1+0x1390], R122 ;  /* 0x0013907a01007387 */ /* 0x0003e60000100a00 */
[----:B------:R-:W4:Y:S01]  /*10a30*/  MUFU.EX2 R19, R142 ;  /* 0x0000008e00137308 */ /* 0x000f220000000800 */
[----:B------:R2:W-:Y:S04]  /*10a40*/  STL.128 [R1+0x1380], R116 ;  /* 0x0013807401007387 */ /* 0x0005e80000100c00 */
[----:B------:R3:W-:Y:S03]  /*10a50*/  STL.128 [R1+0x1370], R112 ;  /* 0x0013707001007387 */ /* 0x0007e60000100c00 */
[----:B------:R3:W4:Y:S01]  /*10a60*/  MUFU.EX2 R18, R143 ;  /* 0x0000008f00127308 */ /* 0x0007220000000800 */
[----:B------:R3:W-:Y:S04]  /*10a70*/  STL.128 [R1+0x1360], R108 ;  /* 0x0013606c01007387 */ /* 0x0007e80000100c00 */
[----:B-1----:R-:W4:Y:S04]  /*10a80*/  LDL.LU.128 R120, [R1+0x730] ;  /* 0x0007300001787983 */ /* 0x002f280000300c00 */
[----:B--2---:R-:W2:Y:S04]  /*10a90*/  LDL.LU.128 R116, [R1+0x720] ;  /* 0x0007200001747983 */ /* 0x004ea80000300c00 */
[----:B---3--:R-:W3:Y:S04]  /*10aa0*/  LDL.LU.128 R112, [R1+0x710] ;  /* 0x0007100001707983 */ /* 0x008ee80000300c00 */
        /* <DEDUP_REMOVED lines=52> */
[----:B----4-:R-:W-:Y:S04]  /*10df0*/  STL.128 [R1+0x1400], R120 ;  /* 0x0014007801007387 */ /* 0x010fe80000100c00 */
[----:B--2---:R-:W-:Y:S04]  /*10e00*/  STL.128 [R1+0x13f0], R116 ;  /* 0x0013f07401007387 */ /* 0x004fe80000100c00 */
[----:B---3--:R-:W-:Y:S04]  /*10e10*/  STL.128 [R1+0x13e0], R112 ;  /* 0x0013e07001007387 */ /* 0x008fe80000100c00 */
        /* <DEDUP_REMOVED lines=14> */
[----:B------:R-:W2:Y:S01]  /*10f00*/  LDL.LU.128 R148, [R1+0x9a0] ;  /* 0x0009a00001947983 */ /* 0x000ea20000300c00 */
[----:B------:R-:W-:Y:S01]  /*10f10*/  @!P2 FMUL R28, R28, R28 ;  /* 0x0000001c1c1ca220 */ /* 0x000fe20000400000 */
[----:B------:R-:W-:Y:S01]  /*10f20*/  @!P3 FMUL R23, R23, R23 ;  /* 0x000000171717b220 */ /* 0x000fe20000400000 */
[----:B------:R-:W-:Y:S01]  /*10f30*/  @!P4 FMUL R22, R22, R22 ;  /* 0x000000161616c220 */ /* 0x000fe20000400000 */
[----:B------:R-:W-:Y:S01]  /*10f40*/  @!P5 FMUL R21, R21, R21 ;  /* 0x000000151515d220 */ /* 0x000fe20000400000 */
[----:B------:R-:W-:Y:S01]  /*10f50*/  @!P6 FMUL R19, R19, R19 ;  /* 0x000000131313e220 */ /* 0x000fe20000400000 */
[----:B------:R-:W-:Y:S01]  /*10f60*/  @!P1 FMUL R18, R18, R18 ;  /* 0x0000001212129220 */ /* 0x000fe20000400000 */
[----:B------:R-:W-:Y:S01]  /*10f70*/  F2FP.F16.F32.PACK_AB R24, R29, R30 ;  /* 0x0000001e1d18723e */ /* 0x000fe200000000ff */
[----:B------:R-:W-:Y:S01]  /*10f80*/  UIADD3 UR10, UR12, 0x300, URZ ;  /* 0x000003000c0a7890 */ /* 0x000fe2000fffe03f */
[----:B------:R-:W-:-:S02]  /*10f90*/  F2FP.F16.F32.PACK_AB R25, R23, R28 ;  /* 0x0000001c1719723e */ /* 0x000fc400000000ff */
[----:B------:R-:W-:Y:S02]  /*10fa0*/  F2FP.F16.F32.PACK_AB R26, R21, R22 ;  /* 0x00000016151a723e */ /* 0x000fe400000000ff */
[----:B------:R-:W-:Y:S01]  /*10fb0*/  F2FP.F16.F32.PACK_AB R27, R18, R19 ;  /* 0x00000013121b723e */ /* 0x000fe200000000ff */
[----:B------:R-:W-:Y:S01]  /*10fc0*/  FMUL R37, R102, R2 ;  /* 0x0000000266257220 */ /* 0x000fe20000400000 */
[----:B------:R-:W-:Y:S02]  /*10fd0*/  FMUL R36, R101, R3 ;  /* 0x0000000365247220 */ /* 0x000fe40000400000 */
[----:B------:R-:W1:Y:S01]  /*10fe0*/  LDS.64 R2, [R0+0x148080] ;  /* 0x1480800000027984 */ /* 0x000e620000000a00 */
[----:B------:R-:W-:-:S03]  /*10ff0*/  UMOV UR11, 0x40000040 ;  /* 0x40000040000b7882 */ /* 0x000fc60000000000 */
[----:B------:R3:W-:Y:S04]  /*11000*/  STL [R1+0x1274], R39 ;  /* 0x0012742701007387 */ /* 0x0007e80000100800 */
[----:B------:R4:W-:Y:S01]  /*11010*/  STL [R1+0x1278], R38 ;  /* 0x0012782601007387 */ /* 0x0009e20000100800 */
[----:B--2---:R-:W-:-:S06]  /*11020*/  WARPGROUP.ARRIVE ;  /* 0x00000000000079c5 */ /* 0x004fcc0000000000 */
[----:B------:R-:W-:Y:S03]  /*11030*/  HGMMA.64x256x16.F32 R108, R24, gdesc[UR8].tnspB, R108, gsb0 ;  /* 0x43e00008186c7df0 */ /* 0x000fe6000800086c */
[----:B------:R-:W-:Y:S02]  /*11040*/  WARPGROUP.DEPBAR.LE gsb0, 0x0 ;  /* 0x00008000000079c5 */ /* 0x000fe40000010000 */
[----:B------:R-:W-:Y:S01]  /*11050*/  IMAD.MOV.U32 R33, RZ, RZ, R224 ;  /* 0x000000ffff217224 */ /* 0x000fe200078e00e0 */
[----:B------:R-:W-:Y:S01]  /*11060*/  MOV R34, R226 ;  /* 0x000000e200227202 */ /* 0x000fe20000000f00 */
[----:B------:R-:W-:Y:S01]  /*11070*/  IMAD.MOV.U32 R35, RZ, RZ, R225 ;  /* 0x000000ffff237224 */ /* 0x000fe200078e00e1 */
[----:B---3--:R-:W-:Y:S01]  /*11080*/  MOV R39, R230 ;  /* 0x000000e600277202 */ /* 0x008fe20000000f00 */
[----:B------:R-:W-:Y:S01]  /*11090*/  IMAD.MOV.U32 R32, RZ, RZ, R227 ;  /* 0x000000ffff207224 */ /* 0x000fe200078e00e3 */
[----:B------:R-:W-:Y:S01]  /*110a0*/  MOV R47, R234 ;  /* 0x000000ea002f7202 */ /* 0x000fe20000000f00 */
[----:B------:R-:W-:Y:S01]  /*110b0*/  IMAD.MOV.U32 R31, RZ, RZ, R228 ;  /* 0x000000ffff1f7224 */ /* 0x000fe200078e00e4 */
[----:B------:R-:W-:Y:S01]  /*110c0*/  STL.128 [R1+0x900], R108 ;  /* 0x0009006c01007387 */ /* 0x000fe20000100c00 */
[----:B----4-:R-:W-:-:S02]  /*110d0*/  IMAD.MOV.U32 R38, RZ, RZ, R229 ;  /* 0x000000ffff267224 */ /* 0x010fc400078e00e5 */
[----:B------:R-:W-:Y:S01]  /*110e0*/  IMAD.MOV.U32 R44, RZ, RZ, R231 ;  /* 0x000000ffff2c7224 */ /* 0x000fe200078e00e7 */
[----:B------:R-:W-:Y:S01]  /*110f0*/  STL.128 [R1+0x910], R112 ;  /* 0x0009107001007387 */ /* 0x000fe20000100c00 */
[----:B------:R-:W-:Y:S02]  /*11100*/  IMAD.MOV.U32 R46, RZ, RZ, R232 ;  /* 0x000000ffff2e7224 */ /* 0x000fe400078e00e8 */
        /* <DEDUP_REMOVED lines=32> */
[----:B--2---:R-:W3:Y:S04]  /*11310*/  LDL.LU.128 R220, [R1+0x1590] ;  /* 0x0015900001dc7983 */ /* 0x004ee80000300c00 */
        /* <DEDUP_REMOVED lines=29> */
[----:B------:R-:W-:Y:S01]  /*114f0*/  UMOV UR11, 0x40000040 ;  /* 0x40000040000b7882 */ /* 0x000fe20000000000 */
[--C-:B-1----:R-:W-:Y:S01]  /*11500*/  FADD R41, R41, -R3.reuse ;  /* 0x8000000329297221 */ /* 0x102fe20000000000 */
[----:B------:R-:W-:Y:S01]  /*11510*/  FADD R3, R43, -R3 ;  /* 0x800000032b037221 */ /* 0x000fe20000000000 */
[----:B------:R1:W-:Y:S04]  /*11520*/  STL.128 [R1+0x1350], R104 ;  /* 0x0013506801007387 */ /* 0x0003e80000100c00 */
[----:B-1----:R-:W2:Y:S01]  /*11530*/  LDL.LU.128 R104, [R1+0x1350] ;  /* 0x0013500001687983 */ /* 0x002ea20000300c00 */
[----:B---3--:R-:W-:-:S06]  /*11540*/  WARPGROUP.ARRIVE ;  /* 0x00000000000079c5 */ /* 0x008fcc0000000000 */
[----:B------:R-:W-:Y:S03]  /*11550*/  HGMMA.64x256x16.F32 R108, R24, gdesc[UR8].tnspB, R108, gsb0 ;  /* 0x43e00008186c7df0 */ /* 0x000fe6000800086c */
[----:B------:R-:W-:Y:S02]  /*11560*/  WARPGROUP.DEPBAR.LE gsb0, 0x0 ;  /* 0x00008000000079c5 */ /* 0x000fe40000010000 */
[----:B------:R1:W-:Y:S04]  /*11570*/  STL.128 [R1+0x790], R144 ;  /* 0x0007909001007387 */ /* 0x0003e80000100c00 */
[----:B------:R3:W-:Y:S04]  /*11580*/  STL.128 [R1+0x7a0], R148 ;  /* 0x0007a09401007387 */ /* 0x0007e80000100c00 */
[----:B-1----:R-:W4:Y:S04]  /*11590*/  LDL.LU.128 R144, [R1+0x13b0] ;  /* 0x0013b00001907983 */ /* 0x002f280000300c00 */
[----:B---3--:R-:W3:Y:S01]  /*115a0*/  LDL.LU.64 R148, [R1+0x13c0] ;  /* 0x0013c00001947983 */ /* 0x008ee20000300a00 */
        /* <DEDUP_REMOVED lines=9> */
[----:B------:R1:W-:Y:S01]  /*11640*/  STL [R1+0x734], R121 ;  /* 0x0007347901007387 */ /* 0x0003e20000100800 */
[----:B------:R-:W-:-:S02]  /*11650*/  IMAD.MOV.U32 R24, RZ, RZ, R117 ;  /* 0x000000ffff187224 */ /* 0x000fc400078e0075 */
[----:B------:R-:W-:Y:S01]  /*11660*/  IMAD.MOV.U32 R53, RZ, RZ, R111 ;  /* 0x000000ffff357224 */ /* 0x000fe200078e006f */
[----:B------:R2:W-:Y:S01]  /*11670*/  STL [R1+0x74c], R127 ;  /* 0x00074c7f01007387 */ /* 0x0005e20000100800 */
[----:B------:R-:W-:Y:S02]  /*11680*/  IMAD.MOV.U32 R43, RZ, RZ, R112 ;  /* 0x000000ffff2b7224 */ /* 0x000fe400078e0070 */
[----:B------:R-:W-:Y:S01]  /*11690*/  IMAD.MOV.U32 R55, RZ, RZ, R109 ;  /* 0x000000ffff377224 */ /* 0x000fe200078e006d */
[----:B------:R2:W-:Y:S01]  /*116a0*/  STL.128 [R1+0x750], R128 ;  /* 0x0007508001007387 */ /* 0x0005e20000100c00 */
[----:B------:R-:W-:Y:S02]  /*116b0*/  IMAD.MOV.U32 R48, RZ, RZ, R110 ;  /* 0x000000ffff307224 */ /* 0x000fe400078e006e */
[----:B------:R-:W-:Y:S01]  /*116c0*/  IMAD.MOV.U32 R49, RZ, RZ, R113 ;  /* 0x000000ffff317224 */ /* 0x000fe200078e0071 */
[----:B------:R2:W-:Y:S01]  /*116d0*/  STL.128 [R1+0x760], R132 ;  /* 0x0007608401007387 */ /* 0x0005e20000100c00 */
[----:B------:R-:W-:-:S02]  /*116e0*/  IMAD.MOV.U32 R51, RZ, RZ, R115 ;  /* 0x000000ffff337224 */ /* 0x000fc400078e0073 */
[----:B------:R-:W-:Y:S01]  /*116f0*/  IMAD.MOV.U32 R20, RZ, RZ, R116 ;  /* 0x000000ffff147224 */ /* 0x000fe200078e0074 */
        /* <DEDUP_REMOVED lines=23> */
[----:B------:R-:W3:Y:S04]  /*11870*/  LDL.LU R150, [R1+0x13c8] ;  /* 0x0013c80001967983 */ /* 0x000ee80000300800 */
[----:B------:R-:W3:Y:S04]  /*11880*/  LDL.LU R126, [R1+0x13a0] ;  /* 0x0013a000017e7983 */ /* 0x000ee80000300800 */
[----:B------:R-:W3:Y:S04]  /*11890*/  LDL.LU.64 R124, [R1+0x1398] ;  /* 0x00139800017c7983 */ /* 0x000ee80000300a00 */
[----:B------:R-:W3:Y:S04]  /*118a0*/  LDL.LU.64 R122, [R1+0x1390] ;  /* 0x00139000017a7983 */ /* 0x000ee80000300a00 */
[----:B------:R-:W3:Y:S04]  /*118b0*/  LDL.LU.128 R116, [R1+0x1380] ;  /* 0x0013800001747983 */ /* 0x000ee80000300c00 */
[----:B------:R-:W3:Y:S04]  /*118c0*/  LDL.LU.128 R112, [R1+0x1370] ;  /* 0x0013700001707983 */ /* 0x000ee80000300c00 */
[----:B------:R-:W3:Y:S04]  /*118d0*/  LDL.LU.128 R108, [R1+0x1360] ;  /* 0x00136000016c7983 */ /* 0x000ee80000300c00 */
[----:B-1----:R-:W3:Y:S04]  /*118e0*/  LDL.LU R121, [R1+0x734] ;  /* 0x0007340001797983 */ /* 0x002ee80000300800 */
[----:B--2---:R-:W2:Y:S04]  /*118f0*/  LDL.LU R127, [R1+0x74c] ;  /* 0x00074c00017f7983 */ /* 0x004ea80000300800 */
        /* <DEDUP_REMOVED lines=62> */
[----:B----4-:R-:W4:Y:S04]  /*11ce0*/  LDL.LU R164, [R1+0x7e0] ;  /* 0x0007e00001a47983 */ /* 0x010f280000300800 */
        /* <DEDUP_REMOVED lines=16> */
[----:B------:R-:W-:Y:S02]  /*11df0*/  FSETP.GEU.AND P1, PT, R145, -126, PT ;  /* 0xc2fc00009100780b */ /* 0x000fe40003f2e000 */
[----:B------:R-:W-:Y:S02]  /*11e00*/  FSETP.GEU.AND P3, PT, R147, -126, PT ;  /* 0xc2fc00009300780b */ /* 0x000fe40003f6e000 */
[----:B------:R-:W-:Y:S02]  /*11e10*/  FSETP.GEU.AND P2, PT, R146, -126, PT ;  /* 0xc2fc00009200780b */ /* 0x000fe40003f4e000 */
[----:B---3--:R-:W-:Y:S01]  /*11e20*/  FSETP.GEU.AND P5, PT, R149, -126, PT ;  /* 0xc2fc00009500780b */ /* 0x008fe20003fae000 */
[--C-:B------:R-:W-:Y:S01]  /*11e30*/  FADD R40, R40, -R2.reuse ;  /* 0x8000000228287221 */ /* 0x100fe20000000000 */
[----:B------:R-:W-:Y:S01]  /*11e40*/  FADD R2, R42, -R2 ;  /* 0x800000022a027221 */ /* 0x000fe20000000000 */
[----:B------:R-:W-:Y:S01]  /*11e50*/  FMUL R6, R6, UR8 ;  /* 0x0000000806067c20 */ /* 0x000fe20008400000 */
[----:B------:R-:W-:Y:S01]  /*11e60*/  FSETP.GEU.AND P4, PT, R148, -126, PT ;  /* 0xc2fc00009400780b */ /* 0x000fe20003f8e000 */
[----:B------:R-:W-:Y:S01]  /*11e70*/  @!P6 FMUL R144, R144, 0.5 ;  /* 0x3f0000009090e820 */ /* 0x000fe20000400000 */
[----:B------:R-:W-:Y:S01]  /*11e80*/  FMUL R5, R5, UR8 ;  /* 0x0000000805057c20 */ /* 0x000fe20008400000 */
[----:B------:R-:W-:Y:S01]  /*11e90*/  @!P1 FMUL R145, R145, 0.5 ;  /* 0x3f00000091919820 */ /* 0x000fe20000400000 */
[----:B------:R-:W-:Y:S01]  /*11ea0*/  FMUL R4, R4, UR8 ;  /* 0x0000000804047c20 */ /* 0x000fe20008400000 */
[----:B------:R-:W-:Y:S01]  /*11eb0*/  @!P3 FMUL R147, R147, 0.5 ;  /* 0x3f0000009393b820 */ /* 0x000fe20000400000 */
[----:B------:R1:W3:Y:S01]  /*11ec0*/  MUFU.EX2 R17, R144 ;  /* 0x0000009000117308 */ /* 0x0002e20000000800 */
[----:B------:R-:W-:Y:S01]  /*11ed0*/  @!P2 FMUL R146, R146, 0.5 ;  /* 0x3f0000009292a820 */ /* 0x000fe20000400000 */
[----:B------:R-:W-:Y:S01]  /*11ee0*/  STL.128 [R1+0x1100], R88 ;  /* 0x0011005801007387 */ /* 0x000fe20000100c00 */
[----:B------:R-:W-:-:S03]  /*11ef0*/  @!P5 FMUL R149, R149, 0.5 ;  /* 0x3f0000009595d820 */ /* 0x000fc60000400000 */
[----:B------:R-:W-:Y:S02]  /*11f00*/  STL.128 [R1+0x1060], R48 ;  /* 0x0010603001007387 */ /* 0x000fe40000100c00 */
[----:B------:R3:W4:Y:S01]  /*11f10*/  MUFU.EX2 R16, R145 ;  /* 0x0000009100107308 */ /* 0x0007220000000800 */
[----:B-1----:R-:W-:Y:S02]  /*11f20*/  IMAD.MOV.U32 R144, RZ, RZ, R8 ;  /* 0x000000ffff907224 */ /* 0x002fe400078e0008 */
[----:B------:R-:W-:Y:S01]  /*11f30*/  FMUL R8, R6, R2 ;  /* 0x0000000206087220 */ /* 0x000fe20000400000 */
[----:B------:R-:W-:Y:S01]  /*11f40*/  MOV R6, R15 ;  /* 0x0000000f00067202 */ /* 0x000fe20000000f00 */
[----:B------:R-:W4:Y:S04]  /*11f50*/  LDL.LU R235, [R1+0x790] ;  /* 0x0007900001eb7983 */ /* 0x000f280000300800 */
[----:B------:R-:W4:Y:S01]  /*11f60*/  LDL.LU R234, [R1+0x794] ;  /* 0x0007940001ea7983 */ /* 0x000f220000300800 */
[----:B---3--:R-:W-:-:S02]  /*11f70*/  IMAD.MOV.U32 R145, RZ, RZ, R14 ;  /* 0x000000ffff917224 */ /* 0x008fc400078e000e */
[----:B------:R1:W-:Y:S01]  /*11f80*/  MUFU.EX2 R14, R147 ;  /* 0x00000093000e7308 */ /* 0x0003e20000000800 */
[----:B------:R-:W-:Y:S01]  /*11f90*/  FMUL R40, R5, R40 ;  /* 0x0000002805287220 */ /* 0x000fe20000400000 */
[----:B------:R-:W-:Y:S01]  /*11fa0*/  FMUL R41, R4, R41 ;  /* 0x0000002904297220 */ /* 0x000fe20000400000 */
[----:B------:R-:W3:Y:S01]  /*11fb0*/  LDL.LU R233, [R1+0x798] ;  /* 0x0007980001e97983 */ /* 0x000ee20000300800 */
[----:B------:R-:W-:-:S03]  /*11fc0*/  @!P4 FMUL R148, R148, 0.5 ;  /* 0x3f0000009494c820 */ /* 0x000fc60000400000 */
[----:B------:R-:W3:Y:S01]  /*11fd0*/  LDL.LU R232, [R1+0x79c] ;  /* 0x00079c0001e87983 */ /* 0x000ee20000300800 */
[----:B------:R1:W3:Y:S02]  /*11fe0*/  MUFU.EX2 R15, R146 ;  /* 0x00000092000f7308 */ /* 0x0002e40000000800 */
[----:B-1----:R-:W-:Y:S01]  /*11ff0*/  IMAD.MOV.U32 R147, RZ, RZ, R12 ;  /* 0x000000ffff937224 */ /* 0x002fe200078e000c */
[----:B------:R-:W3:Y:S04]  /*12000*/  LDL.LU R231, [R1+0x7a0] ;  /* 0x0007a00001e77983 */ /* 0x000ee80000300800 */
[----:B------:R-:W3:Y:S01]  /*12010*/  LDL.LU R230, [R1+0x7a4] ;  /* 0x0007a40001e67983 */ /* 0x000ee20000300800 */
[----:B------:R1:W-:Y:S01]  /*12020*/  MUFU.EX2 R12, R149 ;  /* 0x00000095000c7308 */ /* 0x0003e20000000800 */
[----:B------:R-:W-:-:S02]  /*12030*/  IMAD.MOV.U32 R146, RZ, RZ, R13 ;  /* 0x000000ffff927224 */ /* 0x000fc400078e000d */
[----:B------:R-:W3:Y:S04]  /*12040*/  LDL.LU R229, [R1+0x7a8] ;  /* 0x0007a80001e57983 */ /* 0x000ee80000300800 */
[----:B------:R-:W3:Y:S01]  /*12050*/  LDL.LU R176, [R1+0x810] ;  /* 0x0008100001b07983 */ /* 0x000ee20000300800 */
[----:B-1----:R-:W-:-:S03]  /*12060*/  MOV R149, R26 ;  /* 0x0000001a00957202 */ /* 0x002fc60000000f00 */
[----:B------:R-:W3:Y:S04]  /*12070*/  LDL.LU R177, [R1+0x814] ;  /* 0x0008140001b17983 */ /* 0x000ee80000300800 */
[----:B--2---:R-:W-:Y:S04]  /*12080*/  STL.128 [R1+0x10f0], R84 ;  /* 0x0010f05401007387 */ /* 0x004fe80000100c00 */
[----:B------:R-:W2:Y:S04]  /*12090*/  LDL.LU R178, [R1+0x818] ;  /* 0x0008180001b27983 */ /* 0x000ea80000300800 */
[----:B------:R-:W2:Y:S04]  /*120a0*/  LDL.LU R179, [R1+0x81c] ;  /* 0x00081c0001b37983 */ /* 0x000ea80000300800 */
[----:B------:R-:W2:Y:S04]  /*120b0*/  LDL.LU R180, [R1+0x820] ;  /* 0x0008200001b47983 */ /* 0x000ea80000300800 */
[----:B------:R-:W-:Y:S04]  /*120c0*/  STL.128 [R1+0x10e0], R80 ;  /* 0x0010e05001007387 */ /* 0x000fe80000100c00 */
        /* <DEDUP_REMOVED lines=24> */
[----:B------:R-:W-:Y:S04]  /*12250*/  STL.128 [R1+0x1070], R52 ;  /* 0x0010703401007387 */ /* 0x000fe80000100c00 */
        /* <DEDUP_REMOVED lines=33> */
[----:B----4-:R1:W-:Y:S04]  /*12470*/  STL.128 [R1+0x1250], R172 ;  /* 0x001250ac01007387 */ /* 0x0103e80000100c00 */
[----:B------:R4:W-:Y:S04]  /*12480*/  STL.128 [R1+0x1240], R168 ;  /* 0x001240a801007387 */ /* 0x0009e80000100c00 */
[----:B------:R-:W-:Y:S04]  /*12490*/  STL.128 [R1+0x1230], R164 ;  /* 0x001230a401007387 */ /* 0x000fe80000100c00 */
[----:B------:R-:W-:Y:S04]  /*124a0*/  STL.128 [R1+0x1220], R160 ;  /* 0x001220a001007387 */ /* 0x000fe80000100c00 */
[----:B------:R-:W-:Y:S01]  /*124b0*/  STL.128 [R1+0x1210], R156 ;  /* 0x0012109c01007387 */ /* 0x000fe20000100c00 */
[----:B-1----:R-:W-:-:S02]  /*124c0*/  IMAD.MOV.U32 R172, RZ, RZ, R46 ;  /* 0x000000ffffac7224 */ /* 0x002fc400078e002e */
[----:B------:R-:W-:Y:S01]  /*124d0*/  IMAD.MOV.U32 R173, RZ, RZ, R45 ;  /* 0x000000ffffad7224 */ /* 0x000fe200078e002d */
[----:B------:R-:W-:Y:S01]  /*124e0*/  STL.128 [R1+0x1200], R152 ;  /* 0x0012009801007387 */ /* 0x000fe20000100c00 */
[----:B----4-:R-:W-:Y:S01]  /*124f0*/  MOV R171, R44 ;  /* 0x0000002c00ab7202 */ /* 0x010fe20000000f00 */
[----:B------:R-:W-:Y:S02]  /*12500*/  IMAD.MOV.U32 R174, RZ, RZ, R47 ;  /* 0x000000ffffae7224 */ /* 0x000fe400078e002f */
        /* <DEDUP_REMOVED lines=59> */
[----:B------:R-:W2:Y:S04]  /*128c0*/  LDL.LU R44, [R1+0x1270] ;  /* 0x00127000012c7983 */ /* 0x000ea80000300800 */
[----:B------:R-:W4:Y:S04]  /*128d0*/  LDL.LU R46, [R1+0x126c] ;  /* 0x00126c00012e7983 */ /* 0x000f280000300800 */
[----:B------:R-:W4:Y:S04]  /*128e0*/  LDL.LU R45, [R1+0x1268] ;  /* 0x00126800012d7983 */ /* 0x000f280000300800 */
[----:B------:R-:W4:Y:S01]  /*128f0*/  LDL.LU R47, [R1+0x1264] ;  /* 0x00126400012f7983 */ /* 0x000f220000300800 */
[----:B------:R3:W3:Y:S03]  /*12900*/  MUFU.EX2 R13, R148 ;  /* 0x00000094000d7308 */ /* 0x0006e60000000800 */
[----:B------:R-:W4:Y:S04]  /*12910*/  LDL.LU R91, [R1+0x9ac] ;  /* 0x0009ac00015b7983 */ /* 0x000f280000300800 */
        /* <DEDUP_REMOVED lines=72> */
[----:B------:R-:W-:Y:S01]  /*12da0*/  FMUL R7, R7, UR8 ;  /* 0x0000000807077c20 */ /* 0x000fe20008400000 */
[----:B------:R-:W-:Y:S01]  /*12db0*/  @!P6 FMUL R17, R17, R17 ;  /* 0x000000111111e220 */ /* 0x000fe20000400000 */
[----:B------:R-:W-:-:S02]  /*12dc0*/  @!P1 FMUL R16, R16, R16 ;  /* 0x0000001010109220 */ /* 0x000fc40000400000 */
[----:B------:R-:W-:Y:S01]  /*12dd0*/  FMUL R7, R7, R3 ;  /* 0x0000000307077220 */ /* 0x000fe20000400000 */
[----:B------:R-:W-:Y:S01]  /*12de0*/  FSETP.GEU.AND P6, PT, R11, -126, PT ;  /* 0xc2fc00000b00780b */ /* 0x000fe20003fce000 */
[----:B------:R-:W2:Y:S01]  /*12df0*/  LDS.64 R2, [R0+0x1480a0] ;  /* 0x1480a00000027984 */ /* 0x000ea20000000a00 */
[----:B------:R-:W-:-:S11]  /*12e00*/  FSETP.GEU.AND P1, PT, R10, -126, PT ;  /* 0xc2fc00000a00780b */ /* 0x000fd60003f2e000 */
[----:B------:R-:W-:Y:S02]  /*12e10*/  @!P6 FMUL R11, R11, 0.5 ;  /* 0x3f0000000b0be820 */ /* 0x000fe40000400000 */
[----:B------:R-:W-:-:S04]  /*12e20*/  @!P1 FMUL R10, R10, 0.5 ;  /* 0x3f0000000a0a9820 */ /* 0x000fc80000400000 */
[----:B------:R-:W1:Y:S08]  /*12e30*/  MUFU.EX2 R11, R11 ;  /* 0x0000000b000b7308 */ /* 0x000e700000000800 */
[----:B------:R-:W2:Y:S01]  /*12e40*/  MUFU.EX2 R10, R10 ;  /* 0x0000000a000a7308 */ /* 0x000ea20000000800 */
[----:B------:R-:W-:Y:S01]  /*12e50*/  @!P2 FMUL R15, R15, R15 ;  /* 0x0000000f0f0fa220 */ /* 0x000fe20000400000 */
[----:B------:R-:W-:Y:S01]  /*12e60*/  @!P3 FMUL R14, R14, R14 ;  /* 0x0000000e0e0eb220 */ /* 0x000fe20000400000 */
[----:B------:R-:W-:Y:S01]  /*12e70*/  @!P4 FMUL R13, R13, R13 ;  /* 0x0000000d0d0dc220 */ /* 0x000fe20000400000 */
[----:B------:R-:W-:Y:S01]  /*12e80*/  @!P5 FMUL R12, R12, R12 ;  /* 0x0000000c0c0cd220 */ /* 0x000fe20000400000 */
[----:B------:R-:W-:Y:S01]  /*12e90*/  IMAD.MOV.U32 R164, RZ, RZ, R33 ;  /* 0x000000ffffa47224 */ /* 0x000fe200078e0021 */
[----:B------:R-:W-:Y:S01]  /*12ea0*/  MOV R167, R32 ;  /* 0x0000002000a77202 */ /* 0x000fe20000000f00 */
[----:B------:R-:W-:Y:S01]  /*12eb0*/  IMAD.MOV.U32 R165, RZ, RZ, R35 ;  /* 0x000000ffffa57224 */ /* 0x000fe200078e0023 */
[----:B------:R-:W-:Y:S01]  /*12ec0*/  MOV R175, R9 ;  /* 0x0000000900af7202 */ /* 0x000fe20000000f00 */
[----:B-1----:R-:W-:Y:S01]  /*12ed0*/  @!P6 FMUL R11, R11, R11 ;  /* 0x0000000b0b0be220 */ /* 0x002fe20000400000 */
[----:B------:R-:W-:-:S02]  /*12ee0*/  IMAD.MOV.U32 R166, RZ, RZ, R34 ;  /* 0x000000ffffa67224 */ /* 0x000fc400078e0022 */
[----:B------:R-:W-:Y:S02]  /*12ef0*/  IMAD.MOV.U32 R168, RZ, RZ, R31 ;  /* 0x000000ffffa87224 */ /* 0x000fe400078e001f */
[----:B------:R-:W-:Y:S02]  /*12f00*/  IMAD.MOV.U32 R169, RZ, RZ, R38 ;  /* 0x000000ffffa97224 */ /* 0x000fe400078e0026 */
[----:B--2---:R-:W-:Y:S01]  /*12f10*/  @!P1 FMUL R10, R10, R10 ;  /* 0x0000000a0a0a9220 */ /* 0x004fe20000400000 */
[----:B------:R-:W-:Y:S02]  /*12f20*/  IMAD.MOV.U32 R170, RZ, RZ, R39 ;  /* 0x000000ffffaa7224 */ /* 0x000fe400078e0027 */
[--C-:B------:R-:W-:Y:S01]  /*12f30*/  FADD R44, R44, -R2.reuse ;  /* 0x800000022c2c7221 */ /* 0x100fe20000000000 */
[----:B----4-:R-:W-:Y:S01]  /*12f40*/  FADD R46, R46, -R2 ;  /* 0x800000022e2e7221 */ /* 0x010fe20000000000 */
[--C-:B------:R-:W-:Y:S01]  /*12f50*/  FADD R45, R45, -R3.reuse ;  /* 0x800000032d2d7221 */ /* 0x100fe20000000000 */
[----:B------:R-:W-:Y:S01]  /*12f60*/  FADD R47, R47, -R3 ;  /* 0x800000032f2f7221 */ /* 0x000fe20000000000 */
[----:B------:R-:W-:Y:S01]  /*12f70*/  IMAD.MOV.U32 R2, RZ, RZ, R25 ;  /* 0x000000ffff027224 */ /* 0x000fe200078e0019 */
[----:B------:R-:W-:Y:S01]  /*12f80*/  F2FP.F16.F32.PACK_AB R25, R14, R15 ;  /* 0x0000000f0e19723e */ /* 0x000fe200000000ff */
[----:B------:R-:W-:Y:S01]  /*12f90*/  IMAD.MOV.U32 R3, RZ, RZ, R24 ;  /* 0x000000ffff037224 */ /* 0x000fe200078e0018 */
[----:B------:R-:W-:Y:S01]  /*12fa0*/  F2FP.F16.F32.PACK_AB R24, R16, R17 ;  /* 0x000000111018723e */ /* 0x000fe200000000ff */
[----:B------:R-:W-:Y:S01]  /*12fb0*/  UIADD3 UR10, UR12, 0x380, URZ ;  /* 0x000003800c0a7890 */ /* 0x000fe2000fffe03f */
[----:B------:R-:W-:Y:S01]  /*12fc0*/  F2FP.F16.F32.PACK_AB R26, R12, R13 ;  /* 0x0000000d0c1a723e */ /* 0x000fe200000000ff */
[----:B------:R-:W-:Y:S01]  /*12fd0*/  UMOV UR11, 0x40000040 ;  /* 0x40000040000b7882 */ /* 0x000fe20000000000 */
[----:B------:R-:W-:Y:S01]  /*12fe0*/  F2FP.F16.F32.PACK_AB R27, R10, R11 ;  /* 0x0000000b0a1b723e */ /* 0x000fe200000000ff */
[----:B------:R-:W2:Y:S04]  /*12ff0*/  LDL.LU R9, [R1+0x1260] ;  /* 0x0012600001097983 */ /* 0x000ea80000300800 */
[----:B------:R-:W4:Y:S04]  /*13000*/  LDL.LU R35, [R1+0x1288] ;  /* 0x0012880001237983 */ /* 0x000f280000300800 */
[----:B------:R-:W4:Y:S04]  /*13010*/  LDL.LU R34, [R1+0x1284] ;  /* 0x0012840001227983 */ /* 0x000f280000300800 */
[----:B------:R-:W4:Y:S04]  /*13020*/  LDL.LU R33, [R1+0x128c] ;  /* 0x00128c0001217983 */ /* 0x000f280000300800 */
[----:B------:R-:W4:Y:S04]  /*13030*/  LDL.LU R32, [R1+0x1280] ;  /* 0x0012800001207983 */ /* 0x000f280000300800 */
[----:B------:R-:W4:Y:S04]  /*13040*/  LDL.LU R31, [R1+0x127c] ;  /* 0x00127c00011f7983 */ /* 0x000f280000300800 */
[----:B------:R-:W4:Y:S04]  /*13050*/  LDL.LU R38, [R1+0x1278] ;  /* 0x0012780001267983 */ /* 0x000f280000300800 */
[----:B------:R-:W4:Y:S01]  /*13060*/  LDL.LU R39, [R1+0x1274] ;  /* 0x0012740001277983 */ /* 0x000f220000300800 */
[----:B---3--:R-:W-:-:S06]  /*13070*/  WARPGROUP.ARRIVE ;  /* 0x00000000000079c5 */ /* 0x008fcc0000000000 */
[----:B------:R-:W-:Y:S03]  /*13080*/  HGMMA.64x256x16.F32 R48, R24, gdesc[UR8].tnspB, R48, gsb0 ;  /* 0x43e0000818307df0 */ /* 0x000fe60008000830 */
[----:B------:R-:W-:Y:S02]  /*13090*/  WARPGROUP.DEPBAR.LE gsb0, 0x0 ;  /* 0x00008000000079c5 */ /* 0x000fe40000010000 */
[----:B------:R1:W-:Y:S04]  /*130a0*/  STL.128 [R1+0x9f0], R108 ;  /* 0x0009f06c01007387 */ /* 0x0003e80000100c00 */
[----:B------:R3:W-:Y:S04]  /*130b0*/  STL.128 [R1+0xa00], R112 ;  /* 0x000a007001007387 */ /* 0x0007e80000100c00 */
[----:B------:R3:W-:Y:S04]  /*130c0*/  STL.128 [R1+0x900], R48 ;  /* 0x0009003001007387 */ /* 0x0007e80000100c00 */
[----:B-1----:R-:W2:Y:S04]  /*130d0*/  LDL.LU.128 R108, [R1+0x1150] ;  /* 0x00115000016c7983 */ /* 0x002ea80000300c00 */
[----:B---3--:R-:W3:Y:S04]  /*130e0*/  LDL.LU.128 R112, [R1+0x1160] ;  /* 0x0011600001707983 */ /* 0x008ee80000300c00 */
[----:B------:R-:W4:Y:S04]  /*130f0*/  LDL.LU.128 R48, [R1+0x1060] ;  /* 0x0010600001307983 */ /* 0x000f280000300c00 */
[----:B------:R1:W-:Y:S04]  /*13100*/  STL.128 [R1+0xa80], R144 ;  /* 0x000a809001007387 */ /* 0x0003e80000100c00 */
[----:B------:R1:W-:Y:S04]  /*13110*/  STL.128 [R1+0x910], R52 ;  /* 0x0009103401007387 */ /* 0x0003e80000100c00 */
[----:B-1----:R-:W4:Y:S04]  /*13120*/  LDL.LU.128 R144, [R1+0x11e0] ;  /* 0x0011e00001907983 */ /* 0x002f280000300c00 */
[----:B------:R-:W4:Y:S04]  /*13130*/  LDL.LU.128 R52, [R1+0x1070] ;  /* 0x0010700001347983 */ /* 0x000f280000300c00 */
[----:B------:R1:W-:Y:S04]  /*13140*/  STL.128 [R1+0xa10], R116 ;  /* 0x000a107401007387 */ /* 0x0003e80000100c00 */
[----:B------:R1:W-:Y:S04]  /*13150*/  STL.128 [R1+0xa20], R120 ;  /* 0x000a207801007387 */ /* 0x0003e80000100c00 */
[----:B------:R1:W-:Y:S04]  /*13160*/  STL.128 [R1+0xa30], R124 ;  /* 0x000a307c01007387 */ /* 0x0003e80000100c00 */
[----:B------:R1:W-:Y:S04]  /*13170*/  STL.128 [R1+0xa90], R148 ;  /* 0x000a909401007387 */ /* 0x0003e80000100c00 */
[----:B-1----:R-:W4:Y:S04]  /*13180*/  LDL.LU.128 R116, [R1+0x1170] ;  /* 0x0011700001747983 */ /* 0x002f280000300c00 */
[----:B------:R-:W4:Y:S04]  /*13190*/  LDL.LU.128 R120, [R1+0x1180] ;  /* 0x0011800001787983 */ /* 0x000f280000300c00 */
[----:B------:R-:W4:Y:S04]  /*131a0*/  LDL.LU.128 R124, [R1+0x1190] ;  /* 0x00119000017c7983 */ /* 0x000f280000300c00 */
[----:B------:R-:W4:Y:S04]  /*131b0*/  LDL.LU.64 R150, [R1+0x11f8] ;  /* 0x0011f80001967983 */ /* 0x000f280000300a00 */
[----:B------:R-:W4:Y:S04]  /*131c0*/  LDL.LU R149, [R1+0x11f0] ;  /* 0x0011f00001957983 */ /* 0x000f280000300800 */
[----:B------:R1:W-:Y:S04]  /*131d0*/  STL.128 [R1+0x9c0], R96 ;  /* 0x0009c06001007387 */ /* 0x0003e80000100c00 */
[----:B------:R1:W-:Y:S04]  /*131e0*/  STL.128 [R1+0x9d0], R100 ;  /* 0x0009d06401007387 */ /* 0x0003e80000100c00 */
[----:B------:R-:W-:Y:S04]  /*131f0*/  STL.128 [R1+0xa40], R128 ;  /* 0x000a408001007387 */ /* 0x000fe80000100c00 */
[----:B-1----:R-:W4:Y:S04]  /*13200*/  LDL.LU.128 R96, [R1+0x1120] ;  /* 0x0011200001607983 */ /* 0x002f280000300c00 */
[----:B------:R-:W4:Y:S04]  /*13210*/  LDL.LU.128 R100, [R1+0x1130] ;  /* 0x0011300001647983 */ /* 0x000f280000300c00 */
        /* <DEDUP_REMOVED lines=26> */
[----:B-1----:R-:W4:Y:S04]  /*133c0*/  LDL.LU.128 R60, [R1+0x1090] ;  /* 0x00109000013c7983 */ /* 0x002f280000300c00 */
[----:B------:R-:W4:Y:S04]  /*133d0*/  LDL.LU.128 R64, [R1+0x10a0] ;  /* 0x0010a00001407983 */ /* 0x000f280000300c00 */
[----:B------:R-:W4:Y:S04]  /*133e0*/  LDL.LU.128 R88, [R1+0x1100] ;  /* 0x0011000001587983 */ /* 0x000f280000300c00 */
[----:B--2---:R4:W-:Y:S04]  /*133f0*/  STL [R1+0xff8], R110 ;  /* 0x000ff86e01007387 */ /* 0x0049e80000100800 */
[----:B---3--:R1:W-:Y:S04]  /*13400*/  STL.64 [R1+0x1000], R114 ;  /* 0x0010007201007387 */ /* 0x0083e80000100a00 */
[----:B------:R2:W-:Y:S01]  /*13410*/  STL [R1+0xffc], R113 ;  /* 0x000ffc7101007387 */ /* 0x0005e20000100800 */
[----:B----4-:R-:W-:-:S03]  /*13420*/  IMAD.MOV.U32 R110, RZ, RZ, R48 ;  /* 0x000000ffff6e7224 */ /* 0x010fc600078e0030 */
[----:B------:R-:W3:Y:S01]  /*13430*/  LDL.LU R48, [R1+0x1048] ;  /* 0x0010480001307983 */ /* 0x000ee20000300800 */
[----:B-1----:R-:W-:Y:S01]  /*13440*/  IMAD.MOV.U32 R114, RZ, RZ, R50 ;  /* 0x000000ffff727224 */ /* 0x002fe200078e0032 */
[----:B------:R-:W-:Y:S01]  /*13450*/  MOV R115, R51 ;  /* 0x0000003300737202 */ /* 0x000fe20000000f00 */
[----:B--2---:R-:W-:Y:S01]  /*13460*/  IMAD.MOV.U32 R113, RZ, RZ, R49 ;  /* 0x000000ffff717224 */ /* 0x004fe200078e0031 */
[----:B------:R-:W3:Y:S04]  /*13470*/  LDL.LU R50, [R1+0x1040] ;  /* 0x0010400001327983 */ /* 0x000ee80000300800 */
[----:B------:R-:W3:Y:S04]  /*13480*/  LDL.LU R49, [R1+0x1044] ;  /* 0x0010440001317983 */ /* 0x000ee80000300800 */
[----:B------:R-:W3:Y:S01]  /*13490*/  LDL.LU R51, [R1+0x103c] ;  /* 0x00103c0001337983 */ /* 0x000ee20000300800 */
[----:B------:R-:W-:-:S02]  /*134a0*/  IMAD.MOV.U32 R148, RZ, RZ, R147 ;  /* 0x000000ffff947224 */ /* 0x000fc400078e0093 */
[----:B------:R-:W-:Y:S01]  /*134b0*/  FMUL R112, R112, UR8 ;  /* 0x0000000870707c20 */ /* 0x000fe20008400000 */
[----:B------:R-:W-:Y:S01]  /*134c0*/  MOV R147, R146 ;  /* 0x0000009200937202 */ /* 0x000fe20000000f00 */
[----:B------:R-:W-:Y:S01]  /*134d0*/  IMAD.MOV.U32 R146, RZ, RZ, R145 ;  /* 0x000000ffff927224 */ /* 0x000fe200078e0091 */
[----:B------:R1:W-:Y:S01]  /*134e0*/  STL.64 [R1+0xff0], R108 ;  /* 0x000ff06c01007387 */ /* 0x0003e20000100a00 */
[----:B------:R-:W-:Y:S02]  /*134f0*/  IMAD.MOV.U32 R145, RZ, RZ, R6 ;  /* 0x000000ffff917224 */ /* 0x000fe400078e0006 */
[----:B------:R-:W-:Y:S01]  /*13500*/  FMUL R6, R112, R44 ;  /* 0x0000002c70067220 */ /* 0x000fe20000400000 */
[----:B------:R-:W-:Y:S02]  /*13510*/  IMAD.MOV.U32 R112, RZ, RZ, R53 ;  /* 0x000000ffff707224 */ /* 0x000fe400078e0035 */
[----:B------:R-:W2:Y:S01]  /*13520*/  LDL.LU R53, [R1+0x1054] ;  /* 0x0010540001357983 */ /* 0x000ea20000300800 */
[----:B-1----:R-:W-:-:S02]  /*13530*/  IMAD.MOV.U32 R108, RZ, RZ, R54 ;  /* 0x000000ffff6c7224 */ /* 0x002fc400078e0036 */
[----:B------:R-:W-:Y:S01]  /*13540*/  IMAD.MOV.U32 R109, RZ, RZ, R55 ;  /* 0x000000ffff6d7224 */ /* 0x000fe200078e0037 */
[----:B------:R-:W2:Y:S04]  /*13550*/  LDL.LU R54, [R1+0x1050] ;  /* 0x0010500001367983 */ /* 0x000ea80000300800 */
[----:B------:R-:W2:Y:S04]  /*13560*/  LDL.LU R55, [R1+0x104c] ;  /* 0x00104c0001377983 */ /* 0x000ea80000300800 */
[----:B------:R1:W-:Y:S04]  /*13570*/  STL.128 [R1+0x960], R72 ;  /* 0x0009604801007387 */ /* 0x0003e80000100c00 */
[----:B-1----:R-:W4:Y:S04]  /*13580*/  LDL.LU.128 R72, [R1+0x10c0] ;  /* 0x0010c00001487983 */ /* 0x002f280000300c00 */
[----:B------:R1:W-:Y:S04]  /*13590*/  STL.128 [R1+0x950], R68 ;  /* 0x0009504401007387 */ /* 0x0003e80000100c00 */
[----:B------:R-:W-:Y:S04]  /*135a0*/  STL.128 [R1+0x970], R76 ;  /* 0x0009704c01007387 */ /* 0x000fe80000100c00 */
[----:B------:R1:W-:Y:S04]  /*135b0*/  STL.128 [R1+0x980], R80 ;  /* 0x0009805001007387 */ /* 0x0003e80000100c00 */
[----:B------:R1:W-:Y:S04]  /*135c0*/  STL.128 [R1+0x990], R84 ;  /* 0x0009905401007387 */ /* 0x0003e80000100c00 */
[----:B-1----:R-:W4:Y:S04]  /*135d0*/  LDL.LU.128 R68, [R1+0x10b0] ;  /* 0x0010b00001447983 */ /* 0x002f280000300c00 */
[----:B------:R1:W-:Y:S04]  /*135e0*/  STL.128 [R1+0x9e0], R104 ;  /* 0x0009e06801007387 */ /* 0x0003e80000100c00 */
[----:B------:R-:W4:Y:S04]  /*135f0*/  LDL.LU.128 R80, [R1+0x10e0] ;  /* 0x0010e00001507983 */ /* 0x000f280000300c00 */
[----:B------:R-:W4:Y:S04]  /*13600*/  LDL.LU.128 R84, [R1+0x10f0] ;  /* 0x0010f00001547983 */ /* 0x000f280000300c00 */
[----:B------:R-:W4:Y:S04]  /*13610*/  LDL.LU.128 R76, [R1+0x10d0] ;  /* 0x0010d000014c7983 */ /* 0x000f280000300c00 */
[----:B-1----:R-:W4:Y:S01]  /*13620*/  LDL.LU.128 R104, [R1+0x1140] ;  /* 0x0011400001687983 */ /* 0x002f220000300c00 */
[----:B------:R-:W-:Y:S01]  /*13630*/  FMUL R111, R111, UR8 ;  /* 0x000000086f6f7c20 */ /* 0x000fe20008400000 */
[----:B------:R-:W-:-:S02]  /*13640*/  MOV R44, R43 ;  /* 0x0000002b002c7202 */ /* 0x000fc40000000f00 */
[----:B------:R1:W-:Y:S01]  /*13650*/  STL [R1+0x1030], R126 ;  /* 0x0010307e01007387 */ /* 0x0003e20000100800 */
[----:B------:R-:W-:Y:S01]  /*13660*/  FMUL R43, R111, R45 ;  /* 0x0000002d6f2b7220 */ /* 0x000fe20000400000 */
[----:B------:R-:W-:Y:S02]  /*13670*/  MOV R111, R112 ;  /* 0x00000070006f7202 */ /* 0x000fe40000000f00 */
[----:B------:R1:W-:Y:S01]  /*13680*/  STL.64 [R1+0x1028], R124 ;  /* 0x0010287c01007387 */ /* 0x0003e20000100a00 */
[----:B------:R-:W-:-:S03]  /*13690*/  IMAD.MOV.U32 R112, RZ, RZ, R44 ;  /* 0x000000ffff707224 */ /* 0x000fc600078e002c */
[----:B------:R1:W-:Y:S02]  /*136a0*/  STL.64 [R1+0x1020], R122 ;  /* 0x0010207a01007387 */ /* 0x0003e40000100a00 */
[----:B-1----:R-:W-:Y:S02]  /*136b0*/  IMAD.MOV.U32 R126, RZ, RZ, R144 ;  /* 0x000000ffff7e7224 */ /* 0x002fe400078e0090 */
[----:B------:R-:W-:Y:S01]  /*136c0*/  STL.128 [R1+0x1010], R116 ;  /* 0x0010107401007387 */ /* 0x000fe20000100c00 */
[----:B------:R-:W-:-:S03]  /*136d0*/  IMAD.MOV.U32 R144, RZ, RZ, R235 ;  /* 0x000000ffff907224 */ /* 0x000fc600078e00eb */
[----:B------:R1:W-:Y:S01]  /*136e0*/  STL [R1+0x1034], R150 ;  /* 0x0010349601007387 */ /* 0x0003e20000100800 */
[----:B------:R-:W-:Y:S01]  /*136f0*/  IMAD.MOV.U32 R124, RZ, RZ, R146 ;  /* 0x000000ffff7c7224 */ /* 0x000fe200078e0092 */
[----:B------:R-:W-:Y:S01]  /*13700*/  MOV R125, R145 ;  /* 0x00000091007d7202 */ /* 0x000fe20000000f00 */
[----:B------:R-:W-:Y:S01]  /*13710*/  IMAD.MOV.U32 R145, RZ, RZ, R234 ;  /* 0x000000ffff917224 */ /* 0x000fe200078e00ea */
[----:B------:R-:W-:Y:S01]  /*13720*/  MOV R146, R233 ;  /* 0x000000e900927202 */ /* 0x000fe20000000f00 */
[----:B------:R-:W-:Y:S02]  /*13730*/  IMAD.MOV.U32 R122, RZ, RZ, R148 ;  /* 0x000000ffff7a7224 */ /* 0x000fe400078e0094 */
[----:B------:R-:W-:Y:S02]  /*13740*/  IMAD.MOV.U32 R123, RZ, RZ, R147 ;  /* 0x000000ffff7b7224 */ /* 0x000fe400078e0093 */
[----:B------:R-:W-:Y:S01]  /*13750*/  IMAD.MOV.U32 R147, RZ, RZ, R232 ;  /* 0x000000ffff937224 */ /* 0x000fe200078e00e8 */
[----:B-1----:R-:W-:Y:S01]  /*13760*/  MOV R150, R229 ;  /* 0x000000e500967202 */ /* 0x002fe20000000f00 */
[----:B------:R-:W-:Y:S01]  /*13770*/  IMAD.MOV.U32 R148, RZ, RZ, R231 ;  /* 0x000000ffff947224 */ /* 0x000fe200078e00e7 */
[----:B------:R-:W-:Y:S01]  /*13780*/  MOV R119, R149 ;  /* 0x0000009500777202 */ /* 0x000fe20000000f00 */
[----:B------:R-:W-:Y:S01]  /*13790*/  IMAD.MOV.U32 R149, RZ, RZ, R230 ;  /* 0x000000ffff957224 */ /* 0x000fe200078e00e6 */
[----:B------:R-:W-:Y:S01]  /*137a0*/  MOV R232, R99 ;  /* 0x0000006300e87202 */ /* 0x000fe20000000f00 */
[----:B------:R-:W-:-:S02]  /*137b0*/  IMAD.MOV.U32 R116, RZ, RZ, R20 ;  /* 0x000000ffff747224 */ /* 0x000fc400078e0014 */
[----:B------:R-:W-:Y:S01]  /*137c0*/  IMAD.MOV.U32 R117, RZ, RZ, R3 ;  /* 0x000000ffff757224 */ /* 0x000fe200078e0003 */
[----:B------:R-:W-:Y:S01]  /*137d0*/  UIADD3 UR10, UR12, 0x1380, URZ ;  /* 0x000013800c0a7890 */ /* 0x000fe2000fffe03f */
[----:B------:R-:W-:Y:S01]  /*137e0*/  IMAD.MOV.U32 R118, RZ, RZ, R2 ;  /* 0x000000ffff767224 */ /* 0x000fe200078e0002 */
[----:B------:R-:W-:Y:S01]  /*137f0*/  UMOV UR11, 0x40000040 ;  /* 0x40000040000b7882 */ /* 0x000fe20000000000 */
[----:B------:R-:W-:Y:S01]  /*13800*/  IMAD.MOV.U32 R229, RZ, RZ, R102 ;  /* 0x000000ffffe57224 */ /* 0x000fe200078e0066 */
[----:B------:R-:W1:Y:S01]  /*13810*/  LDS.64 R2, [R0+0x1480c0] ;  /* 0x1480c00000027984 */ /* 0x000e620000000a00 */
[----:B------:R-:W-:Y:S02]  /*13820*/  IMAD.MOV.U32 R230, RZ, RZ, R101 ;  /* 0x000000ffffe67224 */ /* 0x000fe400078e0065 */
[----:B------:R-:W-:Y:S01]  /*13830*/  IMAD.MOV.U32 R231, RZ, RZ, R100 ;  /* 0x000000ffffe77224 */ /* 0x000fe200078e0064 */
[----:B------:R1:W-:Y:S01]  /*13840*/  STL.64 [R1+0xf08], R46 ;  /* 0x000f082e01007387 */ /* 0x0003e20000100a00 */
[----:B------:R-:W-:-:S02]  /*13850*/  IMAD.MOV.U32 R233, RZ, RZ, R42 ;  /* 0x000000ffffe97224 */ /* 0x000fc400078e002a */
[----:B------:R-:W-:Y:S01]  /*13860*/  IMAD.MOV.U32 R234, RZ, RZ, R5 ;  /* 0x000000ffffea7224 */ /* 0x000fe200078e0005 */
[----:B------:R1:W-:Y:S01]  /*13870*/  STL [R1+0xfdc], R103 ;  /* 0x000fdc6701007387 */ /* 0x0003e20000100800 */
[----:B------:R-:W-:-:S03]  /*13880*/  IMAD.MOV.U32 R235, RZ, RZ, R4 ;  /* 0x000000ffffeb7224 */ /* 0x000fc600078e0004 */
[----:B------:R1:W-:Y:S03]  /*13890*/  STL.64 [R1+0xfd0], R96 ;  /* 0x000fd06001007387 */ /* 0x0003e60000100a00 */
[----:B------:R-:W-:Y:S01]  /*138a0*/  WARPGROUP.ARRIVE ;  /* 0x00000000000079c5 */ /* 0x000fe20000000000 */
[----:B-1----:R-:W4:Y:S04]  /*138b0*/  LDL.LU.64 R46, [R1+0xf08] ;  /* 0x000f0800012e7983 */ /* 0x002f280000300a00 */
[----:B------:R-:W4:Y:S01]  /*138c0*/  LDL.LU R103, [R1+0xfdc] ;  /* 0x000fdc0001677983 */ /* 0x000f220000300800 */
[----:B------:R-:W-:Y:S03]  /*138d0*/  HGMMA.64x256x16.F32 R108, R24, gdesc[UR8].tnspB, R108, gsb0 ;  /* 0x43e00008186c7df0 */ /* 0x000fe6000800086c */
[----:B------:R-:W4:Y:S04]  /*138e0*/  LDL.LU.64 R96, [R1+0xfd0] ;  /* 0x000fd00001607983 */ /* 0x000f280000300a00 */
[----:B------:R1:W-:Y:S04]  /*138f0*/  STL [R1+0xfd8], R98 ;  /* 0x000fd86201007387 */ /* 0x0003e80000100800 */
[----:B------:R1:W5:Y:S04]  /*13900*/  LDL.LU R20, [R1+0x1038] ;  /* 0x0010380001147983 */ /* 0x0003680000300800 */
[----:B------:R1:W-:Y:S04]  /*13910*/  STL.128 [R1+0xf30], R56 ;  /* 0x000f303801007387 */ /* 0x0003e80000100c00 */
[----:B------:R1:W-:Y:S04]  /*13920*/  STL.128 [R1+0xfc0], R92 ;  /* 0x000fc05c01007387 */ /* 0x0003e80000100c00 */
[----:B-1----:R-:W4:Y:S04]  /*13930*/  LDL.LU R98, [R1+0xfd8] ;  /* 0x000fd80001627983 */ /* 0x002f280000300800 */
[----:B------:R-:W4:Y:S04]  /*13940*/  LDL.LU.128 R56, [R1+0xf30] ;  /* 0x000f300001387983 */ /* 0x000f280000300c00 */
[----:B------:R-:W4:Y:S04]  /*13950*/  LDL.LU.128 R92, [R1+0xfc0] ;  /* 0x000fc000015c7983 */ /* 0x000f280000300c00 */
[----:B------:R1:W-:Y:S04]  /*13960*/  STL.128 [R1+0xf40], R60 ;  /* 0x000f403c01007387 */ /* 0x0003e80000100c00 */
[----:B------:R1:W-:Y:S04]  /*13970*/  STL.128 [R1+0xf50], R64 ;  /* 0x000f504001007387 */ /* 0x0003e80000100c00 */
[----:B------:R1:W-:Y:S04]  /*13980*/  STL.128 [R1+0xfb0], R88 ;  /* 0x000fb05801007387 */ /* 0x0003e80000100c00 */
[----:B-1----:R-:W4:Y:S04]  /*13990*/  LDL.LU.128 R60, [R1+0xf40] ;  /* 0x000f4000013c7983 */ /* 0x002f280000300c00 */
[----:B------:R-:W4:Y:S04]  /*139a0*/  LDL.LU.128 R64, [R1+0xf50] ;  /* 0x000f500001407983 */ /* 0x000f280000300c00 */
[----:B------:R-:W4:Y:S04]  /*139b0*/  LDL.LU.128 R88, [R1+0xfb0] ;  /* 0x000fb00001587983 */ /* 0x000f280000300c00 */
[----:B---3--:R1:W-:Y:S04]  /*139c0*/  STL.128 [R1+0xf10], R48 ;  /* 0x000f103001007387 */ /* 0x0083e80000100c00 */
[----:B-1----:R-:W3:Y:S04]  /*139d0*/  LDL.LU.128 R48, [R1+0xf10] ;  /* 0x000f100001307983 */ /* 0x002ee80000300c00 */
[----:B--2---:R1:W-:Y:S04]  /*139e0*/  STL.128 [R1+0xf20], R52 ;  /* 0x000f203401007387 */ /* 0x0043e80000100c00 */
[----:B-1----:R-:W2:Y:S04]  /*139f0*/  LDL.LU.128 R52, [R1+0xf20] ;  /* 0x000f200001347983 */ /* 0x002ea80000300c00 */
[----:B----4-:R1:W-:Y:S04]  /*13a00*/  STL.128 [R1+0xf70], R72 ;  /* 0x000f704801007387 */ /* 0x0103e80000100c00 */
[----:B-1----:R-:W4:Y:S01]  /*13a10*/  LDL.LU.128 R72, [R1+0xf70] ;  /* 0x000f700001487983 */ /* 0x002f220000300c00 */
[----:B------:R-:W-:-:S03]  /*13a20*/  WARPGROUP.DEPBAR.LE gsb0, 0x0 ;  /* 0x00008000000079c5 */ /* 0x000fc60000010000 */
[----:B------:R1:W-:Y:S04]  /*13a30*/  STL.128 [R1+0x710], R112 ;  /* 0x0007107001007387 */ /* 0x0003e80000100c00 */
[----:B------:R1:W-:Y:S04]  /*13a40*/  STL.128 [R1+0xf60], R68 ;  /* 0x000f604401007387 */ /* 0x0003e80000100c00 */
[----:B------:R-:W-:Y:S04]  /*13a50*/  STL.128 [R1+0xfa0], R84 ;  /* 0x000fa05401007387 */ /* 0x000fe80000100c00 */
[----:B------:R-:W-:Y:S04]  /*13a60*/  STL.128 [R1+0xf90], R80 ;  /* 0x000f905001007387 */ /* 0x000fe80000100c00 */
[----:B-1----:R-:W4:Y:S04]  /*13a70*/  LDL.LU R113, [R1+0xffc] ;  /* 0x000ffc0001717983 */ /* 0x002f280000300800 */
[----:B------:R1:W-:Y:S04]  /*13a80*/  STL.128 [R1+0x700], R108 ;  /* 0x0007006c01007387 */ /* 0x0003e80000100c00 */
[----:B------:R1:W-:Y:S04]  /*13a90*/  STL.128 [R1+0xf80], R76 ;  /* 0x000f804c01007387 */ /* 0x0003e80000100c00 */
[----:B------:R-:W4:Y:S04]  /*13aa0*/  LDL.LU.128 R68, [R1+0xf60] ;  /* 0x000f600001447983 */ /* 0x000f280000300c00 */
[----:B------:R1:W-:Y:S04]  /*13ab0*/  STL.128 [R1+0xfe0], R104 ;  /* 0x000fe06801007387 */ /* 0x0003e80000100c00 */
[----:B-1----:R-:W4:Y:S04]  /*13ac0*/  LDL.LU R110, [R1+0xff8] ;  /* 0x000ff800016e7983 */ /* 0x002f280000300800 */
[----:B------:R-:W4:Y:S04]  /*13ad0*/  LDL.LU.128 R84, [R1+0xfa0] ;  /* 0x000fa00001547983 */ /* 0x000f280000300c00 */
[----:B------:R-:W4:Y:S04]  /*13ae0*/  LDL.LU.128 R80, [R1+0xf90] ;  /* 0x000f900001507983 */ /* 0x000f280000300c00 */
[----:B------:R-:W4:Y:S04]  /*13af0*/  LDL.LU.128 R76, [R1+0xf80] ;  /* 0x000f8000014c7983 */ /* 0x000f280000300c00 */
[----:B------:R-:W4:Y:S04]  /*13b00*/  LDL.LU.64 R108, [R1+0xff0] ;  /* 0x000ff000016c7983 */ /* 0x000f280000300a00 */
[----:B------:R-:W4:Y:S04]  /*13b10*/  LDL.LU.128 R104, [R1+0xfe0] ;  /* 0x000fe00001687983 */ /* 0x000f280000300c00 */
[----:B------:R1:W-:Y:S04]  /*13b20*/  STL.128 [R1+0x720], R116 ;  /* 0x0007207401007387 */ /* 0x0003e80000100c00 */
[----:B------:R1:W-:Y:S04]  /*13b30*/  STL.128 [R1+0x730], R120 ;  /* 0x0007307801007387 */ /* 0x0003e80000100c00 */
[----:B------:R1:W-:Y:S04]  /*13b40*/  STL.128 [R1+0x740], R124 ;  /* 0x0007407c01007387 */ /* 0x0003e80000100c00 */
[----:B------:R1:W-:Y:S04]  /*13b50*/  STL.128 [R1+0x7a0], R148 ;  /* 0x0007a09401007387 */ /* 0x0003e80000100c00 */
[----:B-1----:R-:W4:Y:S04]  /*13b60*/  LDL.LU.128 R116, [R1+0x1010] ;  /* 0x0010100001747983 */ /* 0x002f280000300c00 */
[----:B------:R-:W4:Y:S04]  /*13b70*/  LDL.LU.64 R122, [R1+0x1020] ;  /* 0x00102000017a7983 */ /* 0x000f280000300a00 */
[----:B------:R-:W4:Y:S04]  /*13b80*/  LDL.LU R126, [R1+0x1030] ;  /* 0x00103000017e7983 */ /* 0x000f280000300800 */
[----:B------:R-:W4:Y:S04]  /*13b90*/  LDL.LU R150, [R1+0x1034] ;  /* 0x0010340001967983 */ /* 0x000f280000300800 */
[----:B------:R-:W4:Y:S04]  /*13ba0*/  LDL.LU.64 R124, [R1+0x1028] ;  /* 0x00102800017c7983 */ /* 0x000f280000300a00 */
[----:B------:R-:W4:Y:S04]  /*13bb0*/  LDL.LU.64 R114, [R1+0x1000] ;  /* 0x0010000001727983 */ /* 0x000f280000300a00 */
[----:B------:R-:W2:Y:S01]  /*13bc0*/  LDS.64 R4, [R0+0x1480e0] ;  /* 0x1480e00000047984 */ /* 0x000ea20000000a00 */
[----:B------:R-:W-:Y:S01]  /*13bd0*/  FMUL R93, R93, UR8 ;  /* 0x000000085d5d7c20 */ /* 0x000fe20008400000 */
[----:B------:R-:W-:Y:S01]  /*13be0*/  FMUL R92, R92, UR8 ;  /* 0x000000085c5c7c20 */ /* 0x000fe20008400000 */
[----:B------:R-:W-:-:S02]  /*13bf0*/  F2FP.F16.F32.PACK_AB R44, R7, R8 ;  /* 0x00000008072c723e */ /* 0x000fc400000000ff */
[----:B------:R-:W-:Y:S02]  /*13c00*/  F2FP.F16.F32.PACK_AB R43, R43, R6 ;  /* 0x000000062b2b723e */ /* 0x000fe400000000ff */
[----:B------:R-:W-:Y:S01]  /*13c10*/  LDS.64 R6, [R0+0x148120] ;  /* 0x1481200000067984 */ /* 0x000fe20000000a00 */
[----:B------:R-:W-:Y:S01]  /*13c20*/  FMUL R103, R103, UR8 ;  /* 0x0000000867677c20 */ /* 0x000fe20008400000 */
[----:B------:R-:W-:Y:S01]  /*13c30*/  FMUL R9, R9, UR8 ;  /* 0x0000000809097c20 */ /* 0x000fe20008400000 */
[----:B------:R-:W-:Y:S01]  /*13c40*/  F2FP.F16.F32.PACK_AB R45, R41, R40 ;  /* 0x00000028292d723e */ /* 0x000fe200000000ff */
[--C-:B---3--:R-:W-:Y:S01]  /*13c50*/  FADD R48, R48, -R2.reuse ;  /* 0x8000000230307221 */ /* 0x108fe20000000000 */
[----:B------:R-:W-:Y:S01]  /*13c60*/  FADD R50, R50, -R2 ;  /* 0x8000000232327221 */ /* 0x000fe20000000000 */
[--C-:B------:R-:W-:Y:S01]  /*13c70*/  FADD R49, R49, -R3.reuse ;  /* 0x8000000331317221 */ /* 0x100fe20000000000 */
[----:B------:R-:W-:Y:S02]  /*13c80*/  FADD R51, R51, -R3 ;  /* 0x8000000333337221 */ /* 0x000fe40000000000 */
[----:B------:R-:W1:Y:S01]  /*13c90*/  LDS.64 R2, [R0+0x148100] ;  /* 0x1481000000027984 */ /* 0x000e620000000a00 */
[--C-:B--2---:R-:W-:Y:S01]  /*13ca0*/  FADD R52, R52, -R4.reuse ;  /* 0x8000000434347221 */ /* 0x104fe20000000000 */
[----:B------:R-:W-:Y:S01]  /*13cb0*/  FADD R54, R54, -R4 ;  /* 0x8000000436367221 */ /* 0x000fe20000000000 */
[--C-:B------:R-:W-:Y:S01]  /*13cc0*/  FADD R53, R53, -R5.reuse ;  /* 0x8000000535357221 */ /* 0x100fe20000000000 */
[----:B------:R-:W-:-:S02]  /*13cd0*/  FADD R55, R55, -R5 ;  /* 0x8000000537377221 */ /* 0x000fc40000000000 */
[----:B------:R-:W2:Y:S01]  /*13ce0*/  LDS.64 R4, [R0+0x148140] ;  /* 0x1481400000047984 */ /* 0x000ea20000000a00 */
[--C-:B-1----:R-:W-:Y:S01]  /*13cf0*/  FADD R56, R56, -R2.reuse ;  /* 0x8000000238387221 */ /* 0x102fe20000000000 */
[--C-:B------:R-:W-:Y:S01]  /*13d00*/  FADD R57, R57, -R3.reuse ;  /* 0x8000000339397221 */ /* 0x100fe20000000000 */
[----:B------:R-:W-:Y:S01]  /*13d10*/  FADD R2, R58, -R2 ;  /* 0x800000023a027221 */ /* 0x000fe20000000000 */
[----:B------:R-:W-:-:S03]  /*13d20*/  FADD R3, R59, -R3 ;  /* 0x800000033b037221 */ /* 0x000fc60000000000 */
[----:B------:R-:W-:Y:S01]  /*13d30*/  FMUL R2, R93, R2 ;  /* 0x000000025d027220 */ /* 0x000fe20000400000 */
[----:B------:R-:W-:Y:S01]  /*13d40*/  FMUL R3, R92, R3 ;  /* 0x000000035c037220 */ /* 0x000fe20000400000 */
[----:B------:R-:W-:Y:S01]  /*13d50*/  FMUL R41, R103, R48 ;  /* 0x0000003067297220 */ /* 0x000fe20000400000 */
[----:B------:R-:W-:Y:S01]  /*13d60*/  FMUL R9, R9, R49 ;  /* 0x0000003109097220 */ /* 0x000fe20000400000 */
[--C-:B------:R-:W-:Y:S01]  /*13d70*/  FADD R60, R60, -R6.reuse ;  /* 0x800000063c3c7221 */ /* 0x100fe20000000000 */
[--C-:B------:R-:W-:Y:S01]  /*13d80*/  FADD R61, R61, -R7.reuse ;  /* 0x800000073d3d7221 */ /* 0x100fe20000000000 */
[----:B------:R-:W-:Y:S01]  /*13d90*/  FADD R6, R62, -R6 ;  /* 0x800000063e067221 */ /* 0x000fe20000000000 */
[----:B------:R-:W-:Y:S01]  /*13da0*/  FADD R7, R63, -R7 ;  /* 0x800000073f077221 */ /* 0x000fe20000000000 */
[----:B------:R-:W-:Y:S01]  /*13db0*/  FMUL R96, R96, UR8 ;  /* 0x0000000860607c20 */ /* 0x000fe20008400000 */
[----:B------:R-:W-:Y:S01]  /*13dc0*/  FMUL R91, R91, UR8 ;  /* 0x000000085b5b7c20 */ /* 0x000fe20008400000 */
[----:B------:R-:W-:Y:S01]  /*13dd0*/  FMUL R35, R35, UR8 ;  /* 0x0000000823237c20 */ /* 0x000fe20008400000 */
[----:B------:R-:W-:Y:S01]  /*13de0*/  FMUL R34, R34, UR8 ;  /* 0x0000000822227c20 */ /* 0x000fe20008400000 */
[----:B------:R-:W-:Y:S01]  /*13df0*/  F2FP.F16.F32.PACK_AB R41, R9, R41 ;  /* 0x000000290929723e */ /* 0x000fe200000000ff */
[--C-:B--2---:R-:W-:Y:S01]  /*13e00*/  FADD R64, R64, -R4.reuse ;  /* 0x8000000440407221 */ /* 0x104fe20000000000 */
[--C-:B------:R-:W-:Y:S01]  /*13e10*/  FADD R65, R65, -R5.reuse ;  /* 0x8000000541417221 */ /* 0x100fe20000000000 */
[----:B------:R-:W-:Y:S01]  /*13e20*/  FADD R4, R66, -R4 ;  /* 0x8000000442047221 */ /* 0x000fe20000000000 */
[----:B------:R-:W-:Y:S01]  /*13e30*/  FADD R5, R67, -R5 ;  /* 0x8000000543057221 */ /* 0x000fe20000000000 */
[----:B------:R-:W-:Y:S01]  /*13e40*/  LDS.64 R8, [R0+0x148160] ;  /* 0x1481600000087984 */ /* 0x000fe20000000a00 */
[----:B----4-:R-:W-:-:S04]  /*13e50*/  FMUL R113, R113, UR8 ;  /* 0x0000000871717c20 */ /* 0x010fc80008400000 */
[----:B------:R-:W-:Y:S01]  /*13e60*/  FMUL R113, R113, R46 ;  /* 0x0000002e71717220 */ /* 0x000fe20000400000 */
[----:B------:R-:W-:Y:S02]  /*13e70*/  F2FP.F16.F32.PACK_AB R46, R36, R37 ;  /* 0x00000025242e723e */ /* 0x000fe400000000ff */
[----:B------:R-:W-:Y:S02]  /*13e80*/  F2FP.F16.F32.PACK_AB R36, R3, R2 ;  /* 0x000000020324723e */ /* 0x000fe400000000ff */
[----:B------:R-:W1:Y:S01]  /*13e90*/  LDS.64 R2, [R0+0x148180] ;  /* 0x1481800000027984 */ /* 0x000e620000000a00 */
[----:B------:R-:W-:Y:S01]  /*13ea0*/  FMUL R96, R96, R6 ;  /* 0x0000000660607220 */ /* 0x000fe20000400000 */
[----:B------:R-:W-:Y:S01]  /*13eb0*/  FMUL R27, R91, R7 ;  /* 0x000000075b1b7220 */ /* 0x000fe20000400000 */
[----:B------:R-:W-:Y:S01]  /*13ec0*/  FMUL R35, R35, R4 ;  /* 0x0000000423237220 */ /* 0x000fe20000400000 */
[----:B------:R-:W-:Y:S01]  /*13ed0*/  FMUL R25, R34, R5 ;  /* 0x0000000522197220 */ /* 0x000fe20000400000 */
[----:B------:R-:W2:Y:S04]  /*13ee0*/  LDS.64 R6, [R0+0x1481a0] ;  /* 0x1481a00000067984 */ /* 0x000ea80000000a00 */
[----:B------:R-:W3:Y:S01]  /*13ef0*/  LDS.64 R4, [R0+0x1481c0] ;  /* 0x1481c00000047984 */ /* 0x000ee20000000a00 */
[--C-:B-1----:R-:W-:Y:S01]  /*13f00*/  FADD R72, R72, -R2.reuse ;  /* 0x8000000248487221 */ /* 0x102fe20000000000 */
[----:B------:R-:W-:Y:S01]  /*13f10*/  FADD R74, R74, -R2 ;  /* 0x800000024a4a7221 */ /* 0x000fe20000000000 */
[--C-:B------:R-:W-:Y:S01]  /*13f20*/  FADD R73, R73, -R3.reuse ;  /* 0x8000000349497221 */ /* 0x100fe20000000000 */
[----:B------:R-:W-:-:S02]  /*13f30*/  FADD R75, R75, -R3 ;  /* 0x800000034b4b7221 */ /* 0x000fc40000000000 */
[----:B------:R-:W1:Y:S04]  /*13f40*/  LDS.64 R2, [R0+0x1481e0] ;  /* 0x1481e00000027984 */ /* 0x000e680000000a00 */
        /* <DEDUP_REMOVED lines=25> */
[----:B------:R4:W-:Y:S01]  /*140e0*/  STL.128 [R1+0x8f0], R232 ;  /* 0x0008f0e801007387 */ /* 0x0009e20000100c00 */
[----:B------:R-:W-:Y:S01]  /*140f0*/  UIADD3 UR37, UR37, 0x1, URZ ;  /* 0x0000000125257890 */ /* 0x000fe2000fffe03f */
[----:B------:R-:W-:Y:S01]  /*14100*/  ISETP.NE.AND P2, PT, RZ, UR31, PT ;  /* 0x0000001fff007c0c */ /* 0x000fe2000bf45270 */
[----:B------:R-:W-:Y:S01]  /*14110*/  FMUL R110, R110, UR8 ;  /* 0x000000086e6e7c20 */ /* 0x000fe20008400000 */
[--C-:B------:R-:W-:Y:S01]  /*14120*/  FADD R68, R68, -R8.reuse ;  /* 0x8000000844447221 */ /* 0x100fe20000000000 */
[--C-:B------:R-:W-:Y:S01]  /*14130*/  FADD R69, R69, -R9.reuse ;  /* 0x8000000945457221 */ /* 0x100fe20000000000 */
[----:B------:R-:W-:Y:S01]  /*14140*/  UISETP.NE.AND UP0, UPT, UR37, 0x2, UPT ;  /* 0x000000022500788c */ /* 0x000fe2000bf05270 */
[----:B------:R-:W-:Y:S01]  /*14150*/  FADD R8, R70, -R8 ;  /* 0x8000000846087221 */ /* 0x000fe20000000000 */
[----:B------:R-:W-:Y:S01]  /*14160*/  FADD R9, R71, -R9 ;  /* 0x8000000947097221 */ /* 0x000fe20000000000 */
[----:B------:R-:W-:Y:S01]  /*14170*/  FMUL R88, R88, UR8 ;  /* 0x0000000858587c20 */ /* 0x000fe20008400000 */
[----:B------:R-:W-:Y:S01]  /*14180*/  FMUL R33, R33, UR8 ;  /* 0x0000000821217c20 */ /* 0x000fe20008400000 */
[----:B--2---:R-:W-:Y:S01]  /*14190*/  FADD R76, R76, -R6 ;  /* 0x800000064c4c7221 */ /* 0x004fe20000000000 */
[----:B------:R-:W-:Y:S01]  /*141a0*/  FADD R77, R77, -R7 ;  /* 0x800000074d4d7221 */ /* 0x000fe20000000000 */
[----:B---3--:R-:W-:Y:S01]  /*141b0*/  FADD R80, R80, -R4 ;  /* 0x8000000450507221 */ /* 0x008fe20000000000 */
[----:B-1----:R-:W-:Y:S01]  /*141c0*/  FADD R84, R84, -R2 ;  /* 0x8000000254547221 */ /* 0x002fe20000000000 */
[----:B------:R-:W-:Y:S01]  /*141d0*/  FADD R85, R85, -R3 ;  /* 0x8000000355557221 */ /* 0x000fe20000000000 */
[----:B------:R-:W-:Y:S01]  /*141e0*/  FMUL R106, R106, UR8 ;  /* 0x000000086a6a7c20 */ /* 0x000fe20008400000 */
        /* <DEDUP_REMOVED lines=17> */
[----:B------:R-:W-:Y:S01]  /*14300*/  FADD R6, R78, -R6 ;  /* 0x800000064e067221 */ /* 0x000fe20000000000 */
[----:B------:R-:W-:Y:S01]  /*14310*/  FADD R7, R79, -R7 ;  /* 0x800000074f077221 */ /* 0x000fe20000000000 */
[----:B------:R-:W-:Y:S01]  /*14320*/  FMUL R22, R22, UR8 ;  /* 0x0000000816167c20 */ /* 0x000fe20008400000 */
[----:B------:R-:W-:Y:S01]  /*14330*/  FMUL R21, R21, UR8 ;  /* 0x0000000815157c20 */ /* 0x000fe20008400000 */
[----:B------:R-:W-:Y:S01]  /*14340*/  FMUL R19, R19, UR8 ;  /* 0x0000000813137c20 */ /* 0x000fe20008400000 */
[----:B------:R-:W-:Y:S01]  /*14350*/  FMUL R18, R18, UR8 ;  /* 0x0000000812127c20 */ /* 0x000fe20008400000 */
[--C-:B------:R-:W-:Y:S01]  /*14360*/  FADD R81, R81, -R5.reuse ;  /* 0x8000000551517221 */ /* 0x100fe20000000000 */
        /* <DEDUP_REMOVED lines=12> */
[----:B------:R-:W-:Y:S01]  /*14430*/  FMUL R42, R110, R47 ;  /* 0x0000002f6e2a7220 */ /* 0x000fe20000400000 */
[----:B------:R-:W-:Y:S01]  /*14440*/  USEL UR10, URZ, 0x1, UP0 ;  /* 0x000000013f0a7887 */ /* 0x000fe20008000000 */
[----:B------:R-:W-:Y:S01]  /*14450*/  F2FP.F16.F32.PACK_AB R47, R38, R39 ;  /* 0x00000027262f723e */ /* 0x000fe200000000ff */
[----:B------:R-:W-:Y:S01]  /*14460*/  FMUL R88, R88, R8 ;  /* 0x0000000858587220 */ /* 0x000fe20000400000 */
        /* <DEDUP_REMOVED lines=31> */
[----:B------:R-:W-:-:S02]  /*14660*/  USEL UR37, UR37, URZ, UP0 ;  /* 0x0000003f25257287 */ /* 0x000fc40008000000 */
[----:B------:R-:W-:Y:S01]  /*14670*/  ULOP3.LUT UR6, UR6, UR10, URZ, 0x3c, !UPT ;  /* 0x0000000a06067292 */ /* 0x000fe2000f8e3c3f */
[----:B------:R-:W-:Y:S02]  /*14680*/  F2FP.F16.F32.PACK_AB R112, R126, R150 ;  /* 0x000000967e70723e */ /* 0x000fe400000000ff */
[----:B------:R-:W-:Y:S02]  /*14690*/  F2FP.F16.F32.PACK_AB R111, R124, R125 ;  /* 0x0000007d7c6f723e */ /* 0x000fe400000000ff */
[----:B------:R-:W-:Y:S02]  /*146a0*/  F2FP.F16.F32.PACK_AB R102, R122, R123 ;  /* 0x0000007b7a66723e */ /* 0x000fe400000000ff */
[----:B------:R-:W-:Y:S02]  /*146b0*/  F2FP.F16.F32.PACK_AB R101, R118, R119 ;  /* 0x000000777665723e */ /* 0x000fe400000000ff */
[----:B------:R-:W-:Y:S02]  /*146c0*/  F2FP.F16.F32.PACK_AB R100, R116, R117 ;  /* 0x000000757464723e */ /* 0x000fe400000000ff */
[----:B------:R-:W-:-:S02]  /*146d0*/  F2FP.F16.F32.PACK_AB R99, R114, R115 ;  /* 0x000000737263723e */ /* 0x000fc400000000ff */
        /* <DEDUP_REMOVED lines=18> */
[----:B------:R-:W-:Y:S01]  /*14800*/  F2FP.F16.F32.PACK_AB R0, R0, R11 ;  /* 0x0000000b0000723e */ /* 0x000fe200000000ff */
[----:B----4-:R-:W-:Y:S06]  /*14810*/  @P2 BRA `(.L_x_24) ;  /* 0x0000000000182947 */ /* 0x010fec0003800000 */
[----:B------:R-:W-:Y:S01]  /*14820*/  ULEA UR10, UR37, UR38, 0x1 ;  /* 0x00000026250a7291 */ /* 0x000fe2000f8e083f */
[----:B------:R-:W-:-:S03]  /*14830*/  MOV R7, UR6 ;  /* 0x0000000600077c02 */ /* 0x000fc60008000f00 */
[----:B------:R-:W-:Y:S01]  /*14840*/  ULEA UR10, UR10, UR36, 0x3 ;  /* 0x000000240a0a7291 */ /* 0x000fe2000f8e183f */
[----:B------:R-:W-:-:S08]  /*14850*/  SHF.L.U32 R7, R7, 0x1f, RZ ;  /* 0x0000001f07077819 */ /* 0x000fd000000006ff */
[----:B------:R-:W1:Y:S02]  /*14860*/  SYNCS.PHASECHK.TRANS64.TRYWAIT P1, [UR10+0x1488a0], R7 ;  /* 0x1488a007ff0075a7 */ /* 0x000e64000802014a */
[----:B-1----:R-:W-:Y:S05]  /*14870*/  @!P1 BRA `(.L_x_25) ;  /* 0x00000364001c9947 */ /* 0x002fea0003800000 */
.L_x_24:
[----:B-----5:R2:W-:Y:S04]  /*14880*/  STS [R20+0x40000], R112 ;  /* 0x0400007014007388 */ /* 0x0205e80000000800 */
[----:B------:R2:W-:Y:S04]  /*14890*/  STS [R20+0x40800], R111 ;  /* 0x0408006f14007388 */ /* 0x0005e80000000800 */
        /* <DEDUP_REMOVED lines=29> */
[----:B------:R2:W-:Y:S01]  /*14a70*/  STS [R20+0x40f80], R0 ;  /* 0x040f800014007388 */ /* 0x0005e20000000800 */
[----:B------:R-:W-:Y:S01]  /*14a80*/  @!PT LDS RZ, [RZ] ;  /* 0x00000000fffff984 */ /* 0x000fe20000000800 */
[----:B------:R-:W-:Y:S01]  /*14a90*/  @!PT LDS RZ, [RZ] ;  /* 0x00000000fffff984 */ /* 0x000fe20000000800 */
[----:B------:R-:W-:Y:S01]  /*14aa0*/  @!PT LDS RZ, [RZ] ;  /* 0x00000000fffff984 */ /* 0x000fe20000000800 */
[----:B------:R-:W-:Y:S01]  /*14ab0*/  @!PT LDS RZ, [RZ] ;  /* 0x00000000fffff984 */ /* 0x000fe20000000800 */
[----:B------:R3:W-:Y:S06]  /*14ac0*/  MEMBAR.ALL.CTA ;  /* 0x0000000000007992 */ /* 0x0007ec0000008000 */
[----:B---3--:R-:W3:Y:S01]  /*14ad0*/  FENCE.VIEW.ASYNC.S ;  /* 0x00000000000073c6 */ /* 0x008ee20000000000 */
[----:B------:R-:W-:Y:S05]  /*14ae0*/  @P2 BRA `(.L_x_26) ;  /* 0x0000000000242947 */ /* 0x000fea0003800000 */
[----:B------:R-:W-:Y:S02]  /*14af0*/  USHF.L.U32 UR10, UR37, 0x1, URZ ;  /* 0x00000001250a7899 */ /* 0x000fe4000800063f */
[----:B------:R-:W-:Y:S02]  /*14b00*/  UIADD3 UR37, UR37, 0x1, URZ ;  /* 0x0000000125257890 */ /* 0x000fe4000fffe03f */
[----:B------:R-:W-:Y:S02]  /*14b10*/  ULOP3.LUT UR10, UR10, 0xfffffffe, UR26, 0xe2, !UPT ;  /* 0xfffffffe0a0a7892 */ /* 0x000fe4000f8ee21a */
[----:B------:R-:W-:Y:S02]  /*14b20*/  UISETP.NE.AND UP0, UPT, UR37, 0x2, UPT ;  /* 0x000000022500788c */ /* 0x000fe4000bf05270 */
[----:B------:R-:W-:Y:S02]  /*14b30*/  ULEA UR10, UR10, UR36, 0x3 ;  /* 0x000000240a0a7291 */ /* 0x000fe4000f8e183f */
[----:B------:R-:W-:-:S07]  /*14b40*/  USEL UR37, UR37, URZ, UP0 ;  /* 0x0000003f25257287 */ /* 0x000fce0008000000 */
[----:B---3--:R-:W-:Y:S01]  /*14b50*/  SYNCS.ARRIVE.TRANS64.A1T0 RZ, [UR10+0x1488a0], RZ ;  /* 0x1488a0ffffff79a7 */ /* 0x008fe2000810000a */
[----:B------:R-:W-:-:S04]  /*14b60*/  USEL UR10, URZ, 0x1, UP0 ;  /* 0x000000013f0a7887 */ /* 0x000fc80008000000 */
[----:B------:R-:W-:-:S12]  /*14b70*/  ULOP3.LUT UR6, UR6, UR10, URZ, 0x3c, !UPT ;  /* 0x0000000a06067292 */ /* 0x000fd8000f8e3c3f */
.L_x_26:
[----:B------:R-:W-:-:S06]  /*14b80*/  UISETP.NE.AND UP0, UPT, UR31, 0x1, UPT ;  /* 0x000000011f00788c */ /* 0x000fcc000bf05270 */
[----:B------:R-:W-:-:S13]  /*14b90*/  PLOP3.LUT P1, PT, PT, PT, UP0, 0x80, 0x0 ;  /* 0x000000000000781c */ /* 0x000fda0003f2f008 */
[----:B------:R-:W-:Y:S05]  /*14ba0*/  @!P1 BRA `(.L_x_27) ;  /* 0x0000005c00709947 */ /* 0x000fea0003800000 */
[----:B--2---:R-:W2:Y:S04]  /*14bb0*/  LDL.LU.128 R24, [R1+0xb00] ;  /* 0x000b000001187983 */ /* 0x004ea80000300c00 */
[----:B------:R-:W4:Y:S04]  /*14bc0*/  LDL.LU.128 R28, [R1+0xb10] ;  /* 0x000b1000011c7983 */ /* 0x000f280000300c00 */
        /* <DEDUP_REMOVED lines=31> */
[----:B--2---:R2:W-:Y:S04]  /*14dc0*/  STL.128 [R1+0x17e0], R24 ;  /* 0x0017e01801007387 */ /* 0x0045e80000100c00 */
[----:B----4-:R4:W-:Y:S04]  /*14dd0*/  STL.128 [R1+0x17f0], R28 ;  /* 0x0017f01c01007387 */ /* 0x0109e80000100c00 */
[----:B---3--:R3:W-:Y:S04]  /*14de0*/  STL.128 [R1+0x1800], R32 ;  /* 0x0018002001007387 */ /* 0x0087e80000100c00 */
        /* <DEDUP_REMOVED lines=29> */
[----:B--2---:R-:W2:Y:S04]  /*14fc0*/  LDL.LU.128 R24, [R1+0xd00] ;  /* 0x000d000001187983 */ /* 0x004ea80000300c00 */
[----:B----4-:R-:W2:Y:S04]  /*14fd0*/  LDL.LU.128 R28, [R1+0xd10] ;  /* 0x000d1000011c7983 */ /* 0x010ea80000300c00 */
[----:B---3--:R-:W2:Y:S04]  /*14fe0*/  LDL.LU.128 R32, [R1+0xd20] ;  /* 0x000d200001207983 */ /* 0x008ea80000300c00 */
        /* <DEDUP_REMOVED lines=29> */
[----:B------:R-:W-:-:S04]  /*151c0*/  UIADD3 UR10, UR36, 0x40000, URZ ;  /* 0x00040000240a7890 */ /* 0x000fc8000fffe03f */
[----:B------:R-:W-:-:S04]  /*151d0*/  USHF.R.U32.HI UR10, URZ, 0x4, UR10 ;  /* 0x000000043f0a7899 */ /* 0x000fc8000801160a */
[----:B------:R-:W-:-:S04]  /*151e0*/  ULOP3.LUT UR10, UR10, 0x3fff, URZ, 0xc0, !UPT ;  /* 0x00003fff0a0a7892 */ /* 0x000fc8000f8ec03f */
[----:B------:R-:W-:Y:S02]  /*151f0*/  ULOP3.LUT UR10, UR10, 0x80000, URZ, 0xfc, !UPT ;  /* 0x000800000a0a7892 */ /* 0x000fe4000f8efc3f */
[----:B------:R-:W-:Y:S02]  /*15200*/  ULEA UR25, UR5, UR25, 0xd ;  /* 0x0000001905197291 */ /* 0x000fe4000f8e683f */
[----:B------:R-:W-:Y:S01]  /*15210*/  ULEA UR5, UR31, UR10, 0xa ;  /* 0x0000000a1f057291 */ /* 0x000fe2000f8e503f */
[----:B------:R-:W-:Y:S01]  /*15220*/  UMOV UR19, 0x40000040 ;  /* 0x4000004000137882 */ /* 0x000fe20000000000 */
[----:B------:R-:W-:-:S03]  /*15230*/  UMOV UR17, 0x80 ;  /* 0x0000008000117882 */ /* 0x000fc60000000000 */
[----:B------:R-:W-:Y:S02]  /*15240*/  UMOV UR18, UR25 ;  /* 0x0000001900127c82 */ /* 0x000fe40008000000 */
[----:B------:R-:W-:Y:S01]  /*15250*/  UMOV UR16, UR5 ;  /* 0x0000000500107c82 */ /* 0x000fe20008000000 */
[----:B--2---:R-:W-:-:S06]  /*15260*/  WARPGROUP.ARRIVE ;  /* 0x00000000000079c5 */ /* 0x004fcc0000000000 */
[----:B------:R-:W-:Y:S03]  /*15270*/  HGMMA.64x256x16.F32 R24, gdesc[UR16].tnspB, R24, gsb0 ;  /* 0x43e00000101879f0 */ /* 0x000fe60008000818 */
        /* <DEDUP_REMOVED lines=69> */
[----:B------:R1:W-:Y:S01]  /*156d0*/  STL [R1+0xd50], R44 ;  /* 0x000d502c01007387 */ /* 0x0003e20000100800 */
        /* <DEDUP_REMOVED lines=79> */
[----:B------:R-:W-:Y:S03]  /*15bd0*/  HGMMA.64x256x16.F32 R24, gdesc[UR16].tnspB, R24, gsb0 ;  /* 0x43e00000101879f0 */ /* 0x000fe60008000818 */
        /* <DEDUP_REMOVED lines=8> */
[----:B--2---:R-:W2:Y:S04]  /*15c60*/  LDL.LU R116, [R1+0xd20] ;  /* 0x000d200001747983 */ /* 0x004ea80000300800 */
[----:B---3--:R-:W2:Y:S04]  /*15c70*/  LDL.LU R112, [R1+0xd10] ;  /* 0x000d100001707983 */ /* 0x008ea80000300800 */
[----:B----4-:R-:W2:Y:S04]  /*15c80*/  LDL.LU R108, [R1+0xd00] ;  /* 0x000d0000016c7983 */ /* 0x010ea80000300800 */
        /* <DEDUP_REMOVED lines=17> */
[----:B------:R-:W-:Y:S01]  /*15da0*/  MOV R129, R235 ;  /* 0x000000eb00817202 */ /* 0x000fe20000000f00 */
[----:B------:R-:W-:-:S02]  /*15db0*/  IMAD.MOV.U32 R130, RZ, RZ, R234 ;  /* 0x000000ffff827224 */ /* 0x000fc400078e00ea */
[----:B------:R1:W-:Y:S01]  /*15dc0*/  STL.128 [R1+0x17d0], R148 ;  /* 0x0017d09401007387 */ /* 0x0003e20000100c00 */
[----:B------:R-:W-:Y:S01]  /*15dd0*/  IMAD.MOV.U32 R131, RZ, RZ, R233 ;  /* 0x000000ffff837224 */ /* 0x000fe200078e00e9 */
[----:B------:R-:W-:Y:S02]  /*15de0*/  MOV R234, R2 ;  /* 0x0000000200ea7202 */ /* 0x000fe40000000f00 */
[----:B------:R3:W-:Y:S01]  /*15df0*/  STL.128 [R1+0x17c0], R144 ;  /* 0x0017c09001007387 */ /* 0x0007e20000100c00 */
[----:B------:R-:W-:-:S03]  /*15e00*/  IMAD.MOV.U32 R233, RZ, RZ, R3 ;  /* 0x000000ffffe97224 */ /* 0x000fc600078e0003 */
[----:B------:R4:W-:Y:S01]  /*15e10*/  STL.128 [R1+0x17b0], R140 ;  /* 0x0017b08c01007387 */ /* 0x0009e20000100c00 */
[----:B------:R-:W-:-:S03]  /*15e20*/  IMAD.MOV.U32 R235, RZ, RZ, R0 ;  /* 0x000000ffffeb7224 */ /* 0x000fc600078e0000 */
[----:B------:R4:W-:Y:S04]  /*15e30*/  STL.128 [R1+0x17a0], R136 ;  /* 0x0017a08801007387 */ /* 0x0009e80000100c00 */
[----:B------:R4:W-:Y:S01]  /*15e40*/  STL.128 [R1+0x1790], R132 ;  /* 0x0017908401007387 */ /* 0x0009e20000100c00 */
[----:B-1----:R-:W-:Y:S01]  /*15e50*/  IMAD.MOV.U32 R148, RZ, RZ, R216 ;  /* 0x000000ffff947224 */ /* 0x002fe200078e00d8 */
        /* <DEDUP_REMOVED lines=38> */
[----:B------:R-:W-:Y:S01]  /*160c0*/  IMAD.MOV.U32 R232, RZ, RZ, R4 ;  /* 0x000000ffffe87224 */ /* 0x000fe200078e0004 */
[----:B------:R-:W-:Y:S02]  /*160d0*/  UIADD3 UR18, UR25, 0x80, URZ ;  /* 0x0000008019127890 */ /* 0x000fe4000fffe03f */
[----:B------:R-:W-:Y:S01]  /*160e0*/  UIADD3 UR16, UR5, 0x10, URZ ;  /* 0x0000001005107890 */ /* 0x000fe2000fffe03f */
[----:B------:R-:W-:Y:S01]  /*160f0*/  UMOV UR19, 0x40000040 ;  /* 0x4000004000137882 */ /* 0x000fe20000000000 */
[----:B------:R-:W-:Y:S01]  /*16100*/  UMOV UR17, 0x80 ;  /* 0x0000008000117882 */ /* 0x000fe20000000000 */
[----:B--2---:R-:W-:-:S06]  /*16110*/  WARPGROUP.ARRIVE ;  /* 0x00000000000079c5 */ /* 0x004fcc0000000000 */
[----:B------:R-:W-:Y:S03]  /*16120*/  HGMMA.64x256x16.F32 R108, gdesc[UR16].tnspB, R108, gsb0 ;  /* 0x43e00000106c79f0 */ /* 0x000fe6000800086c */
        /* <DEDUP_REMOVED lines=13> */
[----:B--2---:R-:W2:Y:S04]  /*16200*/  LDL.LU.128 R140, [R1+0x17b0] ;  /* 0x0017b000018c7983 */ /* 0x004ea80000300c00 */
[----:B---3--:R-:W2:Y:S04]  /*16210*/  LDL.LU.128 R144, [R1+0x17c0] ;  /* 0x0017c00001907983 */ /* 0x008ea80000300c00 */
[----:B----4-:R-:W2:Y:S04]  /*16220*/  LDL.LU.128 R148, [R1+0x17d0] ;  /* 0x0017d00001947983 */ /* 0x010ea80000300c00 */
        /* <DEDUP_REMOVED lines=8> */
[----:B------:R-:W-:-:S02]  /*162b0*/  UMOV UR19, 0x40000040 ;  /* 0x4000004000137882 */ /* 0x000fc40000000000 */
        /* <DEDUP_REMOVED lines=20> */
[----:B------:R-:W-:Y:S01]  /*16400*/  STL.128 [R1+0xef0], R232 ;  /* 0x000ef0e801007387 */ /* 0x000fe20000100c00 */
        /* <DEDUP_REMOVED lines=67> */
[----:B------:R-:W-:-:S02]  /*16840*/  UIADD3 UR18, UR25, 0x100, URZ ;  /* 0x0000010019127890 */ /* 0x000fc4000fffe03f */
[----:B------:R-:W-:Y:S01]  /*16850*/  UIADD3 UR16, UR5, 0x20, URZ ;  /* 0x0000002005107890 */ /* 0x000fe2000fffe03f */
[----:B------:R-:W-:Y:S01]  /*16860*/  UMOV UR19, 0x40000040 ;  /* 0x4000004000137882 */ /* 0x000fe20000000000 */
[----:B------:R-:W-:Y:S01]  /*16870*/  UMOV UR17, 0x80 ;  /* 0x0000008000117882 */ /* 0x000fe20000000000 */
        /* <DEDUP_REMOVED lines=72> */
[----:B------:R1:W-:Y:S01]  /*16d00*/  STL [R1+0xd50], R44 ;  /* 0x000d502c01007387 */ /* 0x0003e20000100800 */
        /* <DEDUP_REMOVED lines=63> */
[----:B------:R-:W-:-:S03]  /*17100*/  IMAD.MOV.U32 R2, RZ, RZ, R150 ;  /* 0x000000ffff027224 */ /* 0x000fc600078e0096 */
        /* <DEDUP_REMOVED lines=43> */
[----:B------:R-:W-:-:S02]  /*173c0*/  IMAD.MOV.U32 R129, RZ, RZ, R235 ;  /* 0x000000ffff817224 */ /* 0x000fc400078e00eb */
[----:B------:R-:W-:Y:S01]  /*173d0*/  IMAD.MOV.U32 R130, RZ, RZ, R234 ;  /* 0x000000ffff827224 */ /* 0x000fe200078e00ea */
        /* <DEDUP_REMOVED lines=9> */
[----:B-1----:R-:W-:Y:S01]  /*17470*/  MOV R148, R216 ;  /* 0x000000d800947202 */ /* 0x002fe20000000f00 */
[----:B------:R-:W-:Y:S01]  /*17480*/  IMAD.MOV.U32 R149, RZ, RZ, R215 ;  /* 0x000000ffff957224 */ /* 0x000fe200078e00d7 */
[----:B---3--:R-:W-:Y:S01]  /*17490*/  MOV R144, R220 ;  /* 0x000000dc00907202 */ /* 0x008fe20000000f00 */
[----:B------:R-:W-:Y:S02]  /*174a0*/  IMAD.MOV.U32 R145, RZ, RZ, R219 ;  /* 0x000000ffff917224 */ /* 0x000fe400078e00db */
[----:B------:R-:W-:Y:S01]  /*174b0*/  IMAD.MOV.U32 R146, RZ, RZ, R218 ;  /* 0x000000ffff927224 */ /* 0x000fe200078e00da */
[----:B----4-:R-:W-:Y:S01]  /*174c0*/  MOV R140, R224 ;  /* 0x000000e0008c7202 */ /* 0x010fe20000000f00 */
[----:B------:R-:W-:-:S02]  /*174d0*/  IMAD.MOV.U32 R141, RZ, RZ, R223 ;  /* 0x000000ffff8d7224 */ /* 0x000fc400078e00df */
[----:B------:R-:W-:Y:S01]  /*174e0*/  IMAD.MOV.U32 R142, RZ, RZ, R222 ;  /* 0x000000ffff8e7224 */ /* 0x000fe200078e00de */
[----:B------:R-:W-:Y:S01]  /*174f0*/  MOV R136, R228 ;  /* 0x000000e400887202 */ /* 0x000fe20000000f00 */
[----:B------:R-:W-:Y:S02]  /*17500*/  IMAD.MOV.U32 R137, RZ, RZ, R227 ;  /* 0x000000ffff897224 */ /* 0x000fe400078e00e3 */
[----:B------:R-:W-:Y:S01]  /*17510*/  IMAD.MOV.U32 R138, RZ, RZ, R226 ;  /* 0x000000ffff8a7224 */ /* 0x000fe200078e00e2 */
[----:B------:R-:W-:Y:S01]  /*17520*/  MOV R132, R232 ;  /* 0x000000e800847202 */ /* 0x000fe20000000f00 */
[----:B------:R-:W-:Y:S02]  /*17530*/  IMAD.MOV.U32 R133, RZ, RZ, R231 ;  /* 0x000000ffff857224 */ /* 0x000fe400078e00e7 */
[----:B------:R-:W-:Y:S02]  /*17540*/  IMAD.MOV.U32 R134, RZ, RZ, R230 ;  /* 0x000000ffff867224 */ /* 0x000fe400078e00e6 */
        /* <DEDUP_REMOVED lines=9> */
[----:B------:R-:W-:Y:S01]  /*175e0*/  IMAD.MOV.U32 R151, RZ, RZ, R213 ;  /* 0x000000ffff977224 */ /* 0x000fe200078e00d5 */
[----:B------:R-:W-:Y:S01]  /*175f0*/  MOV R213, R23 ;  /* 0x0000001700d57202 */ /* 0x000fe20000000f00 */
        /* <DEDUP_REMOVED lines=310> */
[----:B--2---:R-:W3:Y:S04]  /*18960*/  LDL.LU R116, [R1+0xd20] ;  /* 0x000d200001747983 */ /* 0x004ee80000300800 */
        /* <DEDUP_REMOVED lines=32> */
[----:B------:R-:W-:Y:S01]  /*18b70*/  IMAD.MOV.U32 R144, RZ, RZ, R220 ;  /* 0x000000ffff907224 */ /* 0x000fe200078e00dc */
[----:B------:R-:W-:Y:S01]  /*18b80*/  MOV R220, R16 ;  /* 0x0000001000dc7202 */ /* 0x000fe20000000f00 */
[----:B------:R-:W-:Y:S02]  /*18b90*/  IMAD.MOV.U32 R145, RZ, RZ, R219 ;  /* 0x000000ffff917224 */ /* 0x000fe400078e00db */
[----:B------:R-:W-:Y:S02]  /*18ba0*/  IMAD.MOV.U32 R146, RZ, RZ, R218 ;  /* 0x000000ffff927224 */ /* 0x000fe400078e00da */
        /* <DEDUP_REMOVED lines=26> */
[----:B---3--:R-:W-:-:S06]  /*18d50*/  WARPGROUP.ARRIVE ;  /* 0x00000000000079c5 */ /* 0x008fcc0000000000 */
        /* <DEDUP_REMOVED lines=301> */
[----:B------:R-:W-:-:S03]  /*1a030*/  IMAD.MOV.U32 R129, RZ, RZ, R20 ;  /* 0x000000ffff817224 */ /* 0x000fc600078e0014 */
        /* <DEDUP_REMOVED lines=29> */
[----:B------:R-:W-:Y:S01]  /*1a210*/  UIADD3 UR16, UR5, 0x70, URZ ;  /* 0x0000007005107890 */ /* 0x000fe2000fffe03f */
[----:B------:R-:W-:Y:S01]  /*1a220*/  IMAD.MOV.U32 R143, RZ, RZ, R222 ;  /* 0x000000ffff8f7224 */ /* 0x000fe200078e00de */
[----:B------:R-:W-:Y:S01]  /*1a230*/  UMOV UR19, 0x40000040 ;  /* 0x4000004000137882 */ /* 0x000fe20000000000 */
[----:B------:R-:W-:Y:S01]  /*1a240*/  IMAD.MOV.U32 R147, RZ, RZ, R218 ;  /* 0x000000ffff937224 */ /* 0x000fe200078e00da */
[----:B------:R-:W-:Y:S01]  /*1a250*/  UMOV UR17, 0x80 ;  /* 0x0000008000117882 */ /* 0x000fe20000000000 */
[----:B------:R-:W-:Y:S01]  /*1a260*/  IMAD.MOV.U32 R151, RZ, RZ, R214 ;  /* 0x000000ffff977224 */ /* 0x000fe200078e00d6 */
[----:B------:R1:W5:Y:S01]  /*1a270*/  LDL.LU R20, [R1+0xfc0] ;  /* 0x000fc00001147983 */ /* 0x0003620000300800 */
        /* <DEDUP_REMOVED lines=14> */
[----:B------:R-:W-:-:S06]  /*1a360*/  IMAD.MOV.U32 R233, RZ, RZ, R3 ;  /* 0x000000ffffe97224 */ /* 0x000fcc00078e0003 */
        /* <DEDUP_REMOVED lines=14> */
[----:B--2---:R-:W2:Y:S04]  /*1a450*/  LDL.LU.128 R136, [R1+0xf80] ;  /* 0x000f800001887983 */ /* 0x004ea80000300c00 */
[----:B---3--:R-:W2:Y:S04]  /*1a460*/  LDL.LU.128 R140, [R1+0xf90] ;  /* 0x000f9000018c7983 */ /* 0x008ea80000300c00 */
[----:B----4-:R-:W2:Y:S04]  /*1a470*/  LDL.LU.128 R144, [R1+0xfa0] ;  /* 0x000fa00001907983 */ /* 0x010ea80000300c00 */
[----:B-1----:R-:W2:Y:S04]  /*1a480*/  LDL.LU.128 R148, [R1+0xfb0] ;  /* 0x000fb00001947983 */ /* 0x002ea80000300c00 */
        /* <DEDUP_REMOVED lines=9> */
[----:B------:R-:W-:Y:S01]  /*1a520*/  UISETP.NE.AND UP0, UPT, UR34, 0x3, UPT ;  /* 0x000000032200788c */ /* 0x000fe2000bf05270 */
        /* <DEDUP_REMOVED lines=21> */
[----:B------:R-:W-:Y:S01]  /*1a680*/  PLOP3.LUT P2, PT, PT, PT, UP0, 0x80, 0x0 ;  /* 0x000000000000781c */ /* 0x000fe20003f4f008 */
[----:B--2---:R-:W-:-:S06]  /*1a690*/  WARPGROUP.ARRIVE ;  /* 0x00000000000079c5 */ /* 0x004fcc0000000000 */
[----:B------:R-:W-:Y:S03]  /*1a6a0*/  HGMMA.64x256x16.F32 R24, gdesc[UR16].tnspB, R24, gsb0 ;  /* 0x43e00000101879f0 */ /* 0x000fe60008000818 */
[----:B------:R-:W-:Y:S02]  /*1a6b0*/  WARPGROUP.DEPBAR.LE gsb0, 0x0 ;  /* 0x00008000000079c5 */ /* 0x000fe40000010000 */
        /* <DEDUP_REMOVED lines=32> */
[----:B------:R-:W-:Y:S05]  /*1a8c0*/  @!P2 BRA `(.L_x_28) ;  /* 0x000000000004a947 */ /* 0x000fea0003800000 */
[----:B------:R-:W-:Y:S01]  /*1a8d0*/  BPT.TRAP 0x1 ;  /* 0x000000040000795c */ /* 0x000fe20000300000 */
.L_x_28:
[----:B------:R-:W-:Y:S01]  /*1a8e0*/  ULEA UR5, UR4, UR36, 0x3 ;  /* 0x0000002404057291 */ /* 0x000fe2000f8e183f */
[----:B------:R-:W-:-:S04]  /*1a8f0*/  MOV R0, UR28 ;  /* 0x0000001c00007c02 */ /* 0x000fc80008000f00 */
[----:B------:R-:W-:-:S04]  /*1a900*/  SHF.L.U32 R0, R0, 0x1f, RZ ;  /* 0x0000001f00007819 */ /* 0x000fc800000006ff */
[----:B------:R-:W2:Y:S02]  /*1a910*/  SYNCS.PHASECHK.TRANS64.TRYWAIT P1, [UR5+0x148890], R0 ;  /* 0x14889000ff0075a7 */ /* 0x000ea40008020145 */
[----:B--2---:R-:W-:Y:S05]  /*1a920*/  @!P1 BRA `(.L_x_29) ;  /* 0x0000030400089947 */ /* 0x004fea0003800000 */
.L_x_185:
[----:B------:R-:W-:Y:S05]  /*1a930*/  @!P2 BRA `(.L_x_30) ;  /* 0x000000000004a947 */ /* 0x000fea0003800000 */
[----:B------:R-:W-:Y:S01]  /*1a940*/  BPT.TRAP 0x1 ;  /* 0x000000040000795c */ /* 0x000fe20000300000 */
.L_x_30:
[----:B------:R-:W-:Y:S01]  /*1a950*/  SYNCS.ARRIVE.TRANS64.A1T0 RZ, [UR5+0x148880], RZ ;  /* 0x148880ffffff79a7 */ /* 0x000fe20008100005 */
[----:B------:R-:W-:Y:S05]  /*1a960*/  BRA `(.L_x_31) ;  /* 0x0000021000ec7947 */ /* 0x000fea0003800000 */
.L_x_27:
[----:B------:R-:W-:Y:S01]  /*1a970*/  ULEA UR10, UR37, UR38, 0x1 ;  /* 0x00000026250a7291 */ /* 0x000fe2000f8e083f */
[----:B--2---:R-:W-:-:S03]  /*1a980*/  IMAD.U32 R0, RZ, RZ, UR6 ;  /* 0x00000006ff007e24 */ /* 0x004fc6000f8e00ff */
[----:B------:R-:W-:Y:S02]  /*1a990*/  ULEA UR10, UR10, UR24, 0x3 ;  /* 0x000000180a0a7291 */ /* 0x000fe4000f8e183f */
[----:B------:R-:W-:-:S07]  /*1a9a0*/  SHF.L.U32 R0, R0, 0x1f, RZ ;  /* 0x0000001f00007819 */ /* 0x000fce00000006ff */
[----:B---3--:R-:W2:Y:S02]  /*1a9b0*/  SYNCS.PHASECHK.TRANS64.TRYWAIT P1, [UR10], R0 ;  /* 0x00000000ff0075a7 */ /* 0x008ea4000802014a */
[----:B--2---:R-:W-:Y:S05]  /*1a9c0*/  @!P1 BRA `(.L_x_32) ;  /* 0x0000030000f89947 */ /* 0x004fea0003800000 */
.L_x_186:
[----:B------:R-:W-:Y:S01]  /*1a9d0*/  UIADD3 UR10, UR36, 0x40000, URZ ;  /* 0x00040000240a7890 */ /* 0x000fe2000fffe03f */
[----:B------:R-:W-:Y:S01]  /*1a9e0*/  WARPGROUP.ARRIVE ;  /* 0x00000000000079c5 */ /* 0x000fe20000000000 */
[----:B------:R-:W-:Y:S01]  /*1a9f0*/  USHF.L.U32 UR11, UR30, 0xc, URZ ;  /* 0x0000000c1e0b7899 */ /* 0x000fe2000800063f */
[----:B------:R3:W-:Y:S01]  /*1aa00*/  STL [R1+0x11c0], R20 ;  /* 0x0011c01401007387 */ /* 0x0007e20000100800 */
[----:B------:R-:W-:Y:S02]  /*1aa10*/  USHF.R.U32.HI UR27, URZ, 0x4, UR10 ;  /* 0x000000043f1b7899 */ /* 0x000fe4000801160a */
[----:B------:R-:W-:Y:S02]  /*1aa20*/  ULOP3.LUT UR10, UR13, 0x2000000, URZ, 0xfc, !UPT ;  /* 0x020000000d0a7892 */ /* 0x000fe4000f8efc3f */
[----:B------:R-:W-:Y:S02]  /*1aa30*/  ULOP3.LUT UR13, UR11, 0x2000, URZ, 0x3c, !UPT ;  /* 0x000020000b0d7892 */ /* 0x000fe4000f8e3c3f */
[----:B------:R-:W-:-:S02]  /*1aa40*/  ULOP3.LUT UR27, UR27, 0x3fff, URZ, 0xc0, !UPT ;  /* 0x00003fff1b1b7892 */ /* 0x000fc4000f8ec03f */
[----:B------:R-:W-:Y:S02]  /*1aa50*/  UIADD3 UR18, UR13, UR10, URZ ;  /* 0x0000000a0d127290 */ /* 0x000fe4000fffe03f */
[----:B------:R-:W-:Y:S01]  /*1aa60*/  ULOP3.LUT UR12, UR27, 0x800000, URZ, 0xfc, !UPT ;  /* 0x008000001b0c7892 */ /* 0x000fe2000f8efc3f */
[----:B------:R-:W-:Y:S01]  /*1aa70*/  UMOV UR19, 0x40000040 ;  /* 0x4000004000137882 */ /* 0x000fe20000000000 */
[----:B------:R-:W-:Y:S01]  /*1aa80*/  UMOV UR17, 0x8 ;  /* 0x0000000800117882 */ /* 0x000fe20000000000 */
[----:B------:R-:W-:Y:S01]  /*1aa90*/  UIADD3 UR22, UR13, 0x800, UR10 ;  /* 0x000008000d167890 */ /* 0x000fe2000fffe00a */
[----:B------:R-:W-:-:S03]  /*1aaa0*/  UMOV UR21, UR17 ;  /* 0x0000001100157c82 */ /* 0x000fc60008000000 */
[----:B------:R-:W-:Y:S01]  /*1aab0*/  UMOV UR16, UR12 ;  /* 0x0000000c00107c82 */ /* 0x000fe20008000000 */
[----:B------:R-:W-:Y:S01]  /*1aac0*/  UMOV UR23, 0x40000040 ;  /* 0x4000004000177882 */ /* 0x000fe20000000000 */
[----:B------:R-:W-:Y:S01]  /*1aad0*/  HGMMA.64x256x16.F32 R24, gdesc[UR16].tnspA.tnspB, RZ, !UPT, gsb0 ;  /* 0x63e00000101879f0 */ /* 0x000fe2000c0008ff */
[----:B------:R-:W-:Y:S02]  /*1aae0*/  UMOV UR20, UR16 ;  /* 0x0000001000147c82 */ /* 0x000fe40008000000 */
        /* <DEDUP_REMOVED lines=56> */
[----:B--2---:R-:W-:Y:S01]  /*1ae70*/  MOV R0, R151 ;  /* 0x0000009700007202 */ /* 0x004fe20000000f00 */
        /* <DEDUP_REMOVED lines=42> */
[----:B---3--:R-:W-:-:S02]  /*1b120*/  IMAD.MOV.U32 R20, RZ, RZ, R132 ;  /* 0x000000ffff147224 */ /* 0x008fc400078e0084 */
[----:B------:R-:W-:Y:S02]  /*1b130*/  IMAD.MOV.U32 R19, RZ, RZ, R133 ;  /* 0x000000ffff137224 */ /* 0x000fe400078e0085 */
[----:B------:R-:W-:Y:S02]  /*1b140*/  IMAD.MOV.U32 R18, RZ, RZ, R134 ;  /* 0x000000ffff127224 */ /* 0x000fe400078e0086 */
[----:B------:R-:W-:Y:S02]  /*1b150*/  IMAD.MOV.U32 R16, RZ, RZ, R136 ;  /* 0x000000ffff107224 */ /* 0x000fe400078e0088 */
[----:B------:R-:W-:Y:S02]  /*1b160*/  IMAD.MOV.U32 R15, RZ, RZ, R137 ;  /* 0x000000ffff0f7224 */ /* 0x000fe400078e0089 */
[----:B------:R-:W-:Y:S02]  /*1b170*/  IMAD.MOV.U32 R14, RZ, RZ, R138 ;  /* 0x000000ffff0e7224 */ /* 0x000fe400078e008a */
[----:B------:R-:W-:-:S02]  /*1b180*/  IMAD.MOV.U32 R12, RZ, RZ, R140 ;  /* 0x000000ffff0c7224 */ /* 0x000fc400078e008c */
[----:B------:R-:W-:Y:S02]  /*1b190*/  IMAD.MOV.U32 R11, RZ, RZ, R141 ;  /* 0x000000ffff0b7224 */ /* 0x000fe400078e008d */
[----:B-1----:R-:W-:Y:S02]  /*1b1a0*/  IMAD.MOV.U32 R10, RZ, RZ, R142 ;  /* 0x000000ffff0a7224 */ /* 0x002fe400078e008e */
[----:B------:R-:W-:Y:S02]  /*1b1b0*/  IMAD.MOV.U32 R8, RZ, RZ, R144 ;  /* 0x000000ffff087224 */ /* 0x000fe400078e0090 */
[----:B------:R-:W-:Y:S02]  /*1b1c0*/  IMAD.MOV.U32 R7, RZ, RZ, R145 ;  /* 0x000000ffff077224 */ /* 0x000fe400078e0091 */
[----:B------:R-:W-:Y:S02]  /*1b1d0*/  IMAD.MOV.U32 R6, RZ, RZ, R146 ;  /* 0x000000ffff067224 */ /* 0x000fe400078e0092 */
[----:B------:R-:W-:-:S02]  /*1b1e0*/  IMAD.MOV.U32 R4, RZ, RZ, R148 ;  /* 0x000000ffff047224 */ /* 0x000fc400078e0094 */
[----:B------:R-:W-:Y:S02]  /*1b1f0*/  IMAD.MOV.U32 R3, RZ, RZ, R149 ;  /* 0x000000ffff037224 */ /* 0x000fe400078e0095 */
[----:B------:R-:W-:Y:S02]  /*1b200*/  IMAD.MOV.U32 R2, RZ, RZ, R150 ;  /* 0x000000ffff027224 */ /* 0x000fe400078e0096 */
[----:B--2---:R-:W-:-:S06]  /*1b210*/  WARPGROUP.ARRIVE ;  /* 0x00000000000079c5 */ /* 0x004fcc0000000000 */
[----:B------:R-:W-:Y:S01]  /*1b220*/  HGMMA.64x256x16.F32 R24, gdesc[UR20].tnspA.tnspB, RZ, !UPT, gsb0 ;  /* 0x63e00000141879f0 */ /* 0x000fe2000c0008ff */
[----:B------:R-:W-:Y:S01]  /*1b230*/  UIADD3 UR20, UR12, 0x40, URZ ;  /* 0x000000400c147890 */ /* 0x000fe2000fffe03f */
[----:B------:R-:W-:Y:S01]  /*1b240*/  UMOV UR21, 0x8 ;  /* 0x0000000800157882 */ /* 0x000fe20000000000 */
        /* <DEDUP_REMOVED lines=32> */
[----:B------:R1:W-:Y:S02]  /*1b450*/  STL.128 [R1+0x2f0], R148 ;  /* 0x0002f09401007387 */ /* 0x0003e40000100c00 */
[----:B-1----:R-:W-:-:S06]  /*1b460*/  WARPGROUP.ARRIVE ;  /* 0x00000000000079c5 */ /* 0x002fcc0000000000 */
[----:B------:R-:W-:Y:S03]  /*1b470*/  HGMMA.64x256x16.F32 R24, gdesc[UR20].tnspA.tnspB, RZ, !UPT, gsb0 ;  /* 0x63e00000141879f0 */ /* 0x000fe6000c0008ff */
[----:B------:R-:W-:Y:S02]  /*1b480*/  WARPGROUP.DEPBAR.LE gsb0, 0x0 ;  /* 0x00008000000079c5 */ /* 0x000fe40000010000 */
        /* <DEDUP_REMOVED lines=8> */
[----:B---3--:R-:W3:Y:S04]  /*1b510*/  LDL.LU.128 R112, [R1+0x260] ;  /* 0x0002600001707983 */ /* 0x008ee80000300c00 */
[----:B----4-:R-:W4:Y:S04]  /*1b520*/  LDL.LU.128 R108, [R1+0x250] ;  /* 0x00025000016c7983 */ /* 0x010f280000300c00 */
[----:B------:R-:W4:Y:S04]  /*1b530*/  LDL.LU.128 R124, [R1+0x290] ;  /* 0x00029000017c7983 */ /* 0x000f280000300c00 */
[----:B------:R-:W4:Y:S04]  /*1b540*/  LDL.LU.128 R128, [R1+0x2a0] ;  /* 0x0002a00001807983 */ /* 0x000f280000300c00 */
        /* <DEDUP_REMOVED lines=52> */
[----:B------:R-:W-:Y:S04]  /*1b890*/  STL.128 [R1+0x42b0], R120 ;  /* 0x0042b07801007387 */ /* 0x000fe80000100c00 */
[----:B--2---:R-:W-:Y:S04]  /*1b8a0*/  STL.128 [R1+0x42a0], R116 ;  /* 0x0042a07401007387 */ /* 0x004fe80000100c00 */
[----:B---3--:R1:W-:Y:S04]  /*1b8b0*/  STL.128 [R1+0x4290], R112 ;  /* 0x0042907001007387 */ /* 0x0083e80000100c00 */
[----:B----4-:R2:W-:Y:S04]  /*1b8c0*/  STL.128 [R1+0x4280], R108 ;  /* 0x0042806c01007387 */ /* 0x0105e80000100c00 */
[----:B------:R3:W-:Y:S04]  /*1b8d0*/  STL.128 [R1+0x42c0], R124 ;  /* 0x0042c07c01007387 */ /* 0x0007e80000100c00 */
[----:B------:R4:W-:Y:S04]  /*1b8e0*/  STL.128 [R1+0x42d0], R128 ;  /* 0x0042d08001007387 */ /* 0x0009e80000100c00 */
[----:B-1----:R-:W4:Y:S04]  /*1b8f0*/  LDL.LU R112, [R1+0x510] ;  /* 0x0005100001707983 */ /* 0x002f280000300800 */
        /* <DEDUP_REMOVED lines=19> */
[----:B----4-:R-:W4:Y:S01]  /*1ba30*/  LDL.LU R128, [R1+0x550] ;  /* 0x0005500001807983 */ /* 0x010f220000300800 */
[----:B------:R-:W-:-:S02]  /*1ba40*/  IMAD.MOV.U32 R129, RZ, RZ, R235 ;  /* 0x000000ffff817224 */ /* 0x000fc400078e00eb */
[----:B------:R-:W-:Y:S01]  /*1ba50*/  IMAD.MOV.U32 R130, RZ, RZ, R234 ;  /* 0x000000ffff827224 */ /* 0x000fe200078e00ea */
[----:B------:R1:W-:Y:S01]  /*1ba60*/  STL.128 [R1+0x4320], R148 ;  /* 0x0043209401007387 */ /* 0x0003e20000100c00 */
[----:B------:R-:W-:-:S03]  /*1ba70*/  IMAD.MOV.U32 R131, RZ, RZ, R233 ;  /* 0x000000ffff837224 */ /* 0x000fc600078e00e9 */
[----:B------:R1:W-:Y:S04]  /*1ba80*/  STL.128 [R1+0x4310], R144 ;  /* 0x0043109001007387 */ /* 0x0003e80000100c00 */
[----:B------:R1:W-:Y:S04]  /*1ba90*/  STL.128 [R1+0x4300], R140 ;  /* 0x0043008c01007387 */ /* 0x0003e80000100c00 */
[----:B------:R1:W-:Y:S04]  /*1baa0*/  STL.128 [R1+0x42f0], R136 ;  /* 0x0042f08801007387 */ /* 0x0003e80000100c00 */
[----:B------:R1:W-:Y:S02]  /*1bab0*/  STL.128 [R1+0x42e0], R132 ;  /* 0x0042e08401007387 */ /* 0x0003e40000100c00 */
[----:B-1----:R-:W-:Y:S01]  /*1bac0*/  MOV R148, R216 ;  /* 0x000000d800947202 */ /* 0x002fe20000000f00 */
[----:B------:R-:W-:Y:S01]  /*1bad0*/  IMAD.MOV.U32 R149, RZ, RZ, R215 ;  /* 0x000000ffff957224 */ /* 0x000fe200078e00d7 */
[----:B------:R-:W-:Y:S01]  /*1bae0*/  MOV R144, R220 ;  /* 0x000000dc00907202 */ /* 0x000fe20000000f00 */
[----:B------:R-:W-:-:S02]  /*1baf0*/  IMAD.MOV.U32 R145, RZ, RZ, R219 ;  /* 0x000000ffff917224 */ /* 0x000fc400078e00db */
[----:B------:R-:W-:Y:S01]  /*1bb00*/  IMAD.MOV.U32 R146, RZ, RZ, R218 ;  /* 0x000000ffff927224 */ /* 0x000fe200078e00da */
[----:B------:R-:W-:Y:S01]  /*1bb10*/  MOV R140, R224 ;  /* 0x000000e0008c7202 */ /* 0x000fe20000000f00 */
[----:B------:R-:W-:Y:S02]  /*1bb20*/  IMAD.MOV.U32 R141, RZ, RZ, R223 ;  /* 0x000000ffff8d7224 */ /* 0x000fe400078e00df */
[----:B------:R-:W-:Y:S01]  /*1bb30*/  IMAD.MOV.U32 R142, RZ, RZ, R222 ;  /* 0x000000ffff8e7224 */ /* 0x000fe200078e00de */
[----:B------:R-:W-:Y:S01]  /*1bb40*/  MOV R136, R228 ;  /* 0x000000e400887202 */ /* 0x000fe20000000f00 */
        /* <DEDUP_REMOVED lines=37> */
[----:B------:R-:W-:Y:S01]  /*1bda0*/  UMOV UR16, UR20 ;  /* 0x0000001400107c82 */ /* 0x000fe20008000000 */
[----:B------:R-:W-:-:S02]  /*1bdb0*/  UMOV UR17, UR21 ;  /* 0x0000001500117c82 */ /* 0x000fc40008000000 */
[----:B--2---:R-:W-:Y:S04]  /*1bdc0*/  STL.128 [R1+0x4330], R108 ;  /* 0x0043306c01007387 */ /* 0x004fe80000100c00 */
[----:B------:R-:W-:Y:S04]  /*1bdd0*/  STL.128 [R1+0x4340], R112 ;  /* 0x0043407001007387 */ /* 0x000fe80000100c00 */
[----:B------:R-:W-:Y:S04]  /*1bde0*/  STL.128 [R1+0x4350], R116 ;  /* 0x0043507401007387 */ /* 0x000fe80000100c00 */
[----:B------:R-:W-:Y:S04]  /*1bdf0*/  STL.128 [R1+0x4360], R120 ;  /* 0x0043607801007387 */ /* 0x000fe80000100c00 */
[----:B---3--:R-:W-:Y:S04]  /*1be00*/  STL.128 [R1+0x4370], R124 ;  /* 0x0043707c01007387 */ /* 0x008fe80000100c00 */
[----:B----4-:R1:W-:Y:S02]  /*1be10*/  STL.128 [R1+0x4380], R128 ;  /* 0x0043808001007387 */ /* 0x0103e40000100c00 */
[----:B-1----:R-:W-:-:S06]  /*1be20*/  WARPGROUP.ARRIVE ;  /* 0x00000000000079c5 */ /* 0x002fcc0000000000 */
[----:B------:R-:W-:Y:S01]  /*1be30*/  HGMMA.64x256x16.F32 R24, gdesc[UR16].tnspA.tnspB, RZ, !UPT, gsb0 ;  /* 0x63e00000101879f0 */ /* 0x000fe2000c0008ff */
        /* <DEDUP_REMOVED lines=22> */
[----:B------:R-:W-:Y:S01]  /*1bfa0*/  IMAD.MOV.U32 R235, RZ, RZ, R0 ;  /* 0x000000ffffeb7224 */ /* 0x000fe200078e0000 */
        /* <DEDUP_REMOVED lines=65> */
[----:B------:R-:W-:-:S02]  /*1c3c0*/  UIADD3 UR18, UR13, 0x80, UR10 ;  /* 0x000000800d127890 */ /* 0x000fc4000fffe00a */
[----:B------:R-:W-:Y:S01]  /*1c3d0*/  UIADD3 UR16, UR12, 0x100, URZ ;  /* 0x000001000c107890 */ /* 0x000fe2000fffe03f */
[----:B------:R-:W-:Y:S01]  /*1c3e0*/  UMOV UR19, 0x40000040 ;  /* 0x4000004000137882 */ /* 0x000fe20000000000 */
[----:B------:R-:W-:Y:S01]  /*1c3f0*/  UMOV UR17, 0x8 ;  /* 0x0000000800117882 */ /* 0x000fe20000000000 */
        /* <DEDUP_REMOVED lines=22> */
[----:B---3--:R-:W3:Y:S04]  /*1c560*/  LDL.LU.128 R96, [R1+0x4250] ;  /* 0x0042500001607983 */ /* 0x008ee80000300c00 */
[----:B----4-:R-:W3:Y:S04]  /*1c570*/  LDL.LU.128 R100, [R1+0x4260] ;  /* 0x0042600001647983 */ /* 0x010ee80000300c00 */
        /* <DEDUP_REMOVED lines=18> */
[----:B--2---:R-:W-:-:S06]  /*1c6a0*/  WARPGROUP.ARRIVE ;  /* 0x00000000000079c5 */ /* 0x004fcc0000000000 */
[----:B------:R-:W-:Y:S03]  /*1c6b0*/  HGMMA.64x256x16.F32 R108, gdesc[UR16].tnspA.tnspB, R108, gsb0 ;  /* 0x63e00000106c79f0 */ /* 0x000fe6000800086c */
        /* <DEDUP_REMOVED lines=13> */
[----:B--2---:R-:W3:Y:S04]  /*1c790*/  LDL.LU.128 R140, [R1+0x4300] ;  /* 0x00430000018c7983 */ /* 0x004ee80000300c00 */
        /* <DEDUP_REMOVED lines=9> */
[----:B------:R-:W-:Y:S01]  /*1c830*/  UIADD3 UR22, UR13, 0x880, UR10 ;  /* 0x000008800d167890 */ /* 0x000fe2000fffe00a */
[----:B------:R-:W-:Y:S01]  /*1c840*/  UMOV UR20, UR16 ;  /* 0x0000001000147c82 */ /* 0x000fe20008000000 */
[----:B------:R-:W-:Y:S01]  /*1c850*/  UMOV UR21, UR17 ;  /* 0x0000001100157c82 */ /* 0x000fe20008000000 */
        /* <DEDUP_REMOVED lines=21> */
[----:B------:R1:W-:Y:S01]  /*1c9b0*/  STL.128 [R1+0x6f0], R232 ;  /* 0x0006f0e801007387 */ /* 0x0003e20000100c00 */
[----:B---3--:R-:W-:-:S06]  /*1c9c0*/  WARPGROUP.ARRIVE ;  /* 0x00000000000079c5 */ /* 0x008fcc0000000000 */
[----:B------:R-:W-:Y:S03]  /*1c9d0*/  HGMMA.64x256x16.F32 R24, gdesc[UR20].tnspA.tnspB, R24, gsb0 ;  /* 0x63e00000141879f0 */ /* 0x000fe60008000818 */
[----:B------:R-:W-:Y:S02]  /*1c9e0*/  WARPGROUP.DEPBAR.LE gsb0, 0x0 ;  /* 0x00008000000079c5 */ /* 0x000fe40000010000 */
[----:B-1----:R-:W-:Y:S01]  /*1c9f0*/  IMAD.MOV.U32 R235, RZ, RZ, R48 ;  /* 0x000000ffffeb7224 */ /* 0x002fe200078e0030 */
        /* <DEDUP_REMOVED lines=210> */
[----:B------:R-:W-:Y:S01]  /*1d720*/  UMOV UR16, UR20 ;  /* 0x0000001400107c82 */ /* 0x000fe20008000000 */
[----:B------:R-:W-:Y:S01]  /*1d730*/  UMOV UR17, UR21 ;  /* 0x0000001500117c82 */ /* 0x000fe20008000000 */
[----:B--2---:R-:W-:-:S06]  /*1d740*/  WARPGROUP.ARRIVE ;  /* 0x00000000000079c5 */ /* 0x004fcc0000000000 */
[----:B------:R-:W-:Y:S03]  /*1d750*/  HGMMA.64x256x16.F32 R24, gdesc[UR16].tnspA.tnspB, R24, gsb0 ;  /* 0x63e00000101879f0 */ /* 0x000fe60008000818 */
[----:B------:R-:W-:Y:S02]  /*1d760*/  WARPGROUP.DEPBAR.LE gsb0, 0x0 ;  /* 0x00008000000079c5 */ /* 0x000fe40000010000 */
[----:B------:R1:W-:Y:S04]  /*1d770*/  STL.128 [R1+0x300], R24 ;  /* 0x0003001801007387 */ /* 0x0003e80000100c00 */
[----:B------:R2:W-:Y:S04]  /*1d780*/  STL.128 [R1+0x310], R28 ;  /* 0x0003101c01007387 */ /* 0x0005e80000100c00 */
[----:B------:R3:W-:Y:S04]  /*1d790*/  STL.128 [R1+0x320], R32 ;  /* 0x0003202001007387 */ /* 0x0007e80000100c00 */
[----:B------:R4:W-:Y:S04]  /*1d7a0*/  STL.128 [R1+0x330], R36 ;  /* 0x0003302401007387 */ /* 0x0009e80000100c00 */
[----:B------:R4:W-:Y:S04]  /*1d7b0*/  STL.128 [R1+0x340], R40 ;  /* 0x0003402801007387 */ /* 0x0009e80000100c00 */
[----:B------:R4:W-:Y:S04]  /*1d7c0*/  STL.128 [R1+0x350], R44 ;  /* 0x0003502c01007387 */ /* 0x0009e80000100c00 */
[----:B-1----:R-:W4:Y:S04]  /*1d7d0*/  LDL.LU R24, [R1+0x100] ;  /* 0x0001000001187983 */ /* 0x002f280000300800 */
[----:B------:R-:W4:Y:S04]  /*1d7e0*/  LDL.LU R25, [R1+0x104] ;  /* 0x0001040001197983 */ /* 0x000f280000300800 */
[----:B------:R-:W4:Y:S04]  /*1d7f0*/  LDL.LU R26, [R1+0x108] ;  /* 0x00010800011a7983 */ /* 0x000f280000300800 */
[----:B------:R-:W4:Y:S04]  /*1d800*/  LDL.LU R27, [R1+0x10c] ;  /* 0x00010c00011b7983 */ /* 0x000f280000300800 */
[----:B--2---:R-:W2:Y:S04]  /*1d810*/  LDL.LU R28, [R1+0x110] ;  /* 0x00011000011c7983 */ /* 0x004ea80000300800 */
[----:B------:R-:W2:Y:S04]  /*1d820*/  LDL.LU R29, [R1+0x114] ;  /* 0x00011400011d7983 */ /* 0x000ea80000300800 */
[----:B------:R-:W2:Y:S04]  /*1d830*/  LDL.LU R30, [R1+0x118] ;  /* 0x00011800011e7983 */ /* 0x000ea80000300800 */
[----:B------:R-:W2:Y:S04]  /*1d840*/  LDL.LU R31, [R1+0x11c] ;  /* 0x00011c00011f7983 */ /* 0x000ea80000300800 */
[----:B---3--:R-:W3:Y:S04]  /*1d850*/  LDL.LU R32, [R1+0x120] ;  /* 0x0001200001207983 */ /* 0x008ee80000300800 */
[----:B------:R-:W3:Y:S04]  /*1d860*/  LDL.LU R33, [R1+0x124] ;  /* 0x0001240001217983 */ /* 0x000ee80000300800 */
[----:B------:R-:W3:Y:S04]  /*1d870*/  LDL.LU R34, [R1+0x128] ;  /* 0x0001280001227983 */ /* 0x000ee80000300800 */
[----:B------:R-:W3:Y:S04]  /*1d880*/  LDL.LU R35, [R1+0x12c] ;  /* 0x00012c0001237983 */ /* 0x000ee80000300800 */
        /* <DEDUP_REMOVED lines=13> */
[----:B------:R1:W-:Y:S04]  /*1d960*/  STL.128 [R1+0x370], R52 ;  /* 0x0003703401007387 */ /* 0x0003e80000100c00 */
[----:B------:R1:W-:Y:S04]  /*1d970*/  STL.128 [R1+0x380], R56 ;  /* 0x0003803801007387 */ /* 0x0003e80000100c00 */
[----:B------:R1:W-:Y:S04]  /*1d980*/  STL.128 [R1+0x390], R60 ;  /* 0x0003903c01007387 */ /* 0x0003e80000100c00 */
[----:B------:R1:W-:Y:S02]  /*1d990*/  STL.128 [R1+0x3a0], R64 ;  /* 0x0003a04001007387 */ /* 0x0003e40000100c00 */
[----:B-1----:R-:W-:Y:S01]  /*1d9a0*/  IMAD.MOV.U32 R48, RZ, RZ, R235 ;  /* 0x000000ffff307224 */ /* 0x002fe200078e00eb */
        /* <DEDUP_REMOVED lines=20> */
[----:B-1----:R-:W-:Y:S01]  /*1daf0*/  MOV R70, R213 ;  /* 0x000000d500467202 */ /* 0x002fe20000000f00 */
        /* <DEDUP_REMOVED lines=54> */
[----:B-1----:R-:W-:Y:S01]  /*1de60*/  MOV R130, R5 ;  /* 0x0000000500827202 */ /* 0x002fe20000000f00 */
        /* <DEDUP_REMOVED lines=45> */
[----:B------:R-:W4:Y:S04]  /*1e140*/  LDL.LU.128 R4, [R1+0x500] ;  /* 0x0005000001047983 */ /* 0x000f280000300c00 */
[----:B--2---:R2:W-:Y:S04]  /*1e150*/  STL.128 [R1+0x3d90], R28 ;  /* 0x003d901c01007387 */ /* 0x0045e80000100c00 */
[----:B------:R-:W4:Y:S04]  /*1e160*/  LDL.LU.128 R8, [R1+0x510] ;  /* 0x0005100001087983 */ /* 0x000f280000300c00 */
[----:B------:R-:W4:Y:S04]  /*1e170*/  LDL.LU.128 R12, [R1+0x520] ;  /* 0x00052000010c7983 */ /* 0x000f280000300c00 */
[----:B------:R-:W4:Y:S04]  /*1e180*/  LDL.LU.128 R16, [R1+0x530] ;  /* 0x0005300001107983 */ /* 0x000f280000300c00 */
[----:B---3--:R3:W-:Y:S04]  /*1e190*/  STL.128 [R1+0x3da0], R32 ;  /* 0x003da02001007387 */ /* 0x0087e80000100c00 */
[----:B------:R-:W3:Y:S04]  /*1e1a0*/  LDL.LU.128 R20, [R1+0x540] ;  /* 0x0005400001147983 */ /* 0x000ee80000300c00 */
[----:B-1----:R-:W3:Y:S04]  /*1e1b0*/  LDL.LU.128 R24, [R1+0x550] ;  /* 0x0005500001187983 */ /* 0x002ee80000300c00 */
[----:B--2---:R-:W2:Y:S04]  /*1e1c0*/  LDL.LU.128 R28, [R1+0x560] ;  /* 0x00056000011c7983 */ /* 0x004ea80000300c00 */
[----:B----4-:R1:W-:Y:S04]  /*1e1d0*/  STL.128 [R1+0x3db0], R36 ;  /* 0x003db02401007387 */ /* 0x0103e80000100c00 */
[----:B---3--:R-:W2:Y:S04]  /*1e1e0*/  LDL.LU.128 R32, [R1+0x570] ;  /* 0x0005700001207983 */ /* 0x008ea80000300c00 */
[----:B------:R-:W2:Y:S04]  /*1e1f0*/  LDL.LU.128 R48, [R1+0x5b0] ;  /* 0x0005b00001307983 */ /* 0x000ea80000300c00 */
[----:B------:R-:W2:Y:S04]  /*1e200*/  LDL.LU.128 R52, [R1+0x5c0] ;  /* 0x0005c00001347983 */ /* 0x000ea80000300c00 */
[----:B------:R3:W-:Y:S04]  /*1e210*/  STL.128 [R1+0x3dc0], R40 ;  /* 0x003dc02801007387 */ /* 0x0007e80000100c00 */
[----:B-1----:R-:W2:Y:S04]  /*1e220*/  LDL.LU.128 R36, [R1+0x580] ;  /* 0x0005800001247983 */ /* 0x002ea80000300c00 */
[----:B------:R-:W2:Y:S04]  /*1e230*/  LDL.LU.128 R56, [R1+0x5d0] ;  /* 0x0005d00001387983 */ /* 0x000ea80000300c00 */
[----:B------:R-:W2:Y:S04]  /*1e240*/  LDL.LU.128 R60, [R1+0x5e0] ;  /* 0x0005e000013c7983 */ /* 0x000ea80000300c00 */
[----:B------:R1:W-:Y:S04]  /*1e250*/  STL.128 [R1+0x3dd0], R44 ;  /* 0x003dd02c01007387 */ /* 0x0003e80000100c00 */
[----:B---3--:R-:W2:Y:S04]  /*1e260*/  LDL.LU.128 R40, [R1+0x590] ;  /* 0x0005900001287983 */ /* 0x008ea80000300c00 */
        /* <DEDUP_REMOVED lines=22> */
[----:B------:R-:W-:Y:S01]  /*1e3d0*/  IMAD.MOV.U32 R3, RZ, RZ, R149 ;  /* 0x000000ffff037224 */ /* 0x000fe200078e0095 */
[----:B------:R-:W-:Y:S01]  /*1e3e0*/  MOV R2, R150 ;  /* 0x0000009600027202 */ /* 0x000fe20000000f00 */
[----:B------:R1:W-:Y:S01]  /*1e3f0*/  STL.128 [R1+0x4b0], R132 ;  /* 0x0004b08401007387 */ /* 0x0003e20000100c00 */
[----:B------:R-:W-:Y:S01]  /*1e400*/  IMAD.MOV.U32 R0, RZ, RZ, R151 ;  /* 0x000000ffff007224 */ /* 0x000fe200078e0097 */
[----:B------:R-:W-:Y:S01]  /*1e410*/  MOV R150, R153 ;  /* 0x0000009900967202 */ /* 0x000fe20000000f00 */
[----:B------:R-:W-:Y:S01]  /*1e420*/  IMAD.MOV.U32 R149, RZ, RZ, R154 ;  /* 0x000000ffff957224 */ /* 0x000fe200078e009a */
[----:B------:R3:W-:Y:S01]  /*1e430*/  STL.128 [R1+0x4c0], R136 ;  /* 0x0004c08801007387 */ /* 0x0007e20000100c00 */
[----:B------:R-:W-:-:S03]  /*1e440*/  IMAD.MOV.U32 R151, RZ, RZ, R152 ;  /* 0x000000ffff977224 */ /* 0x000fc600078e0098 */
[----:B------:R4:W-:Y:S04]  /*1e450*/  STL.128 [R1+0x4d0], R140 ;  /* 0x0004d08c01007387 */ /* 0x0009e80000100c00 */
[----:B------:R4:W-:Y:S04]  /*1e460*/  STL.128 [R1+0x4e0], R144 ;  /* 0x0004e09001007387 */ /* 0x0009e80000100c00 */
[----:B------:R4:W-:Y:S01]  /*1e470*/  STL [R1+0x4f0], R148 ;  /* 0x0004f09401007387 */ /* 0x0009e20000100800 */
[----:B-1----:R-:W-:Y:S01]  /*1e480*/  IMAD.MOV.U32 R132, RZ, RZ, R171 ;  /* 0x000000ffff847224 */ /* 0x002fe200078e00ab */
[----:B------:R-:W-:Y:S01]  /*1e490*/  MOV R134, R169 ;  /* 0x000000a900867202 */ /* 0x000fe20000000f00 */
[----:B------:R-:W-:Y:S01]  /*1e4a0*/  IMAD.MOV.U32 R133, RZ, RZ, R170 ;  /* 0x000000ffff857224 */ /* 0x000fe200078e00aa */
[----:B---3--:R-:W-:Y:S01]  /*1e4b0*/  MOV R138, R165 ;  /* 0x000000a5008a7202 */ /* 0x008fe20000000f00 */
[----:B------:R-:W-:-:S02]  /*1e4c0*/  IMAD.MOV.U32 R135, RZ, RZ, R168 ;  /* 0x000000ffff877224 */ /* 0x000fc400078e00a8 */
[----:B------:R-:W-:Y:S01]  /*1e4d0*/  IMAD.MOV.U32 R136, RZ, RZ, R167 ;  /* 0x000000ffff887224 */ /* 0x000fe200078e00a7 */
[----:B----4-:R-:W-:Y:S01]  /*1e4e0*/  MOV R142, R161 ;  /* 0x000000a1008e7202 */ /* 0x010fe20000000f00 */
[----:B------:R-:W-:Y:S02]  /*1e4f0*/  IMAD.MOV.U32 R137, RZ, RZ, R166 ;  /* 0x000000ffff897224 */ /* 0x000fe400078e00a6 */
[----:B------:R-:W-:Y:S01]  /*1e500*/  IMAD.MOV.U32 R139, RZ, RZ, R164 ;  /* 0x000000ffff8b7224 */ /* 0x000fe200078e00a4 */
[----:B------:R-:W-:Y:S01]  /*1e510*/  MOV R146, R157 ;  /* 0x0000009d00927202 */ /* 0x000fe20000000f00 */
[----:B------:R-:W-:Y:S02]  /*1e520*/  IMAD.MOV.U32 R140, RZ, RZ, R163 ;  /* 0x000000ffff8c7224 */ /* 0x000fe400078e00a3 */
[----:B------:R-:W-:Y:S02]  /*1e530*/  IMAD.MOV.U32 R141, RZ, RZ, R162 ;  /* 0x000000ffff8d7224 */ /* 0x000fe400078e00a2 */
[----:B------:R-:W-:-:S02]  /*1e540*/  IMAD.MOV.U32 R143, RZ, RZ, R160 ;  /* 0x000000ffff8f7224 */ /* 0x000fc400078e00a0 */
[----:B------:R-:W-:Y:S02]  /*1e550*/  IMAD.MOV.U32 R144, RZ, RZ, R159 ;  /* 0x000000ffff907224 */ /* 0x000fe400078e009f */
[----:B------:R-:W-:Y:S02]  /*1e560*/  IMAD.MOV.U32 R145, RZ, RZ, R158 ;  /* 0x000000ffff917224 */ /* 0x000fe400078e009e */
[----:B------:R-:W-:Y:S02]  /*1e570*/  IMAD.MOV.U32 R147, RZ, RZ, R156 ;  /* 0x000000ffff937224 */ /* 0x000fe400078e009c */
[----:B------:R-:W-:Y:S01]  /*1e580*/  IMAD.MOV.U32 R148, RZ, RZ, R155 ;  /* 0x000000ffff947224 */ /* 0x000fe200078e009b */
[----:B--2---:R-:W-:-:S06]  /*1e590*/  WARPGROUP.ARRIVE ;  /* 0x00000000000079c5 */ /* 0x004fcc0000000000 */
[----:B------:R-:W-:Y:S03]  /*1e5a0*/  HGMMA.64x256x16.F32 R4, gdesc[UR16].tnspA.tnspB, R4, gsb0 ;  /* 0x63e00000100479f0 */ /* 0x000fe60008000804 */
        /* <DEDUP_REMOVED lines=118> */
[----:B------:R-:W-:Y:S01]  /*1ed10*/  UIADD3 UR22, UR13, 0x900, UR10 ;  /* 0x000009000d167890 */ /* 0x000fe2000fffe00a */
[----:B------:R-:W-:Y:S01]  /*1ed20*/  UMOV UR20, UR16 ;  /* 0x0000001000147c82 */ /* 0x000fe20008000000 */
[----:B------:R-:W-:Y:S01]  /*1ed30*/  UMOV UR21, UR17 ;  /* 0x0000001100157c82 */ /* 0x000fe20008000000 */
[----:B------:R-:W-:Y:S01]  /*1ed40*/  UMOV UR23, 0x40000040 ;  /* 0x4000004000177882 */ /* 0x000fe20000000000 */
        /* <DEDUP_REMOVED lines=73> */
[----:B------:R1:W-:Y:S04]  /*1f1e0*/  STL.128 [R1+0x3720], R108 ;  /* 0x0037206c01007387 */ /* 0x0003e80000100c00 */
[----:B------:R-:W-:Y:S04]  /*1f1f0*/  STL.128 [R1+0x3770], R128 ;  /* 0x0037708001007387 */ /* 0x000fe80000100c00 */
[----:B------:R-:W-:Y:S04]  /*1f200*/  STL.128 [R1+0x3760], R124 ;  /* 0x0037607c01007387 */ /* 0x000fe80000100c00 */
[----:B------:R2:W-:Y:S04]  /*1f210*/  STL.128 [R1+0x3750], R120 ;  /* 0x0037507801007387 */ /* 0x0005e80000100c00 */
[----:B------:R3:W-:Y:S04]  /*1f220*/  STL.128 [R1+0x3740], R116 ;  /* 0x0037407401007387 */ /* 0x0007e80000100c00 */
[----:B-1----:R-:W4:Y:S04]  /*1f230*/  LDL.LU.128 R108, [R1+0x2a0] ;  /* 0x0002a000016c7983 */ /* 0x002f280000300c00 */
[----:B------:R-:W4:Y:S04]  /*1f240*/  LDL.LU.128 R112, [R1+0x2b0] ;  /* 0x0002b00001707983 */ /* 0x000f280000300c00 */
[----:B--2---:R-:W2:Y:S04]  /*1f250*/  LDL.LU.128 R120, [R1+0x2d0] ;  /* 0x0002d00001787983 */ /* 0x004ea80000300c00 */
[----:B---3--:R-:W3:Y:S04]  /*1f260*/  LDL.LU.128 R116, [R1+0x2c0] ;  /* 0x0002c00001747983 */ /* 0x008ee80000300c00 */
[----:B------:R-:W3:Y:S04]  /*1f270*/  LDL.LU.128 R124, [R1+0x2e0] ;  /* 0x0002e000017c7983 */ /* 0x000ee80000300c00 */
[----:B------:R-:W3:Y:S04]  /*1f280*/  LDL.LU.128 R128, [R1+0x2f0] ;  /* 0x0002f00001807983 */ /* 0x000ee80000300c00 */
        /* <DEDUP_REMOVED lines=57> */
[----:B----4-:R1:W-:Y:S04]  /*1f620*/  STL.128 [R1+0x38d0], R108 ;  /* 0x0038d06c01007387 */ /* 0x0103e80000100c00 */
[----:B------:R4:W-:Y:S04]  /*1f630*/  STL.128 [R1+0x38e0], R112 ;  /* 0x0038e07001007387 */ /* 0x0009e80000100c00 */
[----:B--2---:R-:W-:Y:S04]  /*1f640*/  STL.128 [R1+0x3900], R120 ;  /* 0x0039007801007387 */ /* 0x004fe80000100c00 */
[----:B---3--:R2:W-:Y:S04]  /*1f650*/  STL.128 [R1+0x38f0], R116 ;  /* 0x0038f07401007387 */ /* 0x0085e80000100c00 */
[----:B------:R3:W-:Y:S04]  /*1f660*/  STL.128 [R1+0x3910], R124 ;  /* 0x0039107c01007387 */ /* 0x0007e80000100c00 */
[----:B------:R3:W-:Y:S04]  /*1f670*/  STL.128 [R1+0x3920], R128 ;  /* 0x0039208001007387 */ /* 0x0007e80000100c00 */
[----:B-1----:R-:W3:Y:S04]  /*1f680*/  LDL.LU R108, [R1+0x500] ;  /* 0x00050000016c7983 */ /* 0x002ee80000300800 */
[----:B------:R-:W3:Y:S04]  /*1f690*/  LDL.LU R109, [R1+0x504] ;  /* 0x00050400016d7983 */ /* 0x000ee80000300800 */
[----:B------:R-:W3:Y:S04]  /*1f6a0*/  LDL.LU R110, [R1+0x508] ;  /* 0x00050800016e7983 */ /* 0x000ee80000300800 */
[----:B------:R-:W3:Y:S04]  /*1f6b0*/  LDL.LU R111, [R1+0x50c] ;  /* 0x00050c00016f7983 */ /* 0x000ee80000300800 */
[----:B----4-:R-:W4:Y:S04]  /*1f6c0*/  LDL.LU R112, [R1+0x510] ;  /* 0x0005100001707983 */ /* 0x010f280000300800 */
[----:B------:R-:W4:Y:S04]  /*1f6d0*/  LDL.LU R113, [R1+0x514] ;  /* 0x0005140001717983 */ /* 0x000f280000300800 */
[----:B------:R-:W4:Y:S04]  /*1f6e0*/  LDL.LU R114, [R1+0x518] ;  /* 0x0005180001727983 */ /* 0x000f280000300800 */
[----:B------:R-:W4:Y:S04]  /*1f6f0*/  LDL.LU R115, [R1+0x51c] ;  /* 0x00051c0001737983 */ /* 0x000f280000300800 */
        /* <DEDUP_REMOVED lines=70> */
[----:B------:R1:W-:Y:S04]  /*1fb60*/  STL.128 [R1+0x3980], R108 ;  /* 0x0039806c01007387 */ /* 0x0003e80000100c00 */
[----:B------:R-:W3:Y:S04]  /*1fb70*/  LDL.LU R165, [R1+0x3e4] ;  /* 0x0003e40001a57983 */ /* 0x000ee80000300800 */
[----:B------:R-:W3:Y:S04]  /*1fb80*/  LDL.LU R166, [R1+0x3e8] ;  /* 0x0003e80001a67983 */ /* 0x000ee80000300800 */
[----:B------:R-:W3:Y:S04]  /*1fb90*/  LDL.LU R167, [R1+0x3ec] ;  /* 0x0003ec0001a77983 */ /* 0x000ee80000300800 */
[----:B----4-:R4:W-:Y:S04]  /*1fba0*/  STL.128 [R1+0x3990], R112 ;  /* 0x0039907001007387 */ /* 0x0109e80000100c00 */
[----:B-1----:R-:W3:Y:S04]  /*1fbb0*/  LDL.LU R108, [R1+0x300] ;  /* 0x00030000016c7983 */ /* 0x002ee80000300800 */
[----:B------:R-:W3:Y:S04]  /*1fbc0*/  LDL.LU R109, [R1+0x304] ;  /* 0x00030400016d7983 */ /* 0x000ee80000300800 */
[----:B------:R-:W3:Y:S04]  /*1fbd0*/  LDL.LU R110, [R1+0x308] ;  /* 0x00030800016e7983 */ /* 0x000ee80000300800 */
[----:B--2---:R1:W-:Y:S04]  /*1fbe0*/  STL.128 [R1+0x39a0], R116 ;  /* 0x0039a07401007387 */ /* 0x0043e80000100c00 */
[----:B------:R-:W2:Y:S04]  /*1fbf0*/  LDL.LU R111, [R1+0x30c] ;  /* 0x00030c00016f7983 */ /* 0x000ea80000300800 */
[----:B----4-:R-:W2:Y:S04]  /*1fc00*/  LDL.LU R112, [R1+0x310] ;  /* 0x0003100001707983 */ /* 0x010ea80000300800 */
[----:B------:R-:W2:Y:S04]  /*1fc10*/  LDL.LU R113, [R1+0x314] ;  /* 0x0003140001717983 */ /* 0x000ea80000300800 */
[----:B------:R4:W-:Y:S04]  /*1fc20*/  STL.128 [R1+0x39b0], R120 ;  /* 0x0039b07801007387 */ /* 0x0009e80000100c00 */
[----:B------:R-:W2:Y:S04]  /*1fc30*/  LDL.LU R114, [R1+0x318] ;  /* 0x0003180001727983 */ /* 0x000ea80000300800 */
[----:B------:R-:W2:Y:S04]  /*1fc40*/  LDL.LU R115, [R1+0x31c] ;  /* 0x00031c0001737983 */ /* 0x000ea80000300800 */
[----:B-1----:R-:W2:Y:S04]  /*1fc50*/  LDL.LU R116, [R1+0x320] ;  /* 0x0003200001747983 */ /* 0x002ea80000300800 */
[----:B---3--:R1:W-:Y:S04]  /*1fc60*/  STL.128 [R1+0x39c0], R124 ;  /* 0x0039c07c01007387 */ /* 0x0083e80000100c00 */
[----:B------:R-:W2:Y:S04]  /*1fc70*/  LDL.LU R117, [R1+0x324] ;  /* 0x0003240001757983 */ /* 0x000ea80000300800 */
[----:B------:R-:W2:Y:S04]  /*1fc80*/  LDL.LU R118, [R1+0x328] ;  /* 0x0003280001767983 */ /* 0x000ea80000300800 */
[----:B------:R-:W2:Y:S04]  /*1fc90*/  LDL.LU R119, [R1+0x32c] ;  /* 0x00032c0001777983 */ /* 0x000ea80000300800 */
[----:B------:R3:W-:Y:S04]  /*1fca0*/  STL.128 [R1+0x39d0], R128 ;  /* 0x0039d08001007387 */ /* 0x0007e80000100c00 */
[----:B----4-:R-:W2:Y:S04]  /*1fcb0*/  LDL.LU R120, [R1+0x330] ;  /* 0x0003300001787983 */ /* 0x010ea80000300800 */
[----:B------:R-:W2:Y:S04]  /*1fcc0*/  LDL.LU R121, [R1+0x334] ;  /* 0x0003340001797983 */ /* 0x000ea80000300800 */
[----:B------:R-:W2:Y:S04]  /*1fcd0*/  LDL.LU R122, [R1+0x338] ;  /* 0x00033800017a7983 */ /* 0x000ea80000300800 */
[----:B------:R4:W-:Y:S04]  /*1fce0*/  STL.128 [R1+0x39e0], R132 ;  /* 0x0039e08401007387 */ /* 0x0009e80000100c00 */
[----:B------:R-:W2:Y:S04]  /*1fcf0*/  LDL.LU R123, [R1+0x33c] ;  /* 0x00033c00017b7983 */ /* 0x000ea80000300800 */
[----:B-1----:R-:W2:Y:S04]  /*1fd00*/  LDL.LU R124, [R1+0x340] ;  /* 0x00034000017c7983 */ /* 0x002ea80000300800 */
[----:B------:R-:W2:Y:S04]  /*1fd10*/  LDL.LU R125, [R1+0x344] ;  /* 0x00034400017d7983 */ /* 0x000ea80000300800 */
[----:B------:R1:W-:Y:S04]  /*1fd20*/  STL.128 [R1+0x39f0], R136 ;  /* 0x0039f08801007387 */ /* 0x0003e80000100c00 */
[----:B------:R-:W2:Y:S04]  /*1fd30*/  LDL.LU R126, [R1+0x348] ;  /* 0x00034800017e7983 */ /* 0x000ea80000300800 */
[----:B------:R-:W2:Y:S04]  /*1fd40*/  LDL.LU R127, [R1+0x34c] ;  /* 0x00034c00017f7983 */ /* 0x000ea80000300800 */
[----:B---3--:R-:W2:Y:S04]  /*1fd50*/  LDL.LU R128, [R1+0x350] ;  /* 0x0003500001807983 */ /* 0x008ea80000300800 */
[----:B------:R3:W-:Y:S04]  /*1fd60*/  STL.128 [R1+0x3a00], R140 ;  /* 0x003a008c01007387 */ /* 0x0007e80000100c00 */
        /* <DEDUP_REMOVED lines=11> */
[----:B------:R-:W2:Y:S04]  /*1fe20*/  LDL.LU R138, [R1+0x378] ;  /* 0x00037800018a7983 */ /* 0x000ea80000300800 */
[----:B------:R-:W2:Y:S04]  /*1fe30*/  LDL.LU R139, [R1+0x37c] ;  /* 0x00037c00018b7983 */ /* 0x000ea80000300800 */
[----:B---3--:R-:W2:Y:S04]  /*1fe40*/  LDL.LU R140, [R1+0x380] ;  /* 0x00038000018c7983 */ /* 0x008ea80000300800 */
[----:B------:R-:W2:Y:S04]  /*1fe50*/  LDL.LU R141, [R1+0x384] ;  /* 0x00038400018d7983 */ /* 0x000ea80000300800 */
[----:B------:R-:W2:Y:S04]  /*1fe60*/  LDL.LU R142, [R1+0x388] ;  /* 0x00038800018e7983 */ /* 0x000ea80000300800 */
[----:B------:R-:W2:Y:S04]  /*1fe70*/  LDL.LU R143, [R1+0x38c] ;  /* 0x00038c00018f7983 */ /* 0x000ea80000300800 */
[----:B------:R-:W2:Y:S04]  /*1fe80*/  LDL.LU R144, [R1+0x390] ;  /* 0x0003900001907983 */ /* 0x000ea80000300800 */
[----:B------:R-:W2:Y:S04]  /*1fe90*/  LDL.LU R145, [R1+0x394] ;  /* 0x0003940001917983 */ /* 0x000ea80000300800 */
[----:B------:R-:W2:Y:S04]  /*1fea0*/  LDL.LU R146, [R1+0x398] ;  /* 0x0003980001927983 */ /* 0x000ea80000300800 */
[----:B------:R-:W2:Y:S04]  /*1feb0*/  LDL.LU R147, [R1+0x39c] ;  /* 0x00039c0001937983 */ /* 0x000ea80000300800 */
        /* <DEDUP_REMOVED lines=69> */
[----:B------:R-:W-:Y:S01]  /*20310*/  IMAD.MOV.U32 R233, RZ, RZ, R3 ;  /* 0x000000ffffe97224 */ /* 0x000fe200078e0003 */
[----:B------:R-:W-:Y:S01]  /*20320*/  MOV R235, R0 ;  /* 0x0000000000eb7202 */ /* 0x000fe20000000f00 */
[----:B------:R-:W-:Y:S01]  /*20330*/  IMAD.MOV.U32 R234, RZ, RZ, R2 ;  /* 0x000000ffffea7224 */ /* 0x000fe200078e0002 */
[----:B------:R-:W-:Y:S01]  /*20340*/  UMOV UR16, UR20 ;  /* 0x0000001400107c82 */ /* 0x000fe20008000000 */
[----:B------:R-:W-:Y:S01]  /*20350*/  UMOV UR17, UR21 ;  /* 0x0000001500117c82 */ /* 0x000fe20008000000 */
[----:B------:R1:W-:Y:S04]  /*20360*/  STL.128 [R1+0x38c0], R104 ;  /* 0x0038c06801007387 */ /* 0x0003e80000100c00 */
[----:B------:R3:W-:Y:S04]  /*20370*/  STL.128 [R1+0x38b0], R100 ;  /* 0x0038b06401007387 */ /* 0x0007e80000100c00 */
[----:B------:R4:W-:Y:S04]  /*20380*/  STL.128 [R1+0x38a0], R96 ;  /* 0x0038a06001007387 */ /* 0x0009e80000100c00 */
[----:B------:R4:W-:Y:S04]  /*20390*/  STL.128 [R1+0x3890], R92 ;  /* 0x0038905c01007387 */ /* 0x0009e80000100c00 */
[----:B------:R4:W-:Y:S01]  /*203a0*/  STL.128 [R1+0x3880], R88 ;  /* 0x0038805801007387 */ /* 0x0009e20000100c00 */
[----:B--2---:R-:W-:-:S03]  /*203b0*/  WARPGROUP.ARRIVE ;  /* 0x00000000000079c5 */ /* 0x004fc60000000000 */
[----:B-1----:R-:W2:Y:S04]  /*203c0*/  LDL.LU.128 R104, [R1+0x38c0] ;  /* 0x0038c00001687983 */ /* 0x002ea80000300c00 */
[----:B---3--:R-:W2:Y:S01]  /*203d0*/  LDL.LU.128 R100, [R1+0x38b0] ;  /* 0x0038b00001647983 */ /* 0x008ea20000300c00 */
[----:B------:R-:W-:Y:S03]  /*203e0*/  HGMMA.64x256x16.F32 R108, gdesc[UR16].tnspA.tnspB, R108, gsb0 ;  /* 0x63e00000106c79f0 */ /* 0x000fe6000800086c */
[----:B----4-:R-:W2:Y:S04]  /*203f0*/  LDL.LU.128 R96, [R1+0x38a0] ;  /* 0x0038a00001607983 */ /* 0x010ea80000300c00 */
        /* <DEDUP_REMOVED lines=149> */
[----:B--2---:R-:W2:Y:S04]  /*20d50*/  LDL.LU.128 R140, [R1+0x3950] ;  /* 0x00395000018c7983 */ /* 0x004ea80000300c00 */
[----:B----4-:R-:W2:Y:S04]  /*20d60*/  LDL.LU.128 R144, [R1+0x3960] ;  /* 0x0039600001907983 */ /* 0x010ea80000300c00 */
[----:B------:R-:W2:Y:S04]  /*20d70*/  LDL.LU.128 R148, [R1+0x3970] ;  /* 0x0039700001947983 */ /* 0x000ea80000300c00 */
[----:B------:R-:W2:Y:S01]  /*20d80*/  LDL.LU.128 R132, [R1+0x3930] ;  /* 0x0039300001847983 */ /* 0x000ea20000300c00 */
[----:B---3--:R-:W-:-:S06]  /*20d90*/  WARPGROUP.ARRIVE ;  /* 0x00000000000079c5 */ /* 0x008fcc0000000000 */
        /* <DEDUP_REMOVED lines=59> */
[----:B------:R1:W-:Y:S01]  /*21150*/  STL.128 [R1+0x1a0], R44 ;  /* 0x0001a02c01007387 */ /* 0x0003e20000100c00 */
        /* <DEDUP_REMOVED lines=129> */
[----:B------:R-:W-:-:S02]  /*21970*/  UMOV UR17, UR21 ;  /* 0x0000001500117c82 */ /* 0x000fc40008000000 */
[----:B------:R-:W-:Y:S04]  /*21980*/  STL.128 [R1+0x100], R4 ;  /* 0x0001000401007387 */ /* 0x000fe80000100c00 */
[----:B------:R-:W-:Y:S04]  /*21990*/  STL.128 [R1+0x110], R8 ;  /* 0x0001100801007387 */ /* 0x000fe80000100c00 */
[----:B------:R-:W-:Y:S04]  /*219a0*/  STL.128 [R1+0x120], R12 ;  /* 0x0001200c01007387 */ /* 0x000fe80000100c00 */
[----:B------:R-:W-:Y:S04]  /*219b0*/  STL.128 [R1+0x130], R16 ;  /* 0x0001301001007387 */ /* 0x000fe80000100c00 */
[----:B------:R-:W-:Y:S01]  /*219c0*/  STL.128 [R1+0x140], R20 ;  /* 0x0001401401007387 */ /* 0x000fe20000100c00 */
        /* <DEDUP_REMOVED lines=29> */
[----:B------:R4:W-:Y:S04]  /*21ba0*/  STL [R1+0x4a0], R128 ;  /* 0x0004a08001007387 */ /* 0x0009e80000100800 */
        /* <DEDUP_REMOVED lines=144> */
[----:B----4-:R-:W-:Y:S04]  /*224b0*/  STL.128 [R1+0x3450], R36 ;  /* 0x0034502401007387 */ /* 0x010fe80000100c00 */
[----:B---3--:R-:W-:Y:S04]  /*224c0*/  STL.128 [R1+0x3440], R32 ;  /* 0x0034402001007387 */ /* 0x008fe80000100c00 */
[----:B--2---:R-:W-:Y:S04]  /*224d0*/  STL.128 [R1+0x3430], R28 ;  /* 0x0034301c01007387 */ /* 0x004fe80000100c00 */
[----:B------:R-:W-:Y:S04]  /*224e0*/  STL.128 [R1+0x3420], R24 ;  /* 0x0034201801007387 */ /* 0x000fe80000100c00 */
[----:B------:R-:W-:Y:S04]  /*224f0*/  STL.128 [R1+0x3460], R40 ;  /* 0x0034602801007387 */ /* 0x000fe80000100c00 */
[----:B------:R-:W-:Y:S04]  /*22500*/  STL.128 [R1+0x3410], R20 ;  /* 0x0034101401007387 */ /* 0x000fe80000100c00 */
[----:B------:R-:W-:Y:S04]  /*22510*/  STL.128 [R1+0x3400], R16 ;  /* 0x0034001001007387 */ /* 0x000fe80000100c00 */
[----:B------:R1:W-:Y:S04]  /*22520*/  STL.128 [R1+0x33f0], R12 ;  /* 0x0033f00c01007387 */ /* 0x0003e80000100c00 */
[----:B------:R-:W-:Y:S04]  /*22530*/  STL.128 [R1+0x3470], R44 ;  /* 0x0034702c01007387 */ /* 0x000fe80000100c00 */
[----:B------:R2:W-:Y:S04]  /*22540*/  STL.128 [R1+0x33e0], R8 ;  /* 0x0033e00801007387 */ /* 0x0005e80000100c00 */
[----:B------:R3:W-:Y:S04]  /*22550*/  STL.128 [R1+0x33d0], R4 ;  /* 0x0033d00401007387 */ /* 0x0007e80000100c00 */
[----:B-1----:R-:W4:Y:S04]  /*22560*/  LDL.LU.128 R12, [R1+0x520] ;  /* 0x00052000010c7983 */ /* 0x002f280000300c00 */
[----:B------:R1:W-:Y:S04]  /*22570*/  STL.128 [R1+0x3480], R48 ;  /* 0x0034803001007387 */ /* 0x0003e80000100c00 */
[----:B--2---:R-:W4:Y:S04]  /*22580*/  LDL.LU.128 R8, [R1+0x510] ;  /* 0x0005100001087983 */ /* 0x004f280000300c00 */
[----:B---3--:R-:W4:Y:S04]  /*22590*/  LDL.LU.128 R4, [R1+0x500] ;  /* 0x0005000001047983 */ /* 0x008f280000300c00 */
[----:B------:R-:W4:Y:S04]  /*225a0*/  LDL.LU.128 R16, [R1+0x530] ;  /* 0x0005300001107983 */ /* 0x000f280000300c00 */
[----:B------:R2:W-:Y:S04]  /*225b0*/  STL.128 [R1+0x3490], R52 ;  /* 0x0034903401007387 */ /* 0x0005e80000100c00 */
[----:B------:R-:W4:Y:S04]  /*225c0*/  LDL.LU.128 R20, [R1+0x540] ;  /* 0x0005400001147983 */ /* 0x000f280000300c00 */
[----:B------:R-:W4:Y:S04]  /*225d0*/  LDL.LU.128 R24, [R1+0x550] ;  /* 0x0005500001187983 */ /* 0x000f280000300c00 */
[----:B------:R-:W4:Y:S04]  /*225e0*/  LDL.LU.128 R28, [R1+0x560] ;  /* 0x00056000011c7983 */ /* 0x000f280000300c00 */
[----:B------:R3:W-:Y:S04]  /*225f0*/  STL.128 [R1+0x34a0], R56 ;  /* 0x0034a03801007387 */ /* 0x0007e80000100c00 */
[----:B------:R-:W4:Y:S04]  /*22600*/  LDL.LU.128 R32, [R1+0x570] ;  /* 0x0005700001207983 */ /* 0x000f280000300c00 */
[----:B------:R-:W4:Y:S04]  /*22610*/  LDL.LU.128 R36, [R1+0x580] ;  /* 0x0005800001247983 */ /* 0x000f280000300c00 */
[----:B------:R-:W4:Y:S04]  /*22620*/  LDL.LU.128 R40, [R1+0x590] ;  /* 0x0005900001287983 */ /* 0x000f280000300c00 */
[----:B------:R3:W-:Y:S04]  /*22630*/  STL.128 [R1+0x34b0], R60 ;  /* 0x0034b03c01007387 */ /* 0x0007e80000100c00 */
[----:B------:R-:W4:Y:S04]  /*22640*/  LDL.LU.128 R44, [R1+0x5a0] ;  /* 0x0005a000012c7983 */ /* 0x000f280000300c00 */
[----:B-1----:R-:W4:Y:S04]  /*22650*/  LDL.LU.128 R48, [R1+0x5b0] ;  /* 0x0005b00001307983 */ /* 0x002f280000300c00 */
[----:B--2---:R-:W4:Y:S04]  /*22660*/  LDL.LU.128 R52, [R1+0x5c0] ;  /* 0x0005c00001347983 */ /* 0x004f280000300c00 */
[----:B------:R1:W-:Y:S04]  /*22670*/  STL.128 [R1+0x34c0], R64 ;  /* 0x0034c04001007387 */ /* 0x0003e80000100c00 */
[----:B---3--:R-:W4:Y:S04]  /*22680*/  LDL.LU.128 R56, [R1+0x5d0] ;  /* 0x0005d00001387983 */ /* 0x008f280000300c00 */
        /* <DEDUP_REMOVED lines=18> */
[----:B------:R-:W-:-:S02]  /*227b0*/  UIADD3 UR18, UR11, UR10, URZ ;  /* 0x0000000a0b127290 */ /* 0x000fc4000fffe03f */
[----:B------:R-:W-:Y:S01]  /*227c0*/  UIADD3 UR16, UR12, 0x400, URZ ;  /* 0x000004000c107890 */ /* 0x000fe2000fffe03f */
[----:B------:R-:W-:Y:S01]  /*227d0*/  UMOV UR19, 0x40000040 ;  /* 0x4000004000137882 */ /* 0x000fe20000000000 */
[----:B------:R-:W-:Y:S01]  /*227e0*/  UMOV UR17, 0x8 ;  /* 0x0000000800117882 */ /* 0x000fe20000000000 */
        /* <DEDUP_REMOVED lines=23> */
[----:B----4-:R-:W-:-:S06]  /*22960*/  WARPGROUP.ARRIVE ;  /* 0x00000000000079c5 */ /* 0x010fcc0000000000 */
[----:B------:R-:W-:Y:S03]  /*22970*/  HGMMA.64x256x16.F32 R4, gdesc[UR16].tnspA.tnspB, R4, gsb0 ;  /* 0x63e00000100479f0 */ /* 0x000fe60008000804 */
        /* <DEDUP_REMOVED lines=202> */
[----:B------:R-:W-:Y:S04]  /*23620*/  STL.128 [R1+0x2db0], R144 ;  /* 0x002db09001007387 */ /* 0x000fe80000100c00 */
[----:B------:R-:W-:Y:S04]  /*23630*/  STL.128 [R1+0x2da0], R140 ;  /* 0x002da08c01007387 */ /* 0x000fe80000100c00 */
[----:B------:R2:W-:Y:S04]  /*23640*/  STL.128 [R1+0x2d90], R136 ;  /* 0x002d908801007387 */ /* 0x0005e80000100c00 */
[----:B-1----:R-:W3:Y:S04]  /*23650*/  LDL.LU.128 R108, [R1+0x250] ;  /* 0x00025000016c7983 */ /* 0x002ee80000300c00 */
[----:B------:R-:W4:Y:S04]  /*23660*/  LDL.LU.128 R112, [R1+0x260] ;  /* 0x0002600001707983 */ /* 0x000f280000300c00 */
[----:B------:R-:W4:Y:S04]  /*23670*/  LDL.LU.128 R116, [R1+0x270] ;  /* 0x0002700001747983 */ /* 0x000f280000300c00 */
[----:B------:R-:W4:Y:S04]  /*23680*/  LDL.LU.128 R120, [R1+0x280] ;  /* 0x0002800001787983 */ /* 0x000f280000300c00 */
[----:B------:R-:W4:Y:S04]  /*23690*/  LDL.LU.128 R124, [R1+0x290] ;  /* 0x00029000017c7983 */ /* 0x000f280000300c00 */
[----:B------:R-:W4:Y:S04]  /*236a0*/  LDL.LU.128 R128, [R1+0x2a0] ;  /* 0x0002a00001807983 */ /* 0x000f280000300c00 */
[----:B------:R-:W4:Y:S04]  /*236b0*/  LDL.LU.128 R132, [R1+0x2b0] ;  /* 0x0002b00001847983 */ /* 0x000f280000300c00 */
[----:B--2---:R-:W2:Y:S04]  /*236c0*/  LDL.LU.128 R136, [R1+0x2c0] ;  /* 0x0002c00001887983 */ /* 0x004ea80000300c00 */
[----:B------:R-:W2:Y:S04]  /*236d0*/  LDL.LU.128 R140, [R1+0x2d0] ;  /* 0x0002d000018c7983 */ /* 0x000ea80000300c00 */
[----:B------:R-:W2:Y:S04]  /*236e0*/  LDL.LU.128 R144, [R1+0x2e0] ;  /* 0x0002e00001907983 */ /* 0x000ea80000300c00 */
[----:B------:R-:W2:Y:S04]  /*236f0*/  LDL.LU.128 R148, [R1+0x2f0] ;  /* 0x0002f00001947983 */ /* 0x000ea80000300c00 */
        /* <DEDUP_REMOVED lines=52> */
[----:B---3--:R1:W-:Y:S04]  /*23a40*/  STL.128 [R1+0x2f20], R108 ;  /* 0x002f206c01007387 */ /* 0x0083e80000100c00 */
[----:B----4-:R3:W-:Y:S04]  /*23a50*/  STL.128 [R1+0x2f30], R112 ;  /* 0x002f307001007387 */ /* 0x0107e80000100c00 */
[----:B------:R4:W-:Y:S04]  /*23a60*/  STL.128 [R1+0x2f40], R116 ;  /* 0x002f407401007387 */ /* 0x0009e80000100c00 */
[----:B------:R4:W-:Y:S04]  /*23a70*/  STL.128 [R1+0x2f50], R120 ;  /* 0x002f507801007387 */ /* 0x0009e80000100c00 */
[----:B------:R4:W-:Y:S04]  /*23a80*/  STL.128 [R1+0x2f60], R124 ;  /* 0x002f607c01007387 */ /* 0x0009e80000100c00 */
[----:B------:R4:W-:Y:S04]  /*23a90*/  STL.128 [R1+0x2f70], R128 ;  /* 0x002f708001007387 */ /* 0x0009e80000100c00 */
[----:B------:R4:W-:Y:S04]  /*23aa0*/  STL.128 [R1+0x2f80], R132 ;  /* 0x002f808401007387 */ /* 0x0009e80000100c00 */
[----:B--2---:R2:W-:Y:S04]  /*23ab0*/  STL.128 [R1+0x2f90], R136 ;  /* 0x002f908801007387 */ /* 0x0045e80000100c00 */
[----:B------:R2:W-:Y:S04]  /*23ac0*/  STL.128 [R1+0x2fa0], R140 ;  /* 0x002fa08c01007387 */ /* 0x0005e80000100c00 */
[----:B------:R2:W-:Y:S04]  /*23ad0*/  STL.128 [R1+0x2fb0], R144 ;  /* 0x002fb09001007387 */ /* 0x0005e80000100c00 */
[----:B------:R2:W-:Y:S04]  /*23ae0*/  STL.128 [R1+0x2fc0], R148 ;  /* 0x002fc09401007387 */ /* 0x0005e80000100c00 */
[----:B-1----:R-:W2:Y:S04]  /*23af0*/  LDL.LU R108, [R1+0x500] ;  /* 0x00050000016c7983 */ /* 0x002ea80000300800 */
        /* <DEDUP_REMOVED lines=77> */
[----:B------:R1:W-:Y:S04]  /*23fd0*/  STL.128 [R1+0x2fd0], R108 ;  /* 0x002fd06c01007387 */ /* 0x0003e80000100c00 */
[----:B------:R-:W2:Y:S04]  /*23fe0*/  LDL.LU R170, [R1+0x3f8] ;  /* 0x0003f80001aa7983 */ /* 0x000ea80000300800 */
[----:B------:R-:W2:Y:S04]  /*23ff0*/  LDL.LU R171, [R1+0x3fc] ;  /* 0x0003fc0001ab7983 */ /* 0x000ea80000300800 */
[----:B------:R-:W2:Y:S04]  /*24000*/  LDL.LU R172, [R1+0x400] ;  /* 0x0004000001ac7983 */ /* 0x000ea80000300800 */
[----:B---3--:R3:W-:Y:S04]  /*24010*/  STL.128 [R1+0x2fe0], R112 ;  /* 0x002fe07001007387 */ /* 0x0087e80000100c00 */
[----:B-1----:R-:W2:Y:S04]  /*24020*/  LDL.LU R108, [R1+0x300] ;  /* 0x00030000016c7983 */ /* 0x002ea80000300800 */
[----:B------:R-:W2:Y:S04]  /*24030*/  LDL.LU R109, [R1+0x304] ;  /* 0x00030400016d7983 */ /* 0x000ea80000300800 */
[----:B------:R-:W2:Y:S04]  /*24040*/  LDL.LU R110, [R1+0x308] ;  /* 0x00030800016e7983 */ /* 0x000ea80000300800 */
[----:B----4-:R1:W-:Y:S04]  /*24050*/  STL.128 [R1+0x2ff0], R116 ;  /* 0x002ff07401007387 */ /* 0x0103e80000100c00 */
[----:B------:R-:W4:Y:S04]  /*24060*/  LDL.LU R111, [R1+0x30c] ;  /* 0x00030c00016f7983 */ /* 0x000f280000300800 */
[----:B---3--:R-:W4:Y:S04]  /*24070*/  LDL.LU R112, [R1+0x310] ;  /* 0x0003100001707983 */ /* 0x008f280000300800 */
        /* <DEDUP_REMOVED lines=10> */
[----:B---3--:R-:W4:Y:S04]  /*24120*/  LDL.LU R120, [R1+0x330] ;  /* 0x0003300001787983 */ /* 0x008f280000300800 */
[----:B------:R-:W4:Y:S04]  /*24130*/  LDL.LU R121, [R1+0x334] ;  /* 0x0003340001797983 */ /* 0x000f280000300800 */
[----:B------:R-:W4:Y:S04]  /*24140*/  LDL.LU R122, [R1+0x338] ;  /* 0x00033800017a7983 */ /* 0x000f280000300800 */
[----:B------:R3:W-:Y:S04]  /*24150*/  STL.128 [R1+0x3030], R132 ;  /* 0x0030308401007387 */ /* 0x0007e80000100c00 */
[----:B------:R-:W4:Y:S04]  /*24160*/  LDL.LU R123, [R1+0x33c] ;  /* 0x00033c00017b7983 */ /* 0x000f280000300800 */
[----:B-1----:R-:W4:Y:S04]  /*24170*/  LDL.LU R124, [R1+0x340] ;  /* 0x00034000017c7983 */ /* 0x002f280000300800 */
[----:B------:R-:W4:Y:S04]  /*24180*/  LDL.LU R125, [R1+0x344] ;  /* 0x00034400017d7983 */ /* 0x000f280000300800 */
[----:B--2---:R1:W-:Y:S04]  /*24190*/  STL.128 [R1+0x3040], R136 ;  /* 0x0030408801007387 */ /* 0x0043e80000100c00 */
[----:B------:R-:W4:Y:S04]  /*241a0*/  LDL.LU R126, [R1+0x348] ;  /* 0x00034800017e7983 */ /* 0x000f280000300800 */
[----:B------:R-:W4:Y:S04]  /*241b0*/  LDL.LU R127, [R1+0x34c] ;  /* 0x00034c00017f7983 */ /* 0x000f280000300800 */
[----:B------:R-:W4:Y:S04]  /*241c0*/  LDL.LU R128, [R1+0x350] ;  /* 0x0003500001807983 */ /* 0x000f280000300800 */
        /* <DEDUP_REMOVED lines=12> */
[----:B------:R-:W4:Y:S04]  /*24290*/  LDL.LU R138, [R1+0x378] ;  /* 0x00037800018a7983 */ /* 0x000f280000300800 */
[----:B------:R-:W4:Y:S04]  /*242a0*/  LDL.LU R139, [R1+0x37c] ;  /* 0x00037c00018b7983 */ /* 0x000f280000300800 */
[----:B--2---:R-:W4:Y:S04]  /*242b0*/  LDL.LU R140, [R1+0x380] ;  /* 0x00038000018c7983 */ /* 0x004f280000300800 */
[----:B------:R-:W4:Y:S04]  /*242c0*/  LDL.LU R141, [R1+0x384] ;  /* 0x00038400018d7983 */ /* 0x000f280000300800 */
[----:B------:R-:W4:Y:S04]  /*242d0*/  LDL.LU R142, [R1+0x388] ;  /* 0x00038800018e7983 */ /* 0x000f280000300800 */
[----:B------:R-:W4:Y:S04]  /*242e0*/  LDL.LU R143, [R1+0x38c] ;  /* 0x00038c00018f7983 */ /* 0x000f280000300800 */
[----:B------:R-:W4:Y:S04]  /*242f0*/  LDL.LU R144, [R1+0x390] ;  /* 0x0003900001907983 */ /* 0x000f280000300800 */
[----:B------:R-:W4:Y:S04]  /*24300*/  LDL.LU R145, [R1+0x394] ;  /* 0x0003940001917983 */ /* 0x000f280000300800 */
[----:B------:R-:W4:Y:S04]  /*24310*/  LDL.LU R146, [R1+0x398] ;  /* 0x0003980001927983 */ /* 0x000f280000300800 */
[----:B------:R-:W4:Y:S04]  /*24320*/  LDL.LU R147, [R1+0x39c] ;  /* 0x00039c0001937983 */ /* 0x000f280000300800 */
        /* <DEDUP_REMOVED lines=44> */
[----:B------:R-:W-:Y:S01]  /*245f0*/  MOV R213, R23 ;  /* 0x0000001700d57202 */ /* 0x000fe20000000f00 */
[----:B------:R-:W-:-:S02]  /*24600*/  IMAD.MOV.U32 R214, RZ, RZ, R22 ;  /* 0x000000ffffd67224 */ /* 0x000fc400078e0016 */
[----:B------:R1:W-:Y:S01]  /*24610*/  STL.128 [R1+0x31c0], R232 ;  /* 0x0031c0e801007387 */ /* 0x0003e20000100c00 */
[----:B------:R-:W-:-:S03]  /*24620*/  IMAD.MOV.U32 R215, RZ, RZ, R21 ;  /* 0x000000ffffd77224 */ /* 0x000fc600078e0015 */
[----:B------:R2:W-:Y:S04]  /*24630*/  STL.128 [R1+0x31b0], R228 ;  /* 0x0031b0e401007387 */ /* 0x0005e80000100c00 */
[----:B------:R3:W-:Y:S04]  /*24640*/  STL.128 [R1+0x31a0], R224 ;  /* 0x0031a0e001007387 */ /* 0x0007e80000100c00 */
[----:B------:R3:W-:Y:S04]  /*24650*/  STL.128 [R1+0x3190], R220 ;  /* 0x003190dc01007387 */ /* 0x0007e80000100c00 */
[----:B------:R3:W-:Y:S01]  /*24660*/  STL.128 [R1+0x3180], R216 ;  /* 0x003180d801007387 */ /* 0x0007e20000100c00 */
[----:B-1----:R-:W-:Y:S01]  /*24670*/  MOV R232, R4 ;  /* 0x0000000400e87202 */ /* 0x002fe20000000f00 */
[----:B------:R-:W-:Y:S01]  /*24680*/  IMAD.MOV.U32 R233, RZ, RZ, R3 ;  /* 0x000000ffffe97224 */ /* 0x000fe200078e0003 */
[----:B------:R-:W-:Y:S01]  /*24690*/  MOV R235, R0 ;  /* 0x0000000000eb7202 */ /* 0x000fe20000000f00 */
[----:B--2---:R-:W-:Y:S01]  /*246a0*/  IMAD.MOV.U32 R228, RZ, RZ, R8 ;  /* 0x000000ffffe47224 */ /* 0x004fe200078e0008 */
[----:B------:R-:W-:Y:S01]  /*246b0*/  MOV R229, R7 ;  /* 0x0000000700e57202 */ /* 0x000fe20000000f00 */
[----:B------:R-:W-:-:S02]  /*246c0*/  IMAD.MOV.U32 R230, RZ, RZ, R6 ;  /* 0x000000ffffe67224 */ /* 0x000fc400078e0006 */
[----:B---3--:R-:W-:Y:S01]  /*246d0*/  IMAD.MOV.U32 R224, RZ, RZ, R12 ;  /* 0x000000ffffe07224 */ /* 0x008fe200078e000c */
        /* <DEDUP_REMOVED lines=12> */
[----:B------:R-:W-:Y:S01]  /*247a0*/  IMAD.MOV.U32 R234, RZ, RZ, R2 ;  /* 0x000000ffffea7224 */ /* 0x000fe200078e0002 */
[----:B------:R-:W-:Y:S01]  /*247b0*/  UMOV UR16, UR20 ;  /* 0x0000001400107c82 */ /* 0x000fe20008000000 */
[----:B------:R-:W-:-:S04]  /*247c0*/  UMOV UR17, UR21 ;  /* 0x0000001500117c82 */ /* 0x000fc80008000000 */
[----:B----4-:R-:W-:-:S06]  /*247d0*/  WARPGROUP.ARRIVE ;  /* 0x00000000000079c5 */ /* 0x010fcc0000000000 */
        /* <DEDUP_REMOVED lines=475> */
[----:B------:R-:W-:Y:S01]  /*26590*/  UMOV UR16, UR20 ;  /* 0x0000001400107c82 */ /* 0x000fe20008000000 */
[----:B------:R-:W-:Y:S01]  /*265a0*/  UMOV UR17, UR21 ;  /* 0x0000001500117c82 */ /* 0x000fe20008000000 */
[----:B---3--:R-:W-:-:S06]  /*265b0*/  WARPGROUP.ARRIVE ;  /* 0x00000000000079c5 */ /* 0x008fcc0000000000 */
        /* <DEDUP_REMOVED lines=188> */
[----:B---3--:R-:W-:Y:S04]  /*27180*/  STL.128 [R1+0x29f0], R32 ;  /* 0x0029f02001007387 */ /* 0x008fe80000100c00 */
[----:B--2---:R2:W-:Y:S04]  /*27190*/  STL.128 [R1+0x29e0], R28 ;  /* 0x0029e01c01007387 */ /* 0x0045e80000100c00 */
[----:B------:R3:W-:Y:S04]  /*271a0*/  STL.128 [R1+0x29d0], R24 ;  /* 0x0029d01801007387 */ /* 0x0007e80000100c00 */
[----:B-1----:R-:W3:Y:S04]  /*271b0*/  LDL.LU.128 R48, [R1+0x560] ;  /* 0x0005600001307983 */ /* 0x002ee80000300c00 */
[----:B----4-:R1:W-:Y:S04]  /*271c0*/  STL.128 [R1+0x2a00], R36 ;  /* 0x002a002401007387 */ /* 0x0103e80000100c00 */
[----:B--2---:R-:W2:Y:S04]  /*271d0*/  LDL.LU.128 R28, [R1+0x510] ;  /* 0x00051000011c7983 */ /* 0x004ea80000300c00 */
[----:B---3--:R-:W2:Y:S04]  /*271e0*/  LDL.LU.128 R24, [R1+0x500] ;  /* 0x0005000001187983 */ /* 0x008ea80000300c00 */
[----:B------:R-:W2:Y:S04]  /*271f0*/  LDL.LU.128 R32, [R1+0x520] ;  /* 0x0005200001207983 */ /* 0x000ea80000300c00 */
[----:B------:R3:W-:Y:S04]  /*27200*/  STL.128 [R1+0x2a10], R40 ;  /* 0x002a102801007387 */ /* 0x0007e80000100c00 */
[----:B------:R4:W-:Y:S04]  /*27210*/  STL.128 [R1+0x2a20], R44 ;  /* 0x002a202c01007387 */ /* 0x0009e80000100c00 */
[----:B-1----:R-:W2:Y:S04]  /*27220*/  LDL.LU.128 R36, [R1+0x530] ;  /* 0x0005300001247983 */ /* 0x002ea80000300c00 */
        /* <DEDUP_REMOVED lines=299> */
[----:B------:R-:W3:Y:S04]  /*284e0*/  LDL.LU R36, [R1+0x130] ;  /* 0x0001300001247983 */ /* 0x000ee80000300800 */
[----:B------:R-:W3:Y:S04]  /*284f0*/  LDL.LU R37, [R1+0x134] ;  /* 0x0001340001257983 */ /* 0x000ee80000300800 */
[----:B------:R-:W3:Y:S04]  /*28500*/  LDL.LU R38, [R1+0x138] ;  /* 0x0001380001267983 */ /* 0x000ee80000300800 */
[----:B------:R-:W3:Y:S04]  /*28510*/  LDL.LU R39, [R1+0x13c] ;  /* 0x00013c0001277983 */ /* 0x000ee80000300800 */
        /* <DEDUP_REMOVED lines=112> */
[----:B--2---:R-:W-:Y:S04]  /*28c20*/  STL.128 [R1+0x2420], R44 ;  /* 0x0024202c01007387 */ /* 0x004fe80000100c00 */
[----:B----4-:R-:W-:Y:S04]  /*28c30*/  STL.128 [R1+0x2410], R40 ;  /* 0x0024102801007387 */ /* 0x010fe80000100c00 */
[----:B---3--:R1:W-:Y:S04]  /*28c40*/  STL.128 [R1+0x2400], R36 ;  /* 0x0024002401007387 */ /* 0x0083e80000100c00 */
[----:B------:R2:W-:Y:S04]  /*28c50*/  STL.128 [R1+0x23f0], R32 ;  /* 0x0023f02001007387 */ /* 0x0005e80000100c00 */
[----:B------:R3:W-:Y:S04]  /*28c60*/  STL.128 [R1+0x23e0], R28 ;  /* 0x0023e01c01007387 */ /* 0x0007e80000100c00 */
[----:B------:R4:W-:Y:S04]  /*28c70*/  STL.128 [R1+0x23d0], R24 ;  /* 0x0023d01801007387 */ /* 0x0009e80000100c00 */
[----:B-1----:R-:W4:Y:S04]  /*28c80*/  LDL.LU R36, [R1+0x530] ;  /* 0x0005300001247983 */ /* 0x002f280000300800 */
[----:B--2---:R-:W2:Y:S04]  /*28c90*/  LDL.LU R32, [R1+0x520] ;  /* 0x0005200001207983 */ /* 0x004ea80000300800 */
[----:B---3--:R-:W3:Y:S04]  /*28ca0*/  LDL.LU R28, [R1+0x510] ;  /* 0x00051000011c7983 */ /* 0x008ee80000300800 */
[----:B----4-:R-:W4:Y:S04]  /*28cb0*/  LDL.LU R24, [R1+0x500] ;  /* 0x0005000001187983 */ /* 0x010f280000300800 */
[----:B------:R-:W4:Y:S04]  /*28cc0*/  LDL.LU R25, [R1+0x504] ;  /* 0x0005040001197983 */ /* 0x000f280000300800 */
[----:B------:R-:W4:Y:S04]  /*28cd0*/  LDL.LU R26, [R1+0x508] ;  /* 0x00050800011a7983 */ /* 0x000f280000300800 */
[----:B------:R-:W4:Y:S04]  /*28ce0*/  LDL.LU R27, [R1+0x50c] ;  /* 0x00050c00011b7983 */ /* 0x000f280000300800 */
        /* <DEDUP_REMOVED lines=8> */
[----:B------:R-:W4:Y:S04]  /*28d70*/  LDL.LU R39, [R1+0x53c] ;  /* 0x00053c0001277983 */ /* 0x000f280000300800 */
[----:B------:R-:W3:Y:S04]  /*28d80*/  LDL.LU R40, [R1+0x540] ;  /* 0x0005400001287983 */ /* 0x000ee80000300800 */
[----:B------:R-:W3:Y:S04]  /*28d90*/  LDL.LU R41, [R1+0x544] ;  /* 0x0005440001297983 */ /* 0x000ee80000300800 */
[----:B------:R-:W3:Y:S04]  /*28da0*/  LDL.LU R42, [R1+0x548] ;  /* 0x00054800012a7983 */ /* 0x000ee80000300800 */
[----:B------:R-:W3:Y:S04]  /*28db0*/  LDL.LU R43, [R1+0x54c] ;  /* 0x00054c00012b7983 */ /* 0x000ee80000300800 */
[----:B------:R-:W3:Y:S01]  /*28dc0*/  LDL.LU R44, [R1+0x550] ;  /* 0x00055000012c7983 */ /* 0x000ee20000300800 */
[----:B------:R-:W-:-:S03]  /*28dd0*/  IMAD.MOV.U32 R45, RZ, RZ, R235 ;  /* 0x000000ffff2d7224 */ /* 0x000fc600078e00eb */
[----:B------:R1:W-:Y:S01]  /*28de0*/  STL.128 [R1+0x2510], R104 ;  /* 0x0025106801007387 */ /* 0x0003e20000100c00 */
[----:B------:R-:W-:-:S03]  /*28df0*/  IMAD.MOV.U32 R46, RZ, RZ, R234 ;  /* 0x000000ffff2e7224 */ /* 0x000fc600078e00ea */
[----:B------:R1:W-:Y:S01]  /*28e00*/  STL.128 [R1+0x2500], R100 ;  /* 0x0025006401007387 */ /* 0x0003e20000100c00 */
[----:B------:R-:W-:-:S03]  /*28e10*/  MOV R47, R233 ;  /* 0x000000e9002f7202 */ /* 0x000fc60000000f00 */
        /* <DEDUP_REMOVED lines=19> */
[----:B------:R-:W-:Y:S01]  /*28f50*/  MOV R92, R188 ;  /* 0x000000bc005c7202 */ /* 0x000fe20000000f00 */
[----:B------:R-:W-:Y:S01]  /*28f60*/  IMAD.MOV.U32 R93, RZ, RZ, R187 ;  /* 0x000000ffff5d7224 */ /* 0x000fe200078e00bb */
[----:B------:R-:W-:Y:S01]  /*28f70*/  MOV R95, R185 ;  /* 0x000000b9005f7202 */ /* 0x000fe20000000f00 */
        /* <DEDUP_REMOVED lines=16> */
[----:B------:R1:W-:Y:S01]  /*29080*/  STL.128 [R1+0x2470], R64 ;  /* 0x0024704001007387 */ /* 0x0003e20000100c00 */
[----:B------:R-:W-:Y:S01]  /*29090*/  IMAD.MOV.U32 R76, RZ, RZ, R204 ;  /* 0x000000ffff4c7224 */ /* 0x000fe200078e00cc */
[----:B------:R-:W-:Y:S01]  /*290a0*/  MOV R77, R203 ;  /* 0x000000cb004d7202 */ /* 0x000fe20000000f00 */
[----:B------:R-:W-:Y:S01]  /*290b0*/  IMAD.MOV.U32 R78, RZ, RZ, R202 ;  /* 0x000000ffff4e7224 */ /* 0x000fe200078e00ca */
        /* <DEDUP_REMOVED lines=20> */
[----:B------:R1:W-:Y:S01]  /*29200*/  STL.128 [R1+0x2560], R124 ;  /* 0x0025607c01007387 */ /* 0x0003e20000100c00 */
        /* <DEDUP_REMOVED lines=11> */
[----:B------:R-:W-:Y:S01]  /*292c0*/  IMAD.MOV.U32 R70, RZ, RZ, R210 ;  /* 0x000000ffff467224 */ /* 0x000fe200078e00d2 */
[----:B------:R1:W-:Y:S01]  /*292d0*/  STL.128 [R1+0x2570], R128 ;  /* 0x0025708001007387 */ /* 0x0003e20000100c00 */
[----:B------:R-:W-:Y:S01]  /*292e0*/  IMAD.MOV.U32 R82, RZ, RZ, R198 ;  /* 0x000000ffff527224 */ /* 0x000fe200078e00c6 */
[----:B------:R-:W-:Y:S01]  /*292f0*/  MOV R125, R155 ;  /* 0x0000009b007d7202 */ /* 0x000fe20000000f00 */
[----:B------:R-:W-:Y:S02]  /*29300*/  IMAD.MOV.U32 R94, RZ, RZ, R186 ;  /* 0x000000ffff5e7224 */ /* 0x000fe400078e00ba */
[----:B------:R-:W-:-:S02]  /*29310*/  IMAD.MOV.U32 R106, RZ, RZ, R174 ;  /* 0x000000ffff6a7224 */ /* 0x000fc400078e00ae */
[----:B------:R-:W-:Y:S02]  /*29320*/  IMAD.MOV.U32 R108, RZ, RZ, R172 ;  /* 0x000000ffff6c7224 */ /* 0x000fe400078e00ac */
[----:B------:R-:W-:Y:S02]  /*29330*/  IMAD.MOV.U32 R109, RZ, RZ, R171 ;  /* 0x000000ffff6d7224 */ /* 0x000fe400078e00ab */
[----:B------:R-:W-:Y:S02]  /*29340*/  IMAD.MOV.U32 R111, RZ, RZ, R169 ;  /* 0x000000ffff6f7224 */ /* 0x000fe400078e00a9 */
[----:B------:R-:W-:Y:S02]  /*29350*/  IMAD.MOV.U32 R112, RZ, RZ, R168 ;  /* 0x000000ffff707224 */ /* 0x000fe400078e00a8 */
[----:B------:R-:W-:Y:S01]  /*29360*/  IMAD.MOV.U32 R114, RZ, RZ, R166 ;  /* 0x000000ffff727224 */ /* 0x000fe200078e00a6 */
[----:B------:R1:W-:Y:S01]  /*29370*/  STL.128 [R1+0x2580], R132 ;  /* 0x0025808401007387 */ /* 0x0003e20000100c00 */
[----:B------:R-:W-:Y:S01]  /*29380*/  IMAD.MOV.U32 R115, RZ, RZ, R165 ;  /* 0x000000ffff737224 */ /* 0x000fe200078e00a5 */
[----:B-1----:R-:W-:Y:S01]  /*29390*/  MOV R128, R152 ;  /* 0x0000009800807202 */ /* 0x002fe20000000f00 */
        /* <DEDUP_REMOVED lines=10> */
[----:B------:R-:W-:Y:S01]  /*29440*/  MOV R134, R18 ;  /* 0x0000001200867202 */ /* 0x000fe20000000f00 */
[----:B------:R-:W-:-:S02]  /*29450*/  IMAD.MOV.U32 R129, RZ, RZ, R23 ;  /* 0x000000ffff817224 */ /* 0x000fc400078e0017 */
[----:B------:R-:W-:Y:S02]  /*29460*/  IMAD.MOV.U32 R130, RZ, RZ, R22 ;  /* 0x000000ffff827224 */ /* 0x000fe400078e0016 */
[----:B------:R-:W-:Y:S02]  /*29470*/  IMAD.MOV.U32 R132, RZ, RZ, R20 ;  /* 0x000000ffff847224 */ /* 0x000fe400078e0014 */
[----:B------:R-:W-:Y:S02]  /*29480*/  IMAD.MOV.U32 R133, RZ, RZ, R19 ;  /* 0x000000ffff857224 */ /* 0x000fe400078e0013 */
[----:B------:R-:W-:Y:S01]  /*29490*/  IMAD.MOV.U32 R135, RZ, RZ, R17 ;  /* 0x000000ffff877224 */ /* 0x000fe200078e0011 */
[----:B------:R1:W-:Y:S02]  /*294a0*/  STL.128 [R1+0x25a0], R140 ;  /* 0x0025a08c01007387 */ /* 0x0003e40000100c00 */
[----:B-1----:R-:W-:Y:S01]  /*294b0*/  IMAD.MOV.U32 R136, RZ, RZ, R16 ;  /* 0x000000ffff887224 */ /* 0x002fe200078e0010 */
[----:B------:R-:W-:Y:S01]  /*294c0*/  MOV R137, R15 ;  /* 0x0000000f00897202 */ /* 0x000fe20000000f00 */
[----:B------:R-:W-:-:S02]  /*294d0*/  IMAD.MOV.U32 R138, RZ, RZ, R14 ;  /* 0x000000ffff8a7224 */ /* 0x000fc400078e000e */
[----:B------:R-:W-:Y:S01]  /*294e0*/  IMAD.MOV.U32 R139, RZ, RZ, R13 ;  /* 0x000000ffff8b7224 */ /* 0x000fe200078e000d */
[----:B------:R-:W-:Y:S04]  /*294f0*/  STL.128 [R1+0x2780], R132 ;  /* 0x0027808401007387 */ /* 0x000fe80000100c00 */
[----:B------:R-:W-:Y:S04]  /*29500*/  STL.128 [R1+0x2790], R136 ;  /* 0x0027908801007387 */ /* 0x000fe80000100c00 */
[----:B------:R1:W-:Y:S01]  /*29510*/  STL.128 [R1+0x25b0], R144 ;  /* 0x0025b09001007387 */ /* 0x0003e20000100c00 */
[----:B------:R-:W-:Y:S01]  /*29520*/  MOV R140, R12 ;  /* 0x0000000c008c7202 */ /* 0x000fe20000000f00 */
[----:B------:R-:W-:Y:S01]  /*29530*/  IMAD.MOV.U32 R141, RZ, RZ, R11 ;  /* 0x000000ffff8d7224 */ /* 0x000fe200078e000b */
[----:B------:R-:W-:Y:S01]  /*29540*/  MOV R143, R9 ;  /* 0x00000009008f7202 */ /* 0x000fe20000000f00 */
[----:B------:R-:W-:Y:S01]  /*29550*/  IMAD.MOV.U32 R142, RZ, RZ, R10 ;  /* 0x000000ffff8e7224 */ /* 0x000fe200078e000a */
[----:B------:R-:W-:Y:S04]  /*29560*/  STL.128 [R1+0x2770], R128 ;  /* 0x0027708001007387 */ /* 0x000fe80000100c00 */
[----:B------:R-:W-:Y:S04]  /*29570*/  STL.128 [R1+0x27a0], R140 ;  /* 0x0027a08c01007387 */ /* 0x000fe80000100c00 */
        /* <DEDUP_REMOVED lines=8> */
[----:B------:R-:W-:Y:S01]  /*29600*/  IMAD.MOV.U32 R148, RZ, RZ, R4 ;  /* 0x000000ffff947224 */ /* 0x000fe200078e0004 */
[----:B------:R-:W-:Y:S01]  /*29610*/  MOV R149, R3 ;  /* 0x0000000300957202 */ /* 0x000fe20000000f00 */
[----:B------:R-:W-:-:S02]  /*29620*/  IMAD.MOV.U32 R150, RZ, RZ, R2 ;  /* 0x000000ffff967224 */ /* 0x000fc400078e0002 */
[----:B------:R-:W-:Y:S01]  /*29630*/  IMAD.MOV.U32 R151, RZ, RZ, R0 ;  /* 0x000000ffff977224 */ /* 0x000fe200078e0000 */
[----:B------:R-:W-:Y:S04]  /*29640*/  STL.128 [R1+0x2750], R120 ;  /* 0x0027507801007387 */ /* 0x000fe80000100c00 */
[----:B------:R-:W-:Y:S01]  /*29650*/  STL.128 [R1+0x27c0], R148 ;  /* 0x0027c09401007387 */ /* 0x000fe20000100c00 */
[----:B-1----:R-:W-:Y:S01]  /*29660*/  IMAD.MOV.U32 R48, RZ, RZ, R232 ;  /* 0x000000ffff307224 */ /* 0x002fe200078e00e8 */
[----:B------:R-:W-:Y:S01]  /*29670*/  MOV R50, R230 ;  /* 0x000000e600327202 */ /* 0x000fe20000000f00 */
        /* <DEDUP_REMOVED lines=21> */
[----:B--2---:R-:W-:Y:S04]  /*297d0*/  STL.128 [R1+0x25f0], R32 ;  /* 0x0025f02001007387 */ /* 0x004fe80000100c00 */
[----:B---3--:R1:W-:Y:S04]  /*297e0*/  STL.128 [R1+0x25e0], R28 ;  /* 0x0025e01c01007387 */ /* 0x0083e80000100c00 */
[----:B------:R-:W-:Y:S04]  /*297f0*/  STL.128 [R1+0x2610], R40 ;  /* 0x0026102801007387 */ /* 0x000fe80000100c00 */
[----:B------:R-:W-:Y:S04]  /*29800*/  STL.128 [R1+0x2620], R44 ;  /* 0x0026202c01007387 */ /* 0x000fe80000100c00 */
[----:B------:R2:W-:Y:S04]  /*29810*/  STL.128 [R1+0x25d0], R24 ;  /* 0x0025d01801007387 */ /* 0x0005e80000100c00 */
[----:B-1----:R-:W3:Y:S04]  /*29820*/  LDL.LU.128 R28, [R1+0x310] ;  /* 0x00031000011c7983 */ /* 0x002ee80000300c00 */
        /* <DEDUP_REMOVED lines=31> */
[----:B------:R-:W-:Y:S01]  /*29a20*/  UMOV UR16, UR20 ;  /* 0x0000001400107c82 */ /* 0x000fe20008000000 */
[----:B------:R-:W-:Y:S01]  /*29a30*/  UMOV UR17, UR21 ;  /* 0x0000001500117c82 */ /* 0x000fe20008000000 */
[----:B---3--:R-:W-:-:S06]  /*29a40*/  WARPGROUP.ARRIVE ;  /* 0x00000000000079c5 */ /* 0x008fcc0000000000 */
        /* <DEDUP_REMOVED lines=360> */
[----:B---3--:R-:W-:Y:S04]  /*2b0d0*/  STL.128 [R1+0x1f30], R112 ;  /* 0x001f307001007387 */ /* 0x008fe80000100c00 */
[----:B----4-:R1:W-:Y:S04]  /*2b0e0*/  STL.128 [R1+0x1f20], R108 ;  /* 0x001f206c01007387 */ /* 0x0103e80000100c00 */
        /* <DEDUP_REMOVED lines=12> */
[----:B---3--:R-:W3:Y:S04]  /*2b1b0*/  LDL.LU.128 R128, [R1+0xea0] ;  /* 0x000ea00001807983 */ /* 0x008ee80000300c00 */
[----:B----4-:R-:W4:Y:S04]  /*2b1c0*/  LDL.LU.128 R132, [R1+0xeb0] ;  /* 0x000eb00001847983 */ /* 0x010f280000300c00 */
        /* <DEDUP_REMOVED lines=33> */
[----:B------:R-:W-:Y:S01]  /*2b3e0*/  IMAD.MOV.U32 R47, RZ, RZ, R233 ;  /* 0x000000ffff2f7224 */ /* 0x000fe200078e00e9 */
[----:B------:R1:W-:Y:S04]  /*2b3f0*/  STL.128 [R1+0x20e0], R92 ;  /* 0x0020e05c01007387 */ /* 0x0003e80000100c00 */
[----:B------:R1:W-:Y:S04]  /*2b400*/  STL.128 [R1+0x20f0], R96 ;  /* 0x0020f06001007387 */ /* 0x0003e80000100c00 */
[----:B------:R1:W-:Y:S04]  /*2b410*/  STL.128 [R1+0x2100], R100 ;  /* 0x0021006401007387 */ /* 0x0003e80000100c00 */
[----:B------:R-:W-:Y:S04]  /*2b420*/  STL.128 [R1+0x2110], R104 ;  /* 0x0021106801007387 */ /* 0x000fe80000100c00 */
        /* <DEDUP_REMOVED lines=40> */
[----:B------:R1:W-:Y:S02]  /*2b6b0*/  STL.128 [R1+0x2030], R48 ;  /* 0x0020303001007387 */ /* 0x0003e40000100c00 */
        /* <DEDUP_REMOVED lines=10> */
[----:B------:R-:W-:Y:S01]  /*2b760*/  UMOV UR16, UR20 ;  /* 0x0000001400107c82 */ /* 0x000fe20008000000 */
[----:B------:R-:W-:Y:S01]  /*2b770*/  MOV R52, R228 ;  /* 0x000000e400347202 */ /* 0x000fe20000000f00 */
[----:B------:R-:W-:Y:S01]  /*2b780*/  IMAD.MOV.U32 R53, RZ, RZ, R227 ;  /* 0x000000ffff357224 */ /* 0x000fe200078e00e3 */
[----:B------:R-:W-:Y:S01]  /*2b790*/  MOV R55, R225 ;  /* 0x000000e100377202 */ /* 0x000fe20000000f00 */
[----:B------:R-:W-:Y:S01]  /*2b7a0*/  IMAD.MOV.U32 R54, RZ, RZ, R226 ;  /* 0x000000ffff367224 */ /* 0x000fe200078e00e2 */
[----:B------:R-:W-:Y:S01]  /*2b7b0*/  MOV R49, R231 ;  /* 0x000000e700317202 */ /* 0x000fe20000000f00 */
[----:B------:R-:W-:Y:S01]  /*2b7c0*/  IMAD.MOV.U32 R48, RZ, RZ, R232 ;  /* 0x000000ffff307224 */ /* 0x000fe200078e00e8 */
[----:B------:R-:W-:Y:S01]  /*2b7d0*/  UMOV UR17, UR21 ;  /* 0x0000001500117c82 */ /* 0x000fe20008000000 */
[----:B------:R-:W-:Y:S01]  /*2b7e0*/  IMAD.MOV.U32 R50, RZ, RZ, R230 ;  /* 0x000000ffff327224 */ /* 0x000fe200078e00e6 */
[----:B------:R-:W-:Y:S01]  /*2b7f0*/  ULOP3.LUT UR27, UR27, 0x80000, URZ, 0xfc, !UPT ;  /* 0x000800001b1b7892 */ /* 0x000fe2000f8efc3f */
[----:B------:R-:W-:Y:S01]  /*2b800*/  IMAD.MOV.U32 R51, RZ, RZ, R229 ;  /* 0x000000ffff337224 */ /* 0x000fe200078e00e5 */
[----:B------:R-:W-:Y:S01]  /*2b810*/  ULEA UR5, UR5, UR25, 0xd ;  /* 0x0000001905057291 */ /* 0x000fe2000f8e683f */
[----:B------:R-:W-:Y:S01]  /*2b820*/  IMAD.MOV.U32 R59, RZ, RZ, R221 ;  /* 0x000000ffff3b7224 */ /* 0x000fe200078e00dd */
[----:B------:R-:W4:Y:S01]  /*2b830*/  LDL.LU.128 R180, [R1+0xc20] ;  /* 0x000c200001b47983 */ /* 0x000f220000300c00 */
[----:B------:R-:W-:-:S02]  /*2b840*/  IMAD.MOV.U32 R63, RZ, RZ, R217 ;  /* 0x000000ffff3f7224 */ /* 0x000fc400078e00d9 */
[----:B------:R-:W-:Y:S01]  /*2b850*/  IMAD.MOV.U32 R66, RZ, RZ, R214 ;  /* 0x000000ffff427224 */ /* 0x000fe200078e00d6 */
[----:B------:R-:W4:Y:S01]  /*2b860*/  LDL.LU.128 R184, [R1+0xc30] ;  /* 0x000c300001b87983 */ /* 0x000f220000300c00 */
[----:B------:R-:W-:Y:S02]  /*2b870*/  IMAD.MOV.U32 R71, RZ, RZ, R209 ;  /* 0x000000ffff477224 */ /* 0x000fe400078e00d1 */
[----:B------:R-:W-:Y:S01]  /*2b880*/  IMAD.MOV.U32 R75, RZ, RZ, R205 ;  /* 0x000000ffff4b7224 */ /* 0x000fe200078e00cd */
[----:B------:R-:W4:Y:S01]  /*2b890*/  LDL.LU.128 R208, [R1+0xc90] ;  /* 0x000c900001d07983 */ /* 0x000f220000300c00 */
[----:B------:R-:W-:Y:S02]  /*2b8a0*/  IMAD.MOV.U32 R78, RZ, RZ, R202 ;  /* 0x000000ffff4e7224 */ /* 0x000fe400078e00ca */
        /* <DEDUP_REMOVED lines=8> */
[----:B------:R-:W-:-:S03]  /*2b930*/  IMAD.MOV.U32 R107, RZ, RZ, R173 ;  /* 0x000000ffff6b7224 */ /* 0x000fc600078e00ad */
        /* <DEDUP_REMOVED lines=11> */
[----:B------:R4:W-:Y:S04]  /*2b9f0*/  STL.128 [R1+0x2140], R116 ;  /* 0x0021407401007387 */ /* 0x0009e80000100c00 */
[----:B------:R4:W-:Y:S04]  /*2ba00*/  STL.128 [R1+0x2150], R120 ;  /* 0x0021507801007387 */ /* 0x0009e80000100c00 */
[----:B--2---:R2:W-:Y:S01]  /*2ba10*/  STL.128 [R1+0x2160], R124 ;  /* 0x0021607c01007387 */ /* 0x0045e20000100c00 */
[----:B-1----:R-:W-:Y:S01]  /*2ba20*/  IMAD.MOV.U32 R108, RZ, RZ, R172 ;  /* 0x000000ffff6c7224 */ /* 0x002fe200078e00ac */
[----:B------:R-:W-:Y:S01]  /*2ba30*/  MOV R109, R171 ;  /* 0x000000ab006d7202 */ /* 0x000fe20000000f00 */
[----:B------:R-:W-:Y:S01]  /*2ba40*/  IMAD.MOV.U32 R110, RZ, RZ, R170 ;  /* 0x000000ffff6e7224 */ /* 0x000fe200078e00aa */
[----:B---3--:R1:W-:Y:S01]  /*2ba50*/  STL.128 [R1+0x2170], R128 ;  /* 0x0021708001007387 */ /* 0x0083e20000100c00 */
[----:B------:R-:W-:Y:S01]  /*2ba60*/  IMAD.MOV.U32 R111, RZ, RZ, R169 ;  /* 0x000000ffff6f7224 */ /* 0x000fe200078e00a9 */
[----:B------:R-:W-:Y:S01]  /*2ba70*/  MOV R112, R168 ;  /* 0x000000a800707202 */ /* 0x000fe20000000f00 */
[----:B------:R-:W-:Y:S01]  /*2ba80*/  IMAD.MOV.U32 R113, RZ, RZ, R167 ;  /* 0x000000ffff717224 */ /* 0x000fe200078e00a7 */
[----:B----4-:R3:W-:Y:S01]  /*2ba90*/  STL.128 [R1+0x2180], R132 ;  /* 0x0021808401007387 */ /* 0x0107e20000100c00 */
        /* <DEDUP_REMOVED lines=13> */
[----:B--2---:R-:W-:Y:S01]  /*2bb70*/  MOV R124, R156 ;  /* 0x0000009c007c7202 */ /* 0x004fe20000000f00 */
[----:B------:R-:W-:Y:S01]  /*2bb80*/  IMAD.MOV.U32 R125, RZ, RZ, R155 ;  /* 0x000000ffff7d7224 */ /* 0x000fe200078e009b */
[----:B------:R2:W-:Y:S01]  /*2bb90*/  STL.128 [R1+0x21c0], R148 ;  /* 0x0021c09401007387 */ /* 0x0005e20000100c00 */
[----:B------:R-:W-:Y:S01]  /*2bba0*/  IMAD.MOV.U32 R126, RZ, RZ, R154 ;  /* 0x000000ffff7e7224 */ /* 0x000fe200078e009a */
[----:B------:R-:W-:Y:S01]  /*2bbb0*/  MOV R127, R153 ;  /* 0x00000099007f7202 */ /* 0x000fe20000000f00 */
[----:B-1----:R-:W-:Y:S01]  /*2bbc0*/  IMAD.MOV.U32 R128, RZ, RZ, R152 ;  /* 0x000000ffff807224 */ /* 0x002fe200078e0098 */
[----:B------:R-:W-:Y:S01]  /*2bbd0*/  MOV R130, R22 ;  /* 0x0000001600827202 */ /* 0x000fe20000000f00 */
[----:B------:R-:W-:Y:S01]  /*2bbe0*/  IMAD.MOV.U32 R129, RZ, RZ, R23 ;  /* 0x000000ffff817224 */ /* 0x000fe200078e0017 */
[----:B---3--:R-:W-:Y:S01]  /*2bbf0*/  MOV R133, R19 ;  /* 0x0000001300857202 */ /* 0x008fe20000000f00 */
        /* <DEDUP_REMOVED lines=9> */
[----:B--2---:R-:W-:Y:S01]  /*2bc90*/  MOV R148, R4 ;  /* 0x0000000400947202 */ /* 0x004fe20000000f00 */
[----:B------:R-:W-:Y:S01]  /*2bca0*/  IMAD.MOV.U32 R138, RZ, RZ, R14 ;  /* 0x000000ffff8a7224 */ /* 0x000fe200078e000e */
[----:B------:R-:W-:Y:S01]  /*2bcb0*/  MOV R151, R0 ;  /* 0x0000000000977202 */ /* 0x000fe20000000f00 */
        /* <DEDUP_REMOVED lines=11> */
[----:B------:R-:W-:-:S03]  /*2bd70*/  IMAD.MOV.U32 R150, RZ, RZ, R2 ;  /* 0x000000ffff967224 */ /* 0x000fc600078e0002 */
[----:B------:R-:W2:Y:S04]  /*2bd80*/  LDL.LU.128 R168, [R1+0xbf0] ;  /* 0x000bf00001a87983 */ /* 0x000ea80000300c00 */
[----:B------:R-:W2:Y:S01]  /*2bd90*/  LDL.LU.128 R172, [R1+0xc00] ;  /* 0x000c000001ac7983 */ /* 0x000ea20000300c00 */
[----:B------:R-:W-:-:S06]  /*2bda0*/  WARPGROUP.ARRIVE ;  /* 0x00000000000079c5 */ /* 0x000fcc0000000000 */
        /* <DEDUP_REMOVED lines=67> */
[----:B------:R-:W-:Y:S01]  /*2c1e0*/  UMOV UR18, UR5 ;  /* 0x0000000500127c82 */ /* 0x000fe20008000000 */
        /* <DEDUP_REMOVED lines=32> */
[----:B------:R-:W-:Y:S04]  /*2c3f0*/  STL.128 [R1+0xe90], R124 ;  /* 0x000e907c01007387 */ /* 0x000fe80000100c00 */
[----:B------:R1:W-:Y:S04]  /*2c400*/  STL [R1+0xea0], R128 ;  /* 0x000ea08001007387 */ /* 0x0003e80000100800 */
        /* <DEDUP_REMOVED lines=32> */
[----:B-1----:R-:W2:Y:S04]  /*2c610*/  LDL.LU.128 R24, [R1+0x1dd0] ;  /* 0x001dd00001187983 */ /* 0x002ea80000300c00 */
        /* <DEDUP_REMOVED lines=22> */
[----:B--2---:R-:W-:-:S07]  /*2c780*/  WARPGROUP.ARRIVE ;  /* 0x00000000000079c5 */ /* 0x004fce0000000000 */
[----:B------:R-:W-:Y:S01]  /*2c790*/  HGMMA.64x256x16.F32 R108, gdesc[UR16].tnspB, R108, gsb0 ;  /* 0x43e00000106c79f0 */ /* 0x000fe2000800086c */
[----:B------:R1:W-:Y:S04]  /*2c7a0*/  STL.128 [R1+0x1bd0], R24 ;  /* 0x001bd01801007387 */ /* 0x0003e80000100c00 */
[----:B---3--:R-:W-:Y:S04]  /*2c7b0*/  STL.128 [R1+0x1cf0], R96 ;  /* 0x001cf06001007387 */ /* 0x008fe80000100c00 */
        /* <DEDUP_REMOVED lines=234> */
[----:B------:R-:W-:Y:S04]  /*2d660*/  STL.128 [R1+0x1ae0], R92 ;  /* 0x001ae05c01007387 */ /* 0x000fe80000100c00 */
        /* <DEDUP_REMOVED lines=97> */
[----:B------:R-:W-:-:S03]  /*2dc80*/  IMAD.MOV.U32 R2, RZ, RZ, R150 ;  /* 0x000000ffff027224 */ /* 0x000fc600078e0096 */
        /* <DEDUP_REMOVED lines=52> */
[----:B---3--:R-:W3:Y:S04]  /*2dfd0*/  LDL.LU.128 R104, [R1+0x1b10] ;  /* 0x001b100001687983 */ /* 0x008ee80000300c00 */
[----:B------:R-:W3:Y:S04]  /*2dfe0*/  LDL.LU.128 R100, [R1+0x1b00] ;  /* 0x001b000001647983 */ /* 0x000ee80000300c00 */
[----:B------:R-:W3:Y:S01]  /*2dff0*/  LDL.LU.128 R96, [R1+0x1af0] ;  /* 0x001af00001607983 */ /* 0x000ee20000300c00 */
[----:B------:R-:W-:Y:S01]  /*2e000*/  UIADD3 UR18, UR5, 0x1100, URZ ;  /* 0x0000110005127890 */ /* 0x000fe2000fffe03f */
[----:B------:R-:W-:Y:S01]  /*2e010*/  UMOV UR19, 0x40000040 ;  /* 0x4000004000137882 */ /* 0x000fe20000000000 */
[----:B--2---:R-:W-:-:S07]  /*2e020*/  WARPGROUP.ARRIVE ;  /* 0x00000000000079c5 */ /* 0x004fce0000000000 */
[----:B------:R-:W-:Y:S01]  /*2e030*/  HGMMA.64x256x16.F32 R108, gdesc[UR16].tnspB, R108, gsb0 ;  /* 0x43e00000106c79f0 */ /* 0x000fe2000800086c */
        /* <DEDUP_REMOVED lines=554> */
[----:B------:R-:W-:Y:S01]  /*302e0*/  IMAD.MOV.U32 R150, RZ, RZ, R2 ;  /* 0x000000ffff967224 */ /* 0x000fe200078e0002 */
[----:B------:R-:W-:-:S02]  /*302f0*/  UIADD3 UR18, UR5, 0x280, URZ ;  /* 0x0000028005127890 */ /* 0x000fc4000fffe03f */
        /* <DEDUP_REMOVED lines=397> */
[----:B------:R-:W-:-:S06]  /*31bd0*/  IMAD.MOV.U32 R151, RZ, RZ, R0 ;  /* 0x000000ffff977224 */ /* 0x000fcc00078e0000 */
        /* <DEDUP_REMOVED lines=48> */
[----:B-1----:R1:W5:Y:S04]  /*31ee0*/  LDL.LU.128 R92, [R1+0x10d0] ;  /* 0x0010d000015c7983 */ /* 0x0023680000300c00 */
[----:B---3--:R1:W5:Y:S04]  /*31ef0*/  LDL.LU.128 R96, [R1+0x10e0] ;  /* 0x0010e00001607983 */ /* 0x0083680000300c00 */
[----:B----4-:R1:W5:Y:S04]  /*31f00*/  LDL.LU.128 R100, [R1+0x10f0] ;  /* 0x0010f00001647983 */ /* 0x0103680000300c00 */
[----:B------:R1:W5:Y:S04]  /*31f10*/  LDL.LU.128 R104, [R1+0x1100] ;  /* 0x0011000001687983 */ /* 0x0003680000300c00 */
        /* <DEDUP_REMOVED lines=16> */
[----:B------:R1:W5:Y:S01]  /*32020*/  LDL.LU.128 R24, [R1+0xfc0] ;  /* 0x000fc00001187983 */ /* 0x0003620000300c00 */
        /* <DEDUP_REMOVED lines=14> */
[----:B--2---:R2:W5:Y:S04]  /*32110*/  LDL.LU.128 R136, [R1+0xf80] ;  /* 0x000f800001887983 */ /* 0x0045680000300c00 */
[----:B---3--:R2:W5:Y:S04]  /*32120*/  LDL.LU.128 R140, [R1+0xf90] ;  /* 0x000f9000018c7983 */ /* 0x0085680000300c00 */
[----:B----4-:R2:W5:Y:S04]  /*32130*/  LDL.LU.128 R144, [R1+0xfa0] ;  /* 0x000fa00001907983 */ /* 0x0105680000300c00 */
[----:B-1----:R2:W5:Y:S04]  /*32140*/  LDL.LU.128 R148, [R1+0xfb0] ;  /* 0x000fb00001947983 */ /* 0x0025680000300c00 */
[----:B------:R2:W5:Y:S04]  /*32150*/  LDL.LU.128 R132, [R1+0xf70] ;  /* 0x000f700001847983 */ /* 0x0005680000300c00 */
[----:B------:R2:W5:Y:S04]  /*32160*/  LDL.LU.128 R128, [R1+0xf60] ;  /* 0x000f600001807983 */ /* 0x0005680000300c00 */
[----:B------:R2:W5:Y:S04]  /*32170*/  LDL.LU.128 R124, [R1+0xf50] ;  /* 0x000f5000017c7983 */ /* 0x0005680000300c00 */
[----:B------:R2:W5:Y:S04]  /*32180*/  LDL.LU.128 R120, [R1+0xf40] ;  /* 0x000f400001787983 */ /* 0x0005680000300c00 */
[----:B------:R2:W5:Y:S04]  /*32190*/  LDL.LU.128 R116, [R1+0xf30] ;  /* 0x000f300001747983 */ /* 0x0005680000300c00 */
[----:B------:R2:W5:Y:S04]  /*321a0*/  LDL.LU.128 R112, [R1+0xf20] ;  /* 0x000f200001707983 */ /* 0x0005680000300c00 */
[----:B------:R2:W5:Y:S01]  /*321b0*/  LDL.LU.128 R108, [R1+0xf10] ;  /* 0x000f1000016c7983 */ /* 0x0005620000300c00 */
[----:B------:R-:W-:-:S02]  /*321c0*/  UISETP.NE.AND UP0, UPT, UR34, 0x3, UPT ;  /* 0x000000032200788c */ /* 0x000fc4000bf05270 */
[----:B------:R-:W-:Y:S01]  /*321d0*/  USHF.L.U32 UR5, UR37, 0x1, URZ ;  /* 0x0000000125057899 */ /* 0x000fe2000800063f */
        /* <DEDUP_REMOVED lines=21> */
[----:B------:R-:W-:Y:S01]  /*32330*/  ULOP3.LUT UR26, UR5, 0xfffffffe, UR26, 0xe2, !UPT ;  /* 0xfffffffe051a7892 */ /* 0x000fe2000f8ee21a */
[----:B------:R-:W-:-:S03]  /*32340*/  PLOP3.LUT P1, PT, PT, PT, UP0, 0x80, 0x0 ;  /* 0x000000000000781c */ /* 0x000fc60003f2f008 */
[----:B------:R-:W-:-:S09]  /*32350*/  ULEA UR24, UR26, UR24, 0x3 ;  /* 0x000000181a187291 */ /* 0x000fd2000f8e183f */
[----:B------:R-:W-:Y:S01]  /*32360*/  SYNCS.ARRIVE.TRANS64.A1T0 RZ, [UR24], RZ ;  /* 0x000000ffffff79a7 */ /* 0x000fe20008100018 */
[----:B------:R-:W-:Y:S05]  /*32370*/  @!P1 BRA `(.L_x_33) ;  /* 0x0000000000049947 */ /* 0x000fea0003800000 */
[----:B------:R-:W-:Y:S01]  /*32380*/  BPT.TRAP 0x1 ;  /* 0x000000040000795c */ /* 0x000fe20000300000 */
.L_x_33:
[----:B------:R-:W-:Y:S01]  /*32390*/  ULEA UR13, UR4, UR36, 0x3 ;  /* 0x00000024040d7291 */ /* 0x000fe2000f8e183f */
[----:B------:R-:W-:-:S05]  /*323a0*/  IMAD.U32 R0, RZ, RZ, UR28 ;  /* 0x0000001cff007e24 */ /* 0x000fca000f8e00ff */
[----:B------:R-:W-:-:S04]  /*323b0*/  SHF.L.U32 R0, R0, 0x1f, RZ ;  /* 0x0000001f00007819 */ /* 0x000fc800000006ff */
[----:B------:R-:W1:Y:S02]  /*323c0*/  SYNCS.PHASECHK.TRANS64.TRYWAIT P2, [UR13+0x148890], R0 ;  /* 0x14889000ff0075a7 */ /* 0x000e64000804014d */
[----:B-1----:R-:W-:Y:S05]  /*323d0*/  @!P2 BRA `(.L_x_34) ;  /* 0x00000188008ca947 */ /* 0x002fea0003800000 */
.L_x_187:
[----:B-1----:R-:W3:Y:S01]  /*323e0*/  LDL R2, [R1+0xf04] ;  /* 0x000f040001027983 */ /* 0x002ee20000100800 */
[----:B------:R-:W1:Y:S01]  /*323f0*/  S2UR UR5, SR_SWINHI ;  /* 0x00000000000579c3 */ /* 0x000e620000002f00 */
[----:B------:R-:W-:Y:S02]  /*32400*/  USHF.L.U32 UR10, UR4, 0x10, URZ ;  /* 0x00000010040a7899 */ /* 0x000fe4000800063f */
[----:B-----5:R4:W-:Y:S02]  /*32410*/  STL.64 [R1+0xf48], R134 ;  /* 0x000f488601007387 */ /* 0x0209e40000100a00 */
[----:B------:R-:W-:Y:S02]  /*32420*/  USHF.R.S32.HI UR12, URZ, 0x1f, UR10 ;  /* 0x0000001f3f0c7899 */ /* 0x000fe4000801140a */
[----:B------:R2:W-:Y:S04]  /*32430*/  STL.64 [R1+0xf50], R132 ;  /* 0x000f508401007387 */ /* 0x0005e80000100a00 */
[----:B------:R1:W-:Y:S04]  /*32440*/  STL.64 [R1+0xf58], R130 ;  /* 0x000f588201007387 */ /* 0x0003e80000100a00 */
[----:B----4-:R-:W4:Y:S04]  /*32450*/  LDL.LU R135, [R1+0x500] ;  /* 0x0005000001877983 */ /* 0x010f280000300800 */
[----:B------:R-:W4:Y:S04]  /*32460*/  LDL.LU R134, [R1+0x504] ;  /* 0x0005040001867983 */ /* 0x000f280000300800 */
[----:B--2---:R-:W2:Y:S04]  /*32470*/  LDL.LU R133, [R1+0x508] ;  /* 0x0005080001857983 */ /* 0x004ea80000300800 */
[----:B------:R-:W2:Y:S04]  /*32480*/  LDL.LU R132, [R1+0x50c] ;  /* 0x00050c0001847983 */ /* 0x000ea80000300800 */
[----:B-1----:R-:W2:Y:S04]  /*32490*/  LDL.LU R131, [R1+0x510] ;  /* 0x0005100001837983 */ /* 0x002ea80000300800 */
[----:B------:R-:W2:Y:S04]  /*324a0*/  LDL.LU R130, [R1+0x514] ;  /* 0x0005140001827983 */ /* 0x000ea80000300800 */
[----:B------:R1:W-:Y:S04]  /*324b0*/  STL.64 [R1+0xf60], R128 ;  /* 0x000f608001007387 */ /* 0x0003e80000100a00 */
[----:B------:R1:W-:Y:S04]  /*324c0*/  STL.64 [R1+0xf68], R126 ;  /* 0x000f687e01007387 */ /* 0x0003e80000100a00 */
[----:B------:R1:W-:Y:S04]  /*324d0*/  STL.64 [R1+0xf70], R124 ;  /* 0x000f707c01007387 */ /* 0x0003e80000100a00 */
[----:B-1----:R-:W2:Y:S04]  /*324e0*/  LDL.LU R129, [R1+0x518] ;  /* 0x0005180001817983 */ /* 0x002ea80000300800 */
[----:B------:R-:W2:Y:S04]  /*324f0*/  LDL.LU R128, [R1+0x51c] ;  /* 0x00051c0001807983 */ /* 0x000ea80000300800 */
[----:B------:R-:W2:Y:S04]  /*32500*/  LDL.LU R127, [R1+0x520] ;  /* 0x00052000017f7983 */ /* 0x000ea80000300800 */
[----:B------:R-:W2:Y:S04]  /*32510*/  LDL.LU R126, [R1+0x524] ;  /* 0x00052400017e7983 */ /* 0x000ea80000300800 */
[----:B------:R-:W2:Y:S04]  /*32520*/  LDL.LU R125, [R1+0x528] ;  /* 0x00052800017d7983 */ /* 0x000ea80000300800 */
[----:B------:R-:W2:Y:S04]  /*32530*/  LDL.LU R124, [R1+0x52c] ;  /* 0x00052c00017c7983 */ /* 0x000ea80000300800 */
[----:B------:R1:W-:Y:S04]  /*32540*/  STL.64 [R1+0xf80], R122 ;  /* 0x000f807a01007387 */ /* 0x0003e80000100a00 */
[----:B------:R-:W-:Y:S04]  /*32550*/  STL [R1+0xf8c], R120 ;  /* 0x000f8c7801007387 */ /* 0x000fe80000100800 */
[----:B------:R1:W-:Y:S04]  /*32560*/  STL [R1+0xf88], R121 ;  /* 0x000f887901007387 */ /* 0x0003e80000100800 */
[----:B-1----:R-:W2:Y:S04]  /*32570*/  LDL.LU R123, [R1+0x530] ;  /* 0x00053000017b7983 */ /* 0x002ea80000300800 */
        /* <DEDUP_REMOVED lines=39> */
[----:B------:R1:W-:Y:S04]  /*327f0*/  STL.64 [R1+0xff0], R96 ;  /* 0x000ff06001007387 */ /* 0x0003e80000100a00 */
[----:B------:R1:W-:Y:S04]  /*32800*/  STL [R1+0xffc], R94 ;  /* 0x000ffc5e01007387 */ /* 0x0003e80000100800 */
[----:B-1----:R-:W2:Y:S04]  /*32810*/  LDL.LU R99, [R1+0x590] ;  /* 0x0005900001637983 */ /* 0x002ea80000300800 */
[----:B------:R-:W2:Y:S04]  /*32820*/  LDL.LU R98, [R1+0x594] ;  /* 0x0005940001627983 */ /* 0x000ea80000300800 */
[----:B------:R-:W2:Y:S04]  /*32830*/  LDL.LU R97, [R1+0x598] ;  /* 0x0005980001617983 */ /* 0x000ea80000300800 */
[----:B------:R-:W2:Y:S04]  /*32840*/  LDL.LU R96, [R1+0x59c] ;  /* 0x00059c0001607983 */ /* 0x000ea80000300800 */
[----:B------:R1:W-:Y:S04]  /*32850*/  STL [R1+0xff8], R95 ;  /* 0x000ff85f01007387 */ /* 0x0003e80000100800 */
[----:B------:R-:W2:Y:S04]  /*32860*/  LDL.LU R94, [R1+0x5a4] ;  /* 0x0005a400015e7983 */ /* 0x000ea80000300800 */
[----:B------:R1:W-:Y:S04]  /*32870*/  STL.64 [R1+0x1000], R92 ;  /* 0x0010005c01007387 */ /* 0x0003e80000100a00 */
[----:B-1----:R-:W2:Y:S04]  /*32880*/  LDL.LU R95, [R1+0x5a0] ;  /* 0x0005a000015f7983 */ /* 0x002ea80000300800 */
[----:B------:R1:W-:Y:S04]  /*32890*/  STL [R1+0x100c], R90 ;  /* 0x00100c5a01007387 */ /* 0x0003e80000100800 */
[----:B------:R-:W2:Y:S04]  /*328a0*/  LDL.LU R93, [R1+0x5a8] ;  /* 0x0005a800015d7983 */ /* 0x000ea80000300800 */
[----:B------:R-:W2:Y:S01]  /*328b0*/  LDL.LU R92, [R1+0x5ac] ;  /* 0x0005ac00015c7983 */ /* 0x000ea20000300800 */
[C---:B---3--:R-:W-:Y:S01]  /*328c0*/  IADD3 R0, P2, R2.reuse, UR10, RZ ;  /* 0x0000000a02007c10 */ /* 0x048fe2000ff5e0ff */
[----:B------:R-:W-:Y:S01]  /*328d0*/  UMOV UR10, UR36 ;  /* 0x00000024000a7c82 */ /* 0x000fe20008000000 */
[----:B------:R-:W-:Y:S01]  /*328e0*/  UMOV UR11, UR5 ;  /* 0x00000005000b7c82 */ /* 0x000fe20008000000 */
[----:B------:R3:W-:Y:S01]  /*328f0*/  STL [R1+0x1008], R91 ;  /* 0x0010085b01007387 */ /* 0x0007e20000100800 */
[----:B------:R-:W-:-:S02]  /*32900*/  LEA.HI.X.SX32 R3, R2, UR12, 0x1, P2 ;  /* 0x0000000c02037c11 */ /* 0x000fc400090f0eff */
[C---:B------:R-:W-:Y:S01]  /*32910*/  LEA R2, P2, R0.reuse, UR10, 0x2 ;  /* 0x0000000a00027c11 */ /* 0x040fe2000f8410ff */
[----:B-1----:R-:W2:Y:S03]  /*32920*/  LDL.LU R90, [R1+0x5b4] ;  /* 0x0005b400015a7983 */ /* 0x002ea60000300800 */
[----:B------:R-:W-:Y:S01]  /*32930*/  LEA.HI.X R0, R0, UR11, R3, 0x2, P2 ;  /* 0x0000000b00007c11 */ /* 0x000fe200090f1403 */
[----:B------:R1:W-:Y:S01]  /*32940*/  STL.64 [R1+0x1010], R88 ;  /* 0x0010105801007387 */ /* 0x0003e20000100a00 */
[----:B------:R-:W-:-:S03]  /*32950*/  IADD3 R4, P2, R2, 0xc8000, RZ ;  /* 0x000c800002047810 */ /* 0x000fc60007f5e0ff */
[----:B---3--:R-:W3:Y:S01]  /*32960*/  LDL.LU R91, [R1+0x5b0] ;  /* 0x0005b000015b7983 */ /* 0x008ee20000300800 */
[----:B------:R-:W-:-:S03]  /*32970*/  LOP3.LUT R5, R4, 0x380, RZ, 0xc0, !PT ;  /* 0x0000038004057812 */ /* 0x000fc600078ec0ff */
[----:B------:R4:W-:Y:S01]  /*32980*/  STL [R1+0x101c], R86 ;  /* 0x00101c5601007387 */ /* 0x0009e20000100800 */
[----:B------:R-:W-:-:S03]  /*32990*/  SHF.R.U64 R5, R5, 0x3, RZ ;  /* 0x0000000305057819 */ /* 0x000fc600000012ff */
[----:B-1----:R-:W3:Y:S01]  /*329a0*/  LDL.LU R89, [R1+0x5b8] ;  /* 0x0005b80001597983 */ /* 0x002ee20000300800 */
[----:B------:R-:W-:Y:S02]  /*329b0*/  LOP3.LUT R4, R5, R4, RZ, 0x3c, !PT ;  /* 0x0000000405047212 */ /* 0x000fe400078e3cff */
[----:B------:R-:W-:Y:S01]  /*329c0*/  IADD3.X R5, RZ, R0, RZ, P2, !PT ;  /* 0x00000000ff057210 */ /* 0x000fe200017fe4ff */
[----:B------:R-:W3:Y:S04]  /*329d0*/  LDL.LU R88, [R1+0x5bc] ;  /* 0x0005bc0001587983 */ /* 0x000ee80000300800 */
[----:B----4-:R-:W-:Y:S04]  /*329e0*/  ST.E desc[UR14][R4.64], R135 ;  /* 0x0000008704007985 */ /* 0x010fe8000c10190e */
[----:B------:R1:W-:Y:S04]  /*329f0*/  ST.E desc[UR14][R4.64+0x4], R134 ;  /* 0x0000048604007985 */ /* 0x0003e8000c10190e */
[----:B------:R4:W-:Y:S04]  /*32a00*/  STL [R1+0x1018], R87 ;  /* 0x0010185701007387 */ /* 0x0009e80000100800 */
[----:B------:R-:W3:Y:S01]  /*32a10*/  LDL.LU R86, [R1+0x5c4] ;  /* 0x0005c40001567983 */ /* 0x000ee20000300800 */
[----:B-1----:R-:W-:-:S03]  /*32a20*/  IADD3 R4, P2, R2, 0xcc000, RZ ;  /* 0x000cc00002047810 */ /* 0x002fc60007f5e0ff */
[----:B------:R1:W-:Y:S01]  /*32a30*/  STL.64 [R1+0x1020], R84 ;  /* 0x0010205401007387 */ /* 0x0003e20000100a00 */
[----:B------:R-:W-:-:S03]  /*32a40*/  LOP3.LUT R5, R4, 0x380, RZ, 0xc0, !PT ;  /* 0x0000038004057812 */ /* 0x000fc600078ec0ff */
[----:B----4-:R-:W4:Y:S01]  /*32a50*/  LDL.LU R87, [R1+0x5c0] ;  /* 0x0005c00001577983 */ /* 0x010f220000300800 */
[----:B------:R-:W-:-:S03]  /*32a60*/  SHF.R.U64 R5, R5, 0x3, RZ ;  /* 0x0000000305057819 */ /* 0x000fc600000012ff */
[----:B------:R-:W4:Y:S01]  /*32a70*/  LDL.LU R15, [R1+0x5d0] ;  /* 0x0005d000010f7983 */ /* 0x000f220000300800 */
[----:B------:R-:W-:Y:S01]  /*32a80*/  LOP3.LUT R4, R5, R4, RZ, 0x3c, !PT ;  /* 0x0000000405047212 */ /* 0x000fe200078e3cff */
[----:B------:R-:W-:Y:S02]  /*32a90*/  IMAD.X R5, RZ, RZ, R0, P2 ;  /* 0x000000ffff057224 */ /* 0x000fe400010e0600 */
[----:B-1----:R-:W4:Y:S04]  /*32aa0*/  LDL.LU R85, [R1+0x5c8] ;  /* 0x0005c80001557983 */ /* 0x002f280000300800 */
[----:B--2---:R-:W-:Y:S04]  /*32ab0*/  ST.E desc[UR14][R4.64], R133 ;  /* 0x0000008504007985 */ /* 0x004fe8000c10190e */
[----:B------:R1:W-:Y:S04]  /*32ac0*/  ST.E desc[UR14][R4.64+0x4], R132 ;  /* 0x0000048404007985 */ /* 0x0003e8000c10190e */
[----:B------:R-:W2:Y:S04]  /*32ad0*/  LDL.LU R84, [R1+0x5cc] ;  /* 0x0005cc0001547983 */ /* 0x000ea80000300800 */
[----:B------:R-:W2:Y:S01]  /*32ae0*/  LDL.LU R14, [R1+0x5d4] ;  /* 0x0005d400010e7983 */ /* 0x000ea20000300800 */
[----:B-1----:R-:W-:-:S03]  /*32af0*/  IADD3 R4, P2, R2, 0xc8020, RZ ;  /* 0x000c802002047810 */ /* 0x002fc60007f5e0ff */
[----:B------:R-:W2:Y:S01]  /*32b00*/  LDL.LU R13, [R1+0x5d8] ;  /* 0x0005d800010d7983 */ /* 0x000ea20000300800 */
[----:B------:R-:W-:-:S03]  /*32b10*/  LOP3.LUT R5, R4, 0x380, RZ, 0xc0, !PT ;  /* 0x0000038004057812 */ /* 0x000fc600078ec0ff */
[----:B------:R-:W2:Y:S01]  /*32b20*/  LDL.LU R12, [R1+0x5dc] ;  /* 0x0005dc00010c7983 */ /* 0x000ea20000300800 */
[----:B------:R-:W-:-:S03]  /*32b30*/  SHF.R.U64 R5, R5, 0x3, RZ ;  /* 0x0000000305057819 */ /* 0x000fc600000012ff */
[----:B------:R-:W2:Y:S01]  /*32b40*/  LDL.LU R11, [R1+0x5e0] ;  /* 0x0005e000010b7983 */ /* 0x000ea20000300800 */
[----:B------:R-:W-:Y:S01]  /*32b50*/  LOP3.LUT R4, R5, R4, RZ, 0x3c, !PT ;  /* 0x0000000405047212 */ /* 0x000fe200078e3cff */
[----:B------:R-:W-:Y:S02]  /*32b60*/  IMAD.X R5, RZ, RZ, R0, P2 ;  /* 0x000000ffff057224 */ /* 0x000fe400010e0600 */
[----:B------:R-:W2:Y:S04]  /*32b70*/  LDL.LU R10, [R1+0x5e4] ;  /* 0x0005e400010a7983 */ /* 0x000ea80000300800 */
[----:B------:R-:W-:Y:S04]  /*32b80*/  ST.E desc[UR14][R4.64], R131 ;  /* 0x0000008304007985 */ /* 0x000fe8000c10190e */
        /* <DEDUP_REMOVED lines=9> */
[----:B------:R-:W-:-:S03]  /*32c20*/  LOP3.LUT R4, R5, R4, RZ, 0x3c, !PT ;  /* 0x0000000405047212 */ /* 0x000fc600078e3cff */
[----:B------:R-:W2:Y:S01]  /*32c30*/  LDL.LU R16, [R1+0x5fc] ;  /* 0x0005fc0001107983 */ /* 0x000ea20000300800 */
[----:B------:R-:W-:-:S03]  /*32c40*/  IADD3.X R5, RZ, R0, RZ, P2, !PT ;  /* 0x00000000ff057210 */ /* 0x000fc600017fe4ff */
[----:B------:R1:W-:Y:S04]  /*32c50*/  STL [R1+0x1038], R82 ;  /* 0x0010385201007387 */ /* 0x0003e80000100800 */
[----:B------:R-:W-:Y:S04]  /*32c60*/  ST.E desc[UR14][R4.64], R129 ;  /* 0x0000008104007985 */ /* 0x000fe8000c10190e */
[----:B------:R1:W-:Y:S04]  /*32c70*/  ST.E desc[UR14][R4.64+0x4], R128 ;  /* 0x0000048004007985 */ /* 0x0003e8000c10190e */
[----:B------:R1:W-:Y:S04]  /*32c80*/  STL [R1+0x1028], R83 ;  /* 0x0010285301007387 */ /* 0x0003e80000100800 */
[----:B-1----:R-:W2:Y:S01]  /*32c90*/  LDL.LU R82, [R1+0x604] ;  /* 0x0006040001527983 */ /* 0x002ea20000300800 */
[----:B------:R-:W-:-:S03]  /*32ca0*/  IADD3 R4, P2, R2, 0xc8040, RZ ;  /* 0x000c804002047810 */ /* 0x000fc60007f5e0ff */
[----:B------:R1:W-:Y:S01]  /*32cb0*/  STL.64 [R1+0x1030], R80 ;  /* 0x0010305001007387 */ /* 0x0003e20000100a00 */
[----:B------:R-:W-:-:S03]  /*32cc0*/  LOP3.LUT R5, R4, 0x380, RZ, 0xc0, !PT ;  /* 0x0000038004057812 */ /* 0x000fc600078ec0ff */
[----:B------:R-:W2:Y:S01]  /*32cd0*/  LDL.LU R83, [R1+0x600] ;  /* 0x0006000001537983 */ /* 0x000ea20000300800 */
[----:B------:R-:W-:-:S03]  /*32ce0*/  SHF.R.U64 R5, R5, 0x3, RZ ;  /* 0x0000000305057819 */ /* 0x000fc600000012ff */
[----:B------:R-:W-:Y:S01]  /*32cf0*/  STL.64 [R1+0x1040], R78 ;  /* 0x0010404e01007387 */ /* 0x000fe20000100a00 */
[----:B------:R-:W-:Y:S01]  /*32d00*/  LOP3.LUT R4, R5, R4, RZ, 0x3c, !PT ;  /* 0x0000000405047212 */ /* 0x000fe200078e3cff */
[----:B------:R-:W-:Y:S02]  /*32d10*/  IMAD.X R5, RZ, RZ, R0, P2 ;  /* 0x000000ffff057224 */ /* 0x000fe400010e0600 */
[----:B-1----:R-:W2:Y:S04]  /*32d20*/  LDL.LU R81, [R1+0x608] ;  /* 0x0006080001517983 */ /* 0x002ea80000300800 */
[----:B------:R-:W-:Y:S04]  /*32d30*/  ST.E desc[UR14][R4.64], R127 ;  /* 0x0000007f04007985 */ /* 0x000fe8000c10190e */
[----:B------:R1:W-:Y:S04]  /*32d40*/  ST.E desc[UR14][R4.64+0x4], R126 ;  /* 0x0000047e04007985 */ /* 0x0003e8000c10190e */
[----:B------:R-:W2:Y:S04]  /*32d50*/  LDL.LU R80, [R1+0x60c] ;  /* 0x00060c0001507983 */ /* 0x000ea80000300800 */
[----:B------:R-:W-:Y:S01]  /*32d60*/  STL [R1+0x104c], R76 ;  /* 0x00104c4c01007387 */ /* 0x000fe20000100800 */
[----:B-1----:R-:W-:-:S03]  /*32d70*/  IADD3 R4, P2, R2, 0xcc040, RZ ;  /* 0x000cc04002047810 */ /* 0x002fc60007f5e0ff */
[----:B------:R1:W-:Y:S01]  /*32d80*/  STL [R1+0x1048], R77 ;  /* 0x0010484d01007387 */ /* 0x0003e20000100800 */
[----:B------:R-:W-:-:S03]  /*32d90*/  LOP3.LUT R5, R4, 0x380, RZ, 0xc0, !PT ;  /* 0x0000038004057812 */ /* 0x000fc600078ec0ff */
[----:B------:R-:W2:Y:S01]  /*32da0*/  LDL.LU R79, [R1+0x610] ;  /* 0x00061000014f7983 */ /* 0x000ea20000300800 */
[----:B------:R-:W-:-:S03]  /*32db0*/  SHF.R.U64 R5, R5, 0x3, RZ ;  /* 0x0000000305057819 */ /* 0x000fc600000012ff */
[----:B------:R-:W2:Y:S01]  /*32dc0*/  LDL.LU R78, [R1+0x614] ;  /* 0x00061400014e7983 */ /* 0x000ea20000300800 */
[----:B------:R-:W-:Y:S01]  /*32dd0*/  LOP3.LUT R4, R5, R4, RZ, 0x3c, !PT ;  /* 0x0000000405047212 */ /* 0x000fe200078e3cff */
[----:B------:R-:W-:Y:S02]  /*32de0*/  IMAD.X R5, RZ, RZ, R0, P2 ;  /* 0x000000ffff057224 */ /* 0x000fe400010e0600 */
[----:B------:R-:W-:Y:S04]  /*32df0*/  STL.64 [R1+0x1050], R74 ;  /* 0x0010504a01007387 */ /* 0x000fe80000100a00 */
[----:B------:R-:W-:Y:S04]  /*32e00*/  ST.E desc[UR14][R4.64], R125 ;  /* 0x0000007d04007985 */ /* 0x000fe8000c10190e */
[----:B------:R1:W-:Y:S04]  /*32e10*/  ST.E desc[UR14][R4.64+0x4], R124 ;  /* 0x0000047c04007985 */ /* 0x0003e8000c10190e */
[----:B-1----:R-:W2:Y:S04]  /*32e20*/  LDL.LU R77, [R1+0x618] ;  /* 0x00061800014d7983 */ /* 0x002ea80000300800 */
[----:B------:R-:W2:Y:S01]  /*32e30*/  LDL.LU R76, [R1+0x61c] ;  /* 0x00061c00014c7983 */ /* 0x000ea20000300800 */
[----:B------:R-:W-:-:S03]  /*32e40*/  IADD3 R4, P2, R2, 0xc8060, RZ ;  /* 0x000c806002047810 */ /* 0x000fc60007f5e0ff */
        /* <DEDUP_REMOVED lines=8> */
[----:B------:R-:W2:Y:S04]  /*32ed0*/  LDL.LU R18, [R1+0x634] ;  /* 0x0006340001127983 */ /* 0x000ea80000300800 */
[----:B------:R-:W-:Y:S04]  /*32ee0*/  ST.E desc[UR14][R4.64], R123 ;  /* 0x0000007b04007985 */ /* 0x000fe8000c10190e */
[----:B------:R1:W-:Y:S04]  /*32ef0*/  ST.E desc[UR14][R4.64+0x4], R122 ;  /* 0x0000047a04007985 */ /* 0x0003e8000c10190e */
[----:B------:R1:W-:Y:S04]  /*32f00*/  STL [R1+0x105c], R72 ;  /* 0x00105c4801007387 */ /* 0x0003e80000100800 */
[----:B------:R1:W-:Y:S02]  /*32f10*/  STL [R1+0x1058], R73 ;  /* 0x0010584901007387 */ /* 0x0003e40000100800 */
[----:B-1----:R-:W-:-:S02]  /*32f20*/  IADD3 R4, P2, R2, 0xcc060, RZ ;  /* 0x000cc06002047810 */ /* 0x002fc40007f5e0ff */
[----:B------:R-:W2:Y:S02]  /*32f30*/  LDL.LU R19, [R1+0x630] ;  /* 0x0006300001137983 */ /* 0x000ea40000300800 */
[----:B------:R-:W-:Y:S02]  /*32f40*/  LOP3.LUT R5, R4, 0x380, RZ, 0xc0, !PT ;  /* 0x0000038004057812 */ /* 0x000fe400078ec0ff */
[----:B------:R-:W2:Y:S02]  /*32f50*/  LDL.LU R72, [R1+0x63c] ;  /* 0x00063c0001487983 */ /* 0x000ea40000300800 */
[----:B------:R-:W-:Y:S02]  /*32f60*/  SHF.R.U64 R5, R5, 0x3, RZ ;  /* 0x0000000305057819 */ /* 0x000fe400000012ff */
[----:B------:R-:W2:Y:S02]  /*32f70*/  LDL.LU R73, [R1+0x638] ;  /* 0x0006380001497983 */ /* 0x000ea40000300800 */
[----:B------:R-:W-:Y:S01]  /*32f80*/  LOP3.LUT R4, R5, R4, RZ, 0x3c, !PT ;  /* 0x0000000405047212 */ /* 0x000fe200078e3cff */
[----:B------:R-:W-:Y:S01]  /*32f90*/  IMAD.X R5, RZ, RZ, R0, P2 ;  /* 0x000000ffff057224 */ /* 0x000fe200010e0600 */
[----:B------:R-:W-:Y:S04]  /*32fa0*/  STL.64 [R1+0x1060], R70 ;  /* 0x0010604601007387 */ /* 0x000fe80000100a00 */
[----:B------:R-:W-:Y:S04]  /*32fb0*/  ST.E desc[UR14][R4.64], R121 ;  /* 0x0000007904007985 */ /* 0x000fe8000c10190e */
[----:B------:R1:W-:Y:S04]  /*32fc0*/  ST.E desc[UR14][R4.64+0x4], R120 ;  /* 0x0000047804007985 */ /* 0x0003e8000c10190e */
[----:B------:R-:W-:Y:S04]  /*32fd0*/  STL [R1+0x106c], R68 ;  /* 0x00106c4401007387 */ /* 0x000fe80000100800 */
[----:B------:R1:W-:Y:S02]  /*32fe0*/  STL [R1+0x1068], R69 ;  /* 0x0010684501007387 */ /* 0x0003e40000100800 */
[----:B-1----:R-:W-:-:S02]  /*32ff0*/  IADD3 R4, P2, R2, 0xc8400, RZ ;  /* 0x000c840002047810 */ /* 0x002fc40007f5e0ff */
[----:B------:R-:W2:Y:S02]  /*33000*/  LDL.LU R71, [R1+0x640] ;  /* 0x0006400001477983 */ /* 0x000ea40000300800 */
[----:B------:R-:W-:Y:S02]  /*33010*/  LOP3.LUT R5, R4, 0x380, RZ, 0xc0, !PT ;  /* 0x0000038004057812 */ /* 0x000fe400078ec0ff */
[----:B------:R-:W2:Y:S02]  /*33020*/  LDL.LU R70, [R1+0x644] ;  /* 0x0006440001467983 */ /* 0x000ea40000300800 */
[----:B------:R-:W-:Y:S02]  /*33030*/  SHF.R.U64 R5, R5, 0x3, RZ ;  /* 0x0000000305057819 */ /* 0x000fe400000012ff */
[----:B------:R-:W-:Y:S02]  /*33040*/  STL.64 [R1+0x1070], R66 ;  /* 0x0010704201007387 */ /* 0x000fe40000100a00 */
[----:B------:R-:W-:Y:S01]  /*33050*/  LOP3.LUT R4, R5, R4, RZ, 0x3c, !PT ;  /* 0x0000000405047212 */ /* 0x000fe200078e3cff */
[----:B------:R-:W-:Y:S01]  /*33060*/  IMAD.X R5, RZ, RZ, R0, P2 ;  /* 0x000000ffff057224 */ /* 0x000fe200010e0600 */
[----:B------:R-:W2:Y:S04]  /*33070*/  LDL.LU R69, [R1+0x648] ;  /* 0x0006480001457983 */ /* 0x000ea80000300800 */
        /* <DEDUP_REMOVED lines=10> */
[----:B------:R-:W-:-:S03]  /*33120*/  LOP3.LUT R4, R5, R4, RZ, 0x3c, !PT ;  /* 0x0000000405047212 */ /* 0x000fc600078e3cff */
[----:B------:R-:W-:Y:S01]  /*33130*/  STL.64 [R1+0x1080], R62 ;  /* 0x0010803e01007387 */ /* 0x000fe20000100a00 */
[----:B------:R-:W-:-:S03]  /*33140*/  IADD3.X R5, RZ, R0, RZ, P2, !PT ;  /* 0x00000000ff057210 */ /* 0x000fc600017fe4ff */
[----:B-1----:R-:W2:Y:S04]  /*33150*/  LDL.LU R65, [R1+0x658] ;  /* 0x0006580001417983 */ /* 0x002ea80000300800 */
[----:B------:R-:W-:Y:S04]  /*33160*/  ST.E desc[UR14][R4.64], R117 ;  /* 0x0000007504007985 */ /* 0x000fe8000c10190e */
[----:B------:R1:W-:Y:S04]  /*33170*/  ST.E desc[UR14][R4.64+0x4], R116 ;  /* 0x0000047404007985 */ /* 0x0003e8000c10190e */
[----:B------:R-:W2:Y:S04]  /*33180*/  LDL.LU R64, [R1+0x65c] ;  /* 0x00065c0001407983 */ /* 0x000ea80000300800 */
[----:B------:R3:W-:Y:S01]  /*33190*/  STL.64 [R1+0x1090], R60 ;  /* 0x0010903c01007387 */ /* 0x0007e20000100a00 */
[----:B-1----:R-:W-:-:S03]  /*331a0*/  IADD3 R4, P2, R2, 0xc8420, RZ ;  /* 0x000c842002047810 */ /* 0x002fc60007f5e0ff */
[----:B------:R-:W2:Y:S01]  /*331b0*/  LDL.LU R63, [R1+0x660] ;  /* 0x00066000013f7983 */ /* 0x000ea20000300800 */
[----:B------:R-:W-:-:S03]  /*331c0*/  LOP3.LUT R5, R4, 0x380, RZ, 0xc0, !PT ;  /* 0x0000038004057812 */ /* 0x000fc600078ec0ff */
[----:B------:R-:W2:Y:S01]  /*331d0*/  LDL.LU R62, [R1+0x664] ;  /* 0x00066400013e7983 */ /* 0x000ea20000300800 */
[----:B------:R-:W-:-:S03]  /*331e0*/  SHF.R.U64 R5, R5, 0x3, RZ ;  /* 0x0000000305057819 */ /* 0x000fc600000012ff */
[----:B------:R-:W-:Y:S01]  /*331f0*/  STL [R1+0x109c], R58 ;  /* 0x00109c3a01007387 */ /* 0x000fe20000100800 */
[----:B------:R-:W-:Y:S01]  /*33200*/  LOP3.LUT R4, R5, R4, RZ, 0x3c, !PT ;  /* 0x0000000405047212 */ /* 0x000fe200078e3cff */
[----:B------:R-:W-:Y:S02]  /*33210*/  IMAD.X R5, RZ, RZ, R0, P2 ;  /* 0x000000ffff057224 */ /* 0x000fe400010e0600 */
[----:B------:R-:W-:Y:S04]  /*33220*/  STL [R1+0x1098], R59 ;  /* 0x0010983b01007387 */ /* 0x000fe80000100800 */
[----:B------:R-:W-:Y:S04]  /*33230*/  ST.E desc[UR14][R4.64], R115 ;  /* 0x0000007304007985 */ /* 0x000fe8000c10190e */
[----:B------:R1:W-:Y:S04]  /*33240*/  ST.E desc[UR14][R4.64+0x4], R114 ;  /* 0x0000047204007985 */ /* 0x0003e8000c10190e */
[----:B---3--:R-:W3:Y:S04]  /*33250*/  LDL.LU R61, [R1+0x668] ;  /* 0x00066800013d7983 */ /* 0x008ee80000300800 */
[----:B------:R-:W3:Y:S01]  /*33260*/  LDL.LU R60, [R1+0x66c] ;  /* 0x00066c00013c7983 */ /* 0x000ee20000300800 */
[----:B-1----:R-:W-:-:S03]  /*33270*/  IADD3 R4, P2, R2, 0xcc420, RZ ;  /* 0x000cc42002047810 */ /* 0x002fc60007f5e0ff */
[----:B------:R1:W-:Y:S01]  /*33280*/  STL.64 [R1+0x10a0], R56 ;  /* 0x0010a03801007387 */ /* 0x0003e20000100a00 */
[----:B------:R-:W-:-:S03]  /*33290*/  LOP3.LUT R5, R4, 0x380, RZ, 0xc0, !PT ;  /* 0x0000038004057812 */ /* 0x000fc600078ec0ff */
[----:B------:R-:W3:Y:S01]  /*332a0*/  LDL.LU R59, [R1+0x670] ;  /* 0x00067000013b7983 */ /* 0x000ee20000300800 */
[----:B------:R-:W-:-:S03]  /*332b0*/  SHF.R.U64 R5, R5, 0x3, RZ ;  /* 0x0000000305057819 */ /* 0x000fc600000012ff */
[----:B------:R-:W3:Y:S01]  /*332c0*/  LDL.LU R58, [R1+0x674] ;  /* 0x00067400013a7983 */ /* 0x000ee20000300800 */
[----:B------:R-:W-:Y:S01]  /*332d0*/  LOP3.LUT R4, R5, R4, RZ, 0x3c, !PT ;  /* 0x0000000405047212 */ /* 0x000fe200078e3cff */
[----:B------:R-:W-:Y:S02]  /*332e0*/  IMAD.X R5, RZ, RZ, R0, P2 ;  /* 0x000000ffff057224 */ /* 0x000fe400010e0600 */
[----:B------:R-:W-:Y:S04]  /*332f0*/  STL [R1+0x10ac], R54 ;  /* 0x0010ac3601007387 */ /* 0x000fe80000100800 */
[----:B------:R-:W-:Y:S04]  /*33300*/  ST.E desc[UR14][R4.64], R113 ;  /* 0x0000007104007985 */ /* 0x000fe8000c10190e */
[----:B------:R4:W-:Y:S04]  /*33310*/  ST.E desc[UR14][R4.64+0x4], R112 ;  /* 0x0000047004007985 */ /* 0x0009e8000c10190e */
[----:B------:R4:W-:Y:S04]  /*33320*/  STL [R1+0x10a8], R55 ;  /* 0x0010a83701007387 */ /* 0x0009e80000100800 */
[----:B-1----:R-:W3:Y:S01]  /*33330*/  LDL.LU R57, [R1+0x678] ;  /* 0x0006780001397983 */ /* 0x002ee20000300800 */
[----:B----4-:R-:W-:-:S03]  /*33340*/  IADD3 R4, P2, R2, 0xc8440, RZ ;  /* 0x000c844002047810 */ /* 0x010fc60007f5e0ff */
[----:B------:R-:W4:Y:S01]  /*33350*/  LDL.LU R56, [R1+0x67c] ;  /* 0x00067c0001387983 */ /* 0x000f220000300800 */
[----:B------:R-:W-:-:S03]  /*33360*/  LOP3.LUT R5, R4, 0x380, RZ, 0xc0, !PT ;  /* 0x0000038004057812 */ /* 0x000fc600078ec0ff */
[----:B------:R1:W-:Y:S01]  /*33370*/  STL.64 [R1+0x10b0], R52 ;  /* 0x0010b03401007387 */ /* 0x0003e20000100a00 */
[----:B------:R-:W-:-:S03]  /*33380*/  SHF.R.U64 R5, R5, 0x3, RZ ;  /* 0x0000000305057819 */ /* 0x000fc600000012ff */
[----:B------:R-:W4:Y:S01]  /*33390*/  LDL.LU R55, [R1+0x680] ;  /* 0x0006800001377983 */ /* 0x000f220000300800 */
[----:B------:R-:W-:-:S03]  /*333a0*/  LOP3.LUT R4, R5, R4, RZ, 0x3c, !PT ;  /* 0x0000000405047212 */ /* 0x000fc600078e3cff */
[----:B------:R-:W4:Y:S01]  /*333b0*/  LDL.LU R54, [R1+0x684] ;  /* 0x0006840001367983 */ /* 0x000f220000300800 */
[----:B------:R-:W-:-:S03]  /*333c0*/  IADD3.X R5, RZ, R0, RZ, P2, !PT ;  /* 0x00000000ff057210 */ /* 0x000fc600017fe4ff */
[----:B------:R-:W-:Y:S04]  /*333d0*/  STL [R1+0x10bc], R50 ;  /* 0x0010bc3201007387 */ /* 0x000fe80000100800 */
[----:B------:R-:W-:Y:S04]  /*333e0*/  ST.E desc[UR14][R4.64], R111 ;  /* 0x0000006f04007985 */ /* 0x000fe8000c10190e */
[----:B------:R1:W-:Y:S04]  /*333f0*/  ST.E desc[UR14][R4.64+0x4], R110 ;  /* 0x0000046e04007985 */ /* 0x0003e8000c10190e */
[----:B------:R1:W-:Y:S04]  /*33400*/  STL [R1+0x10b8], R51 ;  /* 0x0010b83301007387 */ /* 0x0003e80000100800 */
[----:B-1----:R-:W4:Y:S01]  /*33410*/  LDL.LU R53, [R1+0x688] ;  /* 0x0006880001357983 */ /* 0x002f220000300800 */
[----:B------:R-:W-:-:S03]  /*33420*/  IADD3 R4, P2, R2, 0xcc440, RZ ;  /* 0x000cc44002047810 */ /* 0x000fc60007f5e0ff */
[----:B------:R-:W4:Y:S01]  /*33430*/  LDL.LU R52, [R1+0x68c] ;  /* 0x00068c0001347983 */ /* 0x000f220000300800 */
[----:B------:R-:W-:-:S03]  /*33440*/  LOP3.LUT R5, R4, 0x380, RZ, 0xc0, !PT ;  /* 0x0000038004057812 */ /* 0x000fc600078ec0ff */
[----:B------:R-:W-:Y:S01]  /*33450*/  STL.64 [R1+0x10c0], R48 ;  /* 0x0010c03001007387 */ /* 0x000fe20000100a00 */
[----:B------:R-:W-:-:S03]  /*33460*/  SHF.R.U64 R5, R5, 0x3, RZ ;  /* 0x0000000305057819 */ /* 0x000fc600000012ff */
[----:B------:R-:W4:Y:S01]  /*33470*/  LDL.LU R51, [R1+0x690] ;  /* 0x0006900001337983 */ /* 0x000f220000300800 */
[----:B------:R-:W-:Y:S01]  /*33480*/  LOP3.LUT R4, R5, R4, RZ, 0x3c, !PT ;  /* 0x0000000405047212 */ /* 0x000fe200078e3cff */
[----:B------:R-:W-:Y:S02]  /*33490*/  IMAD.X R5, RZ, RZ, R0, P2 ;  /* 0x000000ffff057224 */ /* 0x000fe400010e0600 */
[----:B------:R-:W4:Y:S04]  /*334a0*/  LDL.LU R50, [R1+0x694] ;  /* 0x0006940001327983 */ /* 0x000f280000300800 */
[----:B------:R-:W-:Y:S04]  /*334b0*/  ST.E desc[UR14][R4.64], R109 ;  /* 0x0000006d04007985 */ /* 0x000fe8000c10190e */
[----:B------:R1:W-:Y:S04]  /*334c0*/  ST.E desc[UR14][R4.64+0x4], R108 ;  /* 0x0000046c04007985 */ /* 0x0003e8000c10190e */
[----:B------:R1:W-:Y:S04]  /*334d0*/  STL [R1+0x10d8], R46 ;  /* 0x0010d82e01007387 */ /* 0x0003e80000100800 */
[----:B------:R1:W-:Y:S02]  /*334e0*/  STL.64 [R1+0x10d0], R44 ;  /* 0x0010d02c01007387 */ /* 0x0003e40000100a00 */
[----:B-1----:R-:W-:-:S02]  /*334f0*/  IADD3 R4, P2, R2, 0xc8460, RZ ;  /* 0x000c846002047810 */ /* 0x002fc40007f5e0ff */
[----:B------:R-:W4:Y:S02]  /*33500*/  LDL.LU R49, [R1+0x698] ;  /* 0x0006980001317983 */ /* 0x000f240000300800 */
[----:B------:R-:W-:Y:S02]  /*33510*/  LOP3.LUT R5, R4, 0x380, RZ, 0xc0, !PT ;  /* 0x0000038004057812 */ /* 0x000fe400078ec0ff */
[----:B------:R-:W4:Y:S02]  /*33520*/  LDL.LU R48, [R1+0x69c] ;  /* 0x00069c0001307983 */ /* 0x000f240000300800 */
[----:B------:R-:W-:Y:S02]  /*33530*/  SHF.R.U64 R5, R5, 0x3, RZ ;  /* 0x0000000305057819 */ /* 0x000fe400000012ff */
[----:B------:R-:W-:Y:S02]  /*33540*/  STL.64 [R1+0x10e0], R42 ;  /* 0x0010e02a01007387 */ /* 0x000fe40000100a00 */
[----:B------:R-:W-:Y:S01]  /*33550*/  LOP3.LUT R4, R5, R4, RZ, 0x3c, !PT ;  /* 0x0000000405047212 */ /* 0x000fe200078e3cff */
[----:B------:R-:W-:Y:S01]  /*33560*/  IMAD.X R5, RZ, RZ, R0, P2 ;  /* 0x000000ffff057224 */ /* 0x000fe200010e0600 */
[----:B------:R-:W4:Y:S04]  /*33570*/  LDL.LU R46, [R1+0x6a0] ;  /* 0x0006a000012e7983 */ /* 0x000f280000300800 */
[----:B------:R-:W-:Y:S04]  /*33580*/  ST.E desc[UR14][R4.64], R107 ;  /* 0x0000006b04007985 */ /* 0x000fe8000c10190e */
[----:B------:R1:W-:Y:S04]  /*33590*/  ST.E desc[UR14][R4.64+0x4], R106 ;  /* 0x0000046a04007985 */ /* 0x0003e8000c10190e */
[----:B------:R-:W4:Y:S04]  /*335a0*/  LDL.LU R45, [R1+0x6a4] ;  /* 0x0006a400012d7983 */ /* 0x000f280000300800 */
[----:B------:R1:W-:Y:S02]  /*335b0*/  STL [R1+0x10e8], R41 ;  /* 0x0010e82901007387 */ /* 0x0003e40000100800 */
[----:B-1----:R-:W-:-:S02]  /*335c0*/  IADD3 R4, P2, R2, 0xcc460, RZ ;  /* 0x000cc46002047810 */ /* 0x002fc40007f5e0ff */
[----:B------:R-:W4:Y:S02]  /*335d0*/  LDL.LU R44, [R1+0x6a8] ;  /* 0x0006a800012c7983 */ /* 0x000f240000300800 */
[----:B------:R-:W-:Y:S02]  /*335e0*/  LOP3.LUT R5, R4, 0x380, RZ, 0xc0, !PT ;  /* 0x0000038004057812 */ /* 0x000fe400078ec0ff */
[----:B------:R-:W4:Y:S02]  /*335f0*/  LDL.LU R43, [R1+0x6ac] ;  /* 0x0006ac00012b7983 */ /* 0x000f240000300800 */
[----:B------:R-:W-:Y:S02]  /*33600*/  SHF.R.U64 R5, R5, 0x3, RZ ;  /* 0x0000000305057819 */ /* 0x000fe400000012ff */
[----:B------:R-:W-:Y:S02]  /*33610*/  STL.64 [R1+0x10f0], R38 ;  /* 0x0010f02601007387 */ /* 0x000fe40000100a00 */
[----:B------:R-:W-:-:S02]  /*33620*/  LOP3.LUT R4, R5, R4, RZ, 0x3c, !PT ;  /* 0x0000000405047212 */ /* 0x000fc400078e3cff */
[----:B------:R-:W-:Y:S01]  /*33630*/  STL [R1+0x10ec], R40 ;  /* 0x0010ec2801007387 */ /* 0x000fe20000100800 */
[----:B------:R-:W-:-:S03]  /*33640*/  IADD3.X R5, RZ, R0, RZ, P2, !PT ;  /* 0x00000000ff057210 */ /* 0x000fc600017fe4ff */
[----:B------:R-:W4:Y:S04]  /*33650*/  LDL.LU R42, [R1+0x6b0] ;  /* 0x0006b000012a7983 */ /* 0x000f280000300800 */
[----:B------:R-:W-:Y:S04]  /*33660*/  ST.E desc[UR14][R4.64], R105 ;  /* 0x0000006904007985 */ /* 0x000fe8000c10190e */
[----:B------:R1:W-:Y:S04]  /*33670*/  ST.E desc[UR14][R4.64+0x4], R104 ;  /* 0x0000046804007985 */ /* 0x0003e8000c10190e */
[----:B------:R-:W4:Y:S04]  /*33680*/  LDL.LU R41, [R1+0x6b4] ;  /* 0x0006b40001297983 */ /* 0x000f280000300800 */
[----:B------:R-:W-:Y:S01]  /*33690*/  STL.64 [R1+0x1128], R24 ;  /* 0x0011281801007387 */ /* 0x000fe20000100a00 */
[----:B-1----:R-:W-:-:S03]  /*336a0*/  IADD3 R4, P2, R2, 0xc8800, RZ ;  /* 0x000c880002047810 */ /* 0x002fc60007f5e0ff */
[----:B------:R-:W-:Y:S01]  /*336b0*/  STL.64 [R1+0x1120], R26 ;  /* 0x0011201a01007387 */ /* 0x000fe20000100a00 */
[----:B------:R-:W-:-:S03]  /*336c0*/  LOP3.LUT R5, R4, 0x380, RZ, 0xc0, !PT ;  /* 0x0000038004057812 */ /* 0x000fc600078ec0ff */
[----:B------:R-:W-:Y:S01]  /*336d0*/  STL [R1+0x1118], R29 ;  /* 0x0011181d01007387 */ /* 0x000fe20000100800 */
[----:B------:R-:W-:-:S03]  /*336e0*/  SHF.R.U64 R5, R5, 0x3, RZ ;  /* 0x0000000305057819 */ /* 0x000fc600000012ff */
[----:B------:R-:W-:Y:S01]  /*336f0*/  STL [R1+0x1138], R28 ;  /* 0x0011381c01007387 */ /* 0x000fe20000100800 */
[----:B------:R-:W-:Y:S01]  /*33700*/  LOP3.LUT R4, R5, R4, RZ, 0x3c, !PT ;  /* 0x0000000405047212 */ /* 0x000fe200078e3cff */
[----:B------:R-:W-:Y:S02]  /*33710*/  IMAD.X R5, RZ, RZ, R0, P2 ;  /* 0x000000ffff057224 */ /* 0x000fe400010e0600 */
[----:B------:R-:W-:Y:S04]  /*33720*/  STL.64 [R1+0x1110], R30 ;  /* 0x0011101e01007387 */ /* 0x000fe80000100a00 */
[----:B------:R-:W-:Y:S04]  /*33730*/  ST.E desc[UR14][R4.64], R103 ;  /* 0x0000006704007985 */ /* 0x000fe8000c10190e */
[----:B------:R1:W-:Y:S04]  /*33740*/  ST.E desc[UR14][R4.64+0x4], R102 ;  /* 0x0000046604007985 */ /* 0x0003e8000c10190e */
[----:B------:R-:W-:Y:S04]  /*33750*/  STL [R1+0x110c], R32 ;  /* 0x00110c2001007387 */ /* 0x000fe80000100800 */
[----:B------:R-:W-:Y:S01]  /*33760*/  STL [R1+0x1108], R33 ;  /* 0x0011082101007387 */ /* 0x000fe20000100800 */
        /* <DEDUP_REMOVED lines=8> */
[----:B------:R-:W-:Y:S04]  /*337f0*/  STL [R1+0x10c8], R47 ;  /* 0x0010c82f01007387 */ /* 0x000fe80000100800 */
[----:B------:R-:W-:Y:S04]  /*33800*/  ST.E desc[UR14][R4.64], R101 ;  /* 0x0000006504007985 */ /* 0x000fe8000c10190e */
[----:B------:R1:W-:Y:S04]  /*33810*/  ST.E desc[UR14][R4.64+0x4], R100 ;  /* 0x0000046404007985 */ /* 0x0003e8000c10190e */
[----:B------:R-:W-:Y:S04]  /*33820*/  STL [R1+0xf78], R20 ;  /* 0x000f781401007387 */ /* 0x000fe80000100800 */
[----:B------:R-:W-:Y:S01]  /*33830*/  STL.64 [R1+0xf40], R136 ;  /* 0x000f408801007387 */ /* 0x000fe20000100a00 */
[----:B-1----:R-:W-:-:S03]  /*33840*/  IADD3 R4, P2, R2, 0xc8820, RZ ;  /* 0x000c882002047810 */ /* 0x002fc60007f5e0ff */
[----:B------:R-:W-:Y:S01]  /*33850*/  STL.64 [R1+0xf38], R138 ;  /* 0x000f388a01007387 */ /* 0x000fe20000100a00 */
[----:B------:R-:W-:-:S03]  /*33860*/  LOP3.LUT R5, R4, 0x380, RZ, 0xc0, !PT ;  /* 0x0000038004057812 */ /* 0x000fc600078ec0ff */
[----:B------:R-:W-:Y:S01]  /*33870*/  STL.64 [R1+0xf30], R140 ;  /* 0x000f308c01007387 */ /* 0x000fe20000100a00 */
[----:B------:R-:W-:-:S03]  /*33880*/  SHF.R.U64 R5, R5, 0x3, RZ ;  /* 0x0000000305057819 */ /* 0x000fc600000012ff */
[----:B------:R-:W-:Y:S01]  /*33890*/  STL.64 [R1+0xf28], R142 ;  /* 0x000f288e01007387 */ /* 0x000fe20000100a00 */
[----:B------:R-:W-:-:S03]  /*338a0*/  LOP3.LUT R4, R5, R4, RZ, 0x3c, !PT ;  /* 0x0000000405047212 */ /* 0x000fc600078e3cff */
[----:B------:R-:W-:Y:S01]  /*338b0*/  STL.64 [R1+0xf20], R144 ;  /* 0x000f209001007387 */ /* 0x000fe20000100a00 */
[----:B------:R-:W-:-:S03]  /*338c0*/  IADD3.X R5, RZ, R0, RZ, P2, !PT ;  /* 0x00000000ff057210 */ /* 0x000fc600017fe4ff */
[----:B------:R-:W-:Y:S04]  /*338d0*/  STL.64 [R1+0xf18], R146 ;  /* 0x000f189201007387 */ /* 0x000fe80000100a00 */
[----:B------:R-:W-:Y:S04]  /*338e0*/  ST.E desc[UR14][R4.64], R99 ;  /* 0x0000006304007985 */ /* 0x000fe8000c10190e */
[----:B------:R1:W-:Y:S04]  /*338f0*/  ST.E desc[UR14][R4.64+0x4], R98 ;  /* 0x0000046204007985 */ /* 0x0003e8000c10190e */
[----:B------:R-:W-:Y:S04]  /*33900*/  STL.64 [R1+0xf10], R148 ;  /* 0x000f109401007387 */ /* 0x000fe80000100a00 */
[----:B------:R-:W-:Y:S01]  /*33910*/  STL.64 [R1+0xf08], R150 ;  /* 0x000f089601007387 */ /* 0x000fe20000100a00 */
[----:B-1----:R-:W-:-:S03]  /*33920*/  IADD3 R4, P2, R2, 0xcc820, RZ ;  /* 0x000cc82002047810 */ /* 0x002fc60007f5e0ff */
[----:B------:R-:W4:Y:S04]  /*33930*/  LDL.LU R40, [R1+0x6b8] ;  /* 0x0006b80001287983 */ /* 0x000f280000300800 */
[----:B------:R-:W4:Y:S01]  /*33940*/  LDL.LU R39, [R1+0x6bc] ;  /* 0x0006bc0001277983 */ /* 0x000f220000300800 */
[----:B------:R-:W-:-:S03]  /*33950*/  LOP3.LUT R5, R4, 0x380, RZ, 0xc0, !PT ;  /* 0x0000038004057812 */ /* 0x000fc600078ec0ff */
[----:B------:R-:W4:Y:S04]  /*33960*/  LDL.LU R38, [R1+0x6c0] ;  /* 0x0006c00001267983 */ /* 0x000f280000300800 */
[----:B------:R-:W4:Y:S01]  /*33970*/  LDL.LU R37, [R1+0x6c4] ;  /* 0x0006c40001257983 */ /* 0x000f220000300800 */
[----:B------:R-:W-:-:S03]  /*33980*/  SHF.R.U64 R5, R5, 0x3, RZ ;  /* 0x0000000305057819 */ /* 0x000fc600000012ff */
[----:B------:R-:W4:Y:S04]  /*33990*/  LDL.LU R36, [R1+0x6c8] ;  /* 0x0006c80001247983 */ /* 0x000f280000300800 */
[----:B------:R-:W4:Y:S04]  /*339a0*/  LDL.LU R35, [R1+0x6cc] ;  /* 0x0006cc0001237983 */ /* 0x000f280000300800 */
[----:B------:R-:W4:Y:S04]  /*339b0*/  LDL.LU R34, [R1+0x6d0] ;  /* 0x0006d00001227983 */ /* 0x000f280000300800 */
[----:B------:R-:W4:Y:S01]  /*339c0*/  LDL.LU R33, [R1+0x6d4] ;  /* 0x0006d40001217983 */ /* 0x000f220000300800 */
[----:B------:R-:W-:Y:S01]  /*339d0*/  LOP3.LUT R4, R5, R4, RZ, 0x3c, !PT ;  /* 0x0000000405047212 */ /* 0x000fe200078e3cff */
[----:B------:R-:W-:-:S02]  /*339e0*/  IMAD.X R5, RZ, RZ, R0, P2 ;  /* 0x000000ffff057224 */ /* 0x000fc400010e0600 */
[----:B------:R-:W4:Y:S04]  /*339f0*/  LDL.LU R32, [R1+0x6d8] ;  /* 0x0006d80001207983 */ /* 0x000f280000300800 */
[----:B------:R-:W-:Y:S04]  /*33a00*/  ST.E desc[UR14][R4.64], R97 ;  /* 0x0000006104007985 */ /* 0x000fe8000c10190e */
[----:B------:R1:W-:Y:S04]  /*33a10*/  ST.E desc[UR14][R4.64+0x4], R96 ;  /* 0x0000046004007985 */ /* 0x0003e8000c10190e */
[----:B------:R-:W4:Y:S04]  /*33a20*/  LDL.LU R31, [R1+0x6dc] ;  /* 0x0006dc00011f7983 */ /* 0x000f280000300800 */
[----:B------:R-:W4:Y:S01]  /*33a30*/  LDL.LU R30, [R1+0x6e0] ;  /* 0x0006e000011e7983 */ /* 0x000f220000300800 */
[----:B-1----:R-:W-:-:S03]  /*33a40*/  IADD3 R4, P2, R2, 0xc8840, RZ ;  /* 0x000c884002047810 */ /* 0x002fc60007f5e0ff */
[----:B------:R-:W4:Y:S01]  /*33a50*/  LDL.LU R28, [R1+0x6e4] ;  /* 0x0006e400011c7983 */ /* 0x000f220000300800 */
[----:B------:R-:W-:-:S03]  /*33a60*/  LOP3.LUT R5, R4, 0x380, RZ, 0xc0, !PT ;  /* 0x0000038004057812 */ /* 0x000fc600078ec0ff */
[----:B------:R-:W4:Y:S01]  /*33a70*/  LDL.LU R27, [R1+0x6e8] ;  /* 0x0006e800011b7983 */ /* 0x000f220000300800 */
[----:B------:R-:W-:-:S03]  /*33a80*/  SHF.R.U64 R5, R5, 0x3, RZ ;  /* 0x0000000305057819 */ /* 0x000fc600000012ff */
[----:B------:R-:W4:Y:S04]  /*33a90*/  LDL.LU R26, [R1+0x6ec] ;  /* 0x0006ec00011a7983 */ /* 0x000f280000300800 */
[----:B------:R-:W4:Y:S01]  /*33aa0*/  LDL.LU R25, [R1+0x6f0] ;  /* 0x0006f00001197983 */ /* 0x000f220000300800 */
[----:B------:R-:W-:-:S03]  /*33ab0*/  LOP3.LUT R4, R5, R4, RZ, 0x3c, !PT ;  /* 0x0000000405047212 */ /* 0x000fc600078e3cff */
[----:B------:R-:W4:Y:S01]  /*33ac0*/  LDL.LU R24, [R1+0x6f4] ;  /* 0x0006f40001187983 */ /* 0x000f220000300800 */
[----:B------:R-:W-:-:S03]  /*33ad0*/  IMAD.X R5, RZ, RZ, R0, P2 ;  /* 0x000000ffff057224 */ /* 0x000fc600010e0600 */
        /* <DEDUP_REMOVED lines=10> */
[----:B------:R-:W4:Y:S01]  /*33b80*/  LDL.LU R106, [R1+0x434] ;  /* 0x00043400016a7983 */ /* 0x000f220000300800 */
[----:B------:R-:W-:-:S03]  /*33b90*/  LOP3.LUT R4, R5, R4, RZ, 0x3c, !PT ;  /* 0x0000000405047212 */ /* 0x000fc600078e3cff */
[----:B------:R-:W4:Y:S01]  /*33ba0*/  LDL.LU R105, [R1+0x438] ;  /* 0x0004380001697983 */ /* 0x000f220000300800 */
[----:B------:R-:W-:-:S03]  /*33bb0*/  IADD3.X R5, RZ, R0, RZ, P2, !PT ;  /* 0x00000000ff057210 */ /* 0x000fc600017fe4ff */
        /* <DEDUP_REMOVED lines=11> */
[----:B------:R-:W-:Y:S01]  /*33c70*/  LOP3.LUT R4, R5, R4, RZ, 0x3c, !PT ;  /* 0x0000000405047212 */ /* 0x000fe200078e3cff */
[----:B------:R-:W-:Y:S02]  /*33c80*/  IMAD.X R5, RZ, RZ, R0, P2 ;  /* 0x000000ffff057224 */ /* 0x000fe400010e0600 */
        /* <DEDUP_REMOVED lines=14> */
[----:B------:R1:W-:Y:S04]  /*33d70*/  ST.E desc[UR14][R4.64], R89 ;  /* 0x0000005904007985 */ /* 0x0003e8000c10190e */
[----:B------:R2:W-:Y:S04]  /*33d80*/  ST.E desc[UR14][R4.64+0x4], R88 ;  /* 0x0000045804007985 */ /* 0x0005e8000c10190e */
[----:B------:R-:W4:Y:S04]  /*33d90*/  LDL.LU R137, [R1+0x470] ;  /* 0x0004700001897983 */ /* 0x000f280000300800 */
[----:B-1----:R-:W4:Y:S01]  /*33da0*/  LDL.LU R89, [R1+0x420] ;  /* 0x0004200001597983 */ /* 0x002f220000300800 */
[----:B--2---:R-:W-:-:S03]  /*33db0*/  IADD3 R4, P2, R2, 0xc8c00, RZ ;  /* 0x000c8c0002047810 */ /* 0x004fc60007f5e0ff */
        /* <DEDUP_REMOVED lines=9> */
[----:B------:R1:W-:Y:S04]  /*33e50*/  ST.E desc[UR14][R4.64], R87 ;  /* 0x0000005704007985 */ /* 0x0003e8000c10190e */
[----:B------:R3:W-:Y:S04]  /*33e60*/  ST.E desc[UR14][R4.64+0x4], R86 ;  /* 0x0000045604007985 */ /* 0x0007e8000c10190e */
[----:B------:R-:W2:Y:S04]  /*33e70*/  LDL.LU R144, [R1+0x484] ;  /* 0x0004840001907983 */ /* 0x000ea80000300800 */
[----:B-1----:R-:W2:Y:S01]  /*33e80*/  LDL.LU R87, [R1+0x410] ;  /* 0x0004100001577983 */ /* 0x002ea20000300800 */
[----:B---3--:R-:W-:-:S03]  /*33e90*/  IADD3 R4, P2, R2, 0xccc00, RZ ;  /* 0x000ccc0002047810 */ /* 0x008fc60007f5e0ff */
[----:B------:R-:W3:Y:S01]  /*33ea0*/  LDL.LU R86, [R1+0x414] ;  /* 0x0004140001567983 */ /* 0x000ee20000300800 */
[----:B------:R-:W-:-:S03]  /*33eb0*/  LOP3.LUT R5, R4, 0x380, RZ, 0xc0, !PT ;  /* 0x0000038004057812 */ /* 0x000fc600078ec0ff */
[----:B------:R-:W3:Y:S01]  /*33ec0*/  LDL.LU R148, [R1+0x48c] ;  /* 0x00048c0001947983 */ /* 0x000ee20000300800 */
[----:B------:R-:W-:-:S03]  /*33ed0*/  SHF.R.U64 R5, R5, 0x3, RZ ;  /* 0x0000000305057819 */ /* 0x000fc600000012ff */
[----:B------:R-:W3:Y:S01]  /*33ee0*/  LDL.LU R149, [R1+0x488] ;  /* 0x0004880001957983 */ /* 0x000ee20000300800 */
[----:B------:R-:W-:Y:S01]  /*33ef0*/  LOP3.LUT R4, R5, R4, RZ, 0x3c, !PT ;  /* 0x0000000405047212 */ /* 0x000fe200078e3cff */
[----:B------:R-:W-:-:S05]  /*33f00*/  IMAD.X R5, RZ, RZ, R0, P2 ;  /* 0x000000ffff057224 */ /* 0x000fca00010e0600 */
[----:B------:R1:W-:Y:S04]  /*33f10*/  ST.E desc[UR14][R4.64], R85 ;  /* 0x0000005504007985 */ /* 0x0003e8000c10190e */
[----:B------:R1:W-:Y:S04]  /*33f20*/  ST.E desc[UR14][R4.64+0x4], R84 ;  /* 0x0000045404007985 */ /* 0x0003e8000c10190e */
[----:B-1----:R-:W3:Y:S01]  /*33f30*/  LDL.LU R85, [R1+0x418] ;  /* 0x0004180001557983 */ /* 0x002ee20000300800 */
[----:B------:R-:W-:-:S03]  /*33f40*/  IADD3 R4, P2, R2, 0xc8c20, RZ ;  /* 0x000c8c2002047810 */ /* 0x000fc60007f5e0ff */
[----:B------:R-:W3:Y:S01]  /*33f50*/  LDL.LU R84, [R1+0x41c] ;  /* 0x00041c0001547983 */ /* 0x000ee20000300800 */
[----:B------:R-:W-:-:S04]  /*33f60*/  LOP3.LUT R5, R4, 0x380, RZ, 0xc0, !PT ;  /* 0x0000038004057812 */ /* 0x000fc800078ec0ff */
[----:B------:R-:W-:-:S04]  /*33f70*/  SHF.R.U64 R5, R5, 0x3, RZ ;  /* 0x0000000305057819 */ /* 0x000fc800000012ff */
[----:B------:R-:W-:Y:S01]  /*33f80*/  LOP3.LUT R4, R5, R4, RZ, 0x3c, !PT ;  /* 0x0000000405047212 */ /* 0x000fe200078e3cff */
[----:B------:R-:W-:-:S05]  /*33f90*/  IMAD.X R5, RZ, RZ, R0, P2 ;  /* 0x000000ffff057224 */ /* 0x000fca00010e0600 */
[----:B------:R-:W-:Y:S04]  /*33fa0*/  ST.E desc[UR14][R4.64], R15 ;  /* 0x0000000f04007985 */ /* 0x000fe8000c10190e */
[----:B------:R1:W-:Y:S02]  /*33fb0*/  ST.E desc[UR14][R4.64+0x4], R14 ;  /* 0x0000040e04007985 */ /* 0x0003e4000c10190e */
[----:B-1----:R-:W-:-:S04]  /*33fc0*/  IADD3 R4, P2, R2, 0xccc20, RZ ;  /* 0x000ccc2002047810 */ /* 0x002fc80007f5e0ff */
[----:B------:R-:W-:-:S04]  /*33fd0*/  LOP3.LUT R5, R4, 0x380, RZ, 0xc0, !PT ;  /* 0x0000038004057812 */ /* 0x000fc800078ec0ff */
[----:B------:R-:W-:-:S04]  /*33fe0*/  SHF.R.U64 R5, R5, 0x3, RZ ;  /* 0x0000000305057819 */ /* 0x000fc800000012ff */
[----:B------:R-:W-:Y:S02]  /*33ff0*/  LOP3.LUT R4, R5, R4, RZ, 0x3c, !PT ;  /* 0x0000000405047212 */ /* 0x000fe400078e3cff */
[----:B------:R-:W-:-:S05]  /*34000*/  IADD3.X R5, RZ, R0, RZ, P2, !PT ;  /* 0x00000000ff057210 */ /* 0x000fca00017fe4ff */
[----:B------:R-:W-:Y:S04]  /*34010*/  ST.E desc[UR14][R4.64], R13 ;  /* 0x0000000d04007985 */ /* 0x000fe8000c10190e */
[----:B------:R1:W-:Y:S02]  /*34020*/  ST.E desc[UR14][R4.64+0x4], R12 ;  /* 0x0000040c04007985 */ /* 0x0003e4000c10190e */
[----:B-1----:R-:W-:-:S04]  /*34030*/  IADD3 R4, P2, R2, 0xc8c40, RZ ;  /* 0x000c8c4002047810 */ /* 0x002fc80007f5e0ff */
        /* <DEDUP_REMOVED lines=9> */
[----:B------:R-:W-:Y:S01]  /*340d0*/  LOP3.LUT R4, R5, R4, RZ, 0x3c, !PT ;  /* 0x0000000405047212 */ /* 0x000fe200078e3cff */
[----:B------:R-:W-:Y:S01]  /*340e0*/  IMAD.X R5, RZ, RZ, R0, P2 ;  /* 0x000000ffff057224 */ /* 0x000fe200010e0600 */
[----:B------:R-:W-:-:S04]  /*340f0*/  IADD3 R3, P2, R2, 0xc8c60, RZ ;  /* 0x000c8c6002037810 */ /* 0x000fc80007f5e0ff */
[----:B------:R1:W-:Y:S04]  /*34100*/  ST.E desc[UR14][R4.64], R6 ;  /* 0x0000000604007985 */ /* 0x0003e8000c10190e */
[----:B------:R1:W-:Y:S02]  /*34110*/  ST.E desc[UR14][R4.64+0x4], R9 ;  /* 0x0000040904007985 */ /* 0x0003e4000c10190e */
[----:B-1----:R-:W-:-:S04]  /*34120*/  LOP3.LUT R6, R3, 0x380, RZ, 0xc0, !PT ;  /* 0x0000038003067812 */ /* 0x002fc800078ec0ff */
[----:B------:R-:W-:Y:S02]  /*34130*/  SHF.R.U64 R4, R6, 0x3, RZ ;  /* 0x0000000306047819 */ /* 0x000fe400000012ff */
[----:B------:R-:W-:Y:S02]  /*34140*/  IADD3 R6, P5, R2, 0xccc60, RZ ;  /* 0x000ccc6002067810 */ /* 0x000fe40007fbe0ff */
[----:B------:R-:W-:Y:S02]  /*34150*/  LOP3.LUT R4, R4, R3, RZ, 0x3c, !PT ;  /* 0x0000000304047212 */ /* 0x000fe400078e3cff */
[----:B------:R-:W-:Y:S02]  /*34160*/  IADD3.X R5, RZ, R0, RZ, P2, !PT ;  /* 0x00000000ff057210 */ /* 0x000fe400017fe4ff */
[----:B------:R-:W-:Y:S02]  /*34170*/  LOP3.LUT R3, R6, 0x380, RZ, 0xc0, !PT ;  /* 0x0000038006037812 */ /* 0x000fe400078ec0ff */
[----:B------:R-:W-:-:S02]  /*34180*/  IADD3 R14, P3, R2, 0xc9000, RZ ;  /* 0x000c9000020e7810 */ /* 0x000fc40007f7e0ff */
[----:B------:R-:W-:Y:S02]  /*34190*/  IADD3 R12, P2, R2, 0xcd000, RZ ;  /* 0x000cd000020c7810 */ /* 0x000fe40007f5e0ff */
[----:B------:R-:W-:Y:S02]  /*341a0*/  SHF.R.U64 R3, R3, 0x3, RZ ;  /* 0x0000000303037819 */ /* 0x000fe400000012ff */
[----:B------:R-:W-:Y:S02]  /*341b0*/  LOP3.LUT R15, R14, 0x380, RZ, 0xc0, !PT ;  /* 0x000003800e0f7812 */ /* 0x000fe400078ec0ff */
[----:B------:R-:W-:Y:S01]  /*341c0*/  LOP3.LUT R13, R12, 0x380, RZ, 0xc0, !PT ;  /* 0x000003800c0d7812 */ /* 0x000fe200078ec0ff */
[----:B------:R1:W-:Y:S01]  /*341d0*/  ST.E desc[UR14][R4.64], R8 ;  /* 0x0000000804007985 */ /* 0x0003e2000c10190e */
[----:B------:R-:W-:Y:S02]  /*341e0*/  IADD3 R10, P4, R2, 0xc9020, RZ ;  /* 0x000c9020020a7810 */ /* 0x000fe40007f9e0ff */
[----:B------:R-:W-:Y:S01]  /*341f0*/  SHF.R.U64 R15, R15, 0x3, RZ ;  /* 0x000000030f0f7819 */ /* 0x000fe200000012ff */
[----:B------:R1:W-:Y:S01]  /*34200*/  ST.E desc[UR14][R4.64+0x4], R7 ;  /* 0x0000040704007985 */ /* 0x0003e2000c10190e */
[----:B------:R-:W-:-:S02]  /*34210*/  SHF.R.U64 R13, R13, 0x3, RZ ;  /* 0x000000030d0d7819 */ /* 0x000fc400000012ff */
[----:B------:R-:W-:Y:S02]  /*34220*/  LOP3.LUT R11, R10, 0x380, RZ, 0xc0, !PT ;  /* 0x000003800a0b7812 */ /* 0x000fe400078ec0ff */
[----:B------:R-:W-:Y:S02]  /*34230*/  LOP3.LUT R14, R15, R14, RZ, 0x3c, !PT ;  /* 0x0000000e0f0e7212 */ /* 0x000fe400078e3cff */
[C---:B-1----:R-:W-:Y:S02]  /*34240*/  IADD3 R8, P6, R2.reuse, 0xcd020, RZ ;  /* 0x000cd02002087810 */ /* 0x042fe40007fde0ff */
[----:B------:R-:W-:Y:S01]  /*34250*/  LOP3.LUT R4, R3, R6, RZ, 0x3c, !PT ;  /* 0x0000000603047212 */ /* 0x000fe200078e3cff */
[--C-:B------:R-:W-:Y:S01]  /*34260*/  IMAD.X R5, RZ, RZ, R0.reuse, P5 ;  /* 0x000000ffff057224 */ /* 0x100fe200028e0600 */
[----:B------:R-:W-:Y:S01]  /*34270*/  IADD3 R6, P5, R2, 0xc9040, RZ ;  /* 0x000c904002067810 */ /* 0x000fe20007fbe0ff */
[----:B------:R-:W-:Y:S01]  /*34280*/  IMAD.X R15, RZ, RZ, R0, P3 ;  /* 0x000000ffff0f7224 */ /* 0x000fe200018e0600 */
[----:B------:R-:W-:Y:S01]  /*34290*/  LOP3.LUT R12, R13, R12, RZ, 0x3c, !PT ;  /* 0x0000000c0d0c7212 */ /* 0x000fe200078e3cff */
[----:B------:R-:W2:Y:S01]  /*342a0*/  LDL.LU R3, [R1+0x344] ;  /* 0x0003440001037983 */ /* 0x000ea20000300800 */
[----:B------:R-:W-:-:S02]  /*342b0*/  LOP3.LUT R9, R8, 0x380, RZ, 0xc0, !PT ;  /* 0x0000038008097812 */ /* 0x000fc400078ec0ff */
[----:B------:R-:W-:Y:S01]  /*342c0*/  LOP3.LUT R7, R6, 0x380, RZ, 0xc0, !PT ;  /* 0x0000038006077812 */ /* 0x000fe200078ec0ff */
[----:B------:R-:W-:Y:S01]  /*342d0*/  ST.E desc[UR14][R4.64], R17 ;  /* 0x0000001104007985 */ /* 0x000fe2000c10190e */
[----:B------:R-:W-:-:S03]  /*342e0*/  IADD3.X R13, RZ, R0, RZ, P2, !PT ;  /* 0x00000000ff0d7210 */ /* 0x000fc600017fe4ff */
[----:B------:R1:W-:Y:S01]  /*342f0*/  ST.E desc[UR14][R4.64+0x4], R16 ;  /* 0x0000041004007985 */ /* 0x0003e2000c10190e */
[----:B------:R-:W-:Y:S02]  /*34300*/  SHF.R.U64 R11, R11, 0x3, RZ ;  /* 0x000000030b0b7819 */ /* 0x000fe400000012ff */
[----:B------:R-:W-:Y:S02]  /*34310*/  SHF.R.U64 R9, R9, 0x3, RZ ;  /* 0x0000000309097819 */ /* 0x000fe400000012ff */
[----:B------:R-:W-:Y:S02]  /*34320*/  SHF.R.U64 R7, R7, 0x3, RZ ;  /* 0x0000000307077819 */ /* 0x000fe400000012ff */
[C---:B-1----:R-:W-:Y:S02]  /*34330*/  IADD3 R4, P3, R2.reuse, 0xcd040, RZ ;  /* 0x000cd04002047810 */ /* 0x042fe40007f7e0ff */
[----:B------:R-:W-:Y:S02]  /*34340*/  IADD3 R16, P2, R2, 0xc9060, RZ ;  /* 0x000c906002107810 */ /* 0x000fe40007f5e0ff */
[----:B------:R-:W-:-:S02]  /*34350*/  LOP3.LUT R5, R4, 0x380, RZ, 0xc0, !PT ;  /* 0x0000038004057812 */ /* 0x000fc400078ec0ff */
[----:B------:R-:W-:Y:S01]  /*34360*/  LOP3.LUT R17, R16, 0x380, RZ, 0xc0, !PT ;  /* 0x0000038010117812 */ /* 0x000fe200078ec0ff */
[----:B------:R-:W-:Y:S01]  /*34370*/  ST.E desc[UR14][R14.64], R83 ;  /* 0x000000530e007985 */ /* 0x000fe2000c10190e */
[----:B------:R-:W-:Y:S01]  /*34380*/  LOP3.LUT R10, R11, R10, RZ, 0x3c, !PT ;  /* 0x0000000a0b0a7212 */ /* 0x000fe200078e3cff */
[--C-:B------:R-:W-:Y:S01]  /*34390*/  IMAD.X R11, RZ, RZ, R0.reuse, P4 ;  /* 0x000000ffff0b7224 */ /* 0x100fe200020e0600 */
[----:B------:R-:W-:Y:S01]  /*343a0*/  LOP3.LUT R8, R9, R8, RZ, 0x3c, !PT ;  /* 0x0000000809087212 */ /* 0x000fe200078e3cff */
[----:B------:R1:W-:Y:S01]  /*343b0*/  ST.E desc[UR14][R14.64+0x4], R82 ;  /* 0x000004520e007985 */ /* 0x0003e2000c10190e */
[----:B------:R-:W-:Y:S01]  /*343c0*/  LOP3.LUT R6, R7, R6, RZ, 0x3c, !PT ;  /* 0x0000000607067212 */ /* 0x000fe200078e3cff */
[----:B------:R-:W-:Y:S01]  /*343d0*/  IMAD.X R9, RZ, RZ, R0, P6 ;  /* 0x000000ffff097224 */ /* 0x000fe200030e0600 */
[----:B------:R-:W-:Y:S02]  /*343e0*/  SHF.R.U64 R5, R5, 0x3, RZ ;  /* 0x0000000305057819 */ /* 0x000fe400000012ff */
[----:B------:R-:W-:-:S02]  /*343f0*/  SHF.R.U64 R17, R17, 0x3, RZ ;  /* 0x0000000311117819 */ /* 0x000fc400000012ff */
[C---:B------:R-:W-:Y:S02]  /*34400*/  IADD3 R164, P6, R2.reuse, 0xc9400, RZ ;  /* 0x000c940002a47810 */ /* 0x040fe40007fde0ff */
[----:B------:R-:W-:Y:S02]  /*34410*/  IADD3.X R7, RZ, R0, RZ, P5, !PT ;  /* 0x00000000ff077210 */ /* 0x000fe40002ffe4ff */
[C---:B-1----:R-:W-:Y:S02]  /*34420*/  IADD3 R14, P4, R2.reuse, 0xcd060, RZ ;  /* 0x000cd060020e7810 */ /* 0x042fe40007f9e0ff */
[----:B------:R-:W-:Y:S02]  /*34430*/  IADD3 R158, P5, R2, 0xcd400, RZ ;  /* 0x000cd400029e7810 */ /* 0x000fe40007fbe0ff */
[----:B------:R-:W-:Y:S01]  /*34440*/  LOP3.LUT R4, R5, R4, RZ, 0x3c, !PT ;  /* 0x0000000405047212 */ /* 0x000fe200078e3cff */
[----:B------:R-:W-:Y:S01]  /*34450*/  IMAD.X R5, RZ, RZ, R0, P3 ;  /* 0x000000ffff057224 */ /* 0x000fe200018e0600 */
[----:B------:R-:W-:-:S02]  /*34460*/  LOP3.LUT R15, R14, 0x380, RZ, 0xc0, !PT ;  /* 0x000003800e0f7812 */ /* 0x000fc400078ec0ff */
[----:B------:R-:W-:Y:S01]  /*34470*/  LOP3.LUT R16, R17, R16, RZ, 0x3c, !PT ;  /* 0x0000001011107212 */ /* 0x000fe200078e3cff */
[----:B------:R-:W-:Y:S01]  /*34480*/  IMAD.X R17, RZ, RZ, R0, P2 ;  /* 0x000000ffff117224 */ /* 0x000fe200010e0600 */
[----:B------:R-:W-:Y:S02]  /*34490*/  LOP3.LUT R165, R164, 0x380, RZ, 0xc0, !PT ;  /* 0x00000380a4a57812 */ /* 0x000fe400078ec0ff */
[----:B------:R-:W-:Y:S02]  /*344a0*/  IADD3 R168, P3, R2, 0xc9420, RZ ;  /* 0x000c942002a87810 */ /* 0x000fe40007f7e0ff */
[----:B------:R-:W-:Y:S02]  /*344b0*/  LOP3.LUT R159, R158, 0x380, RZ, 0xc0, !PT ;  /* 0x000003809e9f7812 */ /* 0x000fe400078ec0ff */
[----:B------:R-:W-:Y:S02]  /*344c0*/  IADD3 R166, P2, R2, 0xcd420, RZ ;  /* 0x000cd42002a67810 */ /* 0x000fe40007f5e0ff */
[----:B------:R-:W-:-:S02]  /*344d0*/  SHF.R.U64 R15, R15, 0x3, RZ ;  /* 0x000000030f0f7819 */ /* 0x000fc400000012ff */
[----:B------:R-:W-:Y:S02]  /*344e0*/  SHF.R.U64 R165, R165, 0x3, RZ ;  /* 0x00000003a5a57819 */ /* 0x000fe400000012ff */
[----:B------:R-:W-:Y:S02]  /*344f0*/  LOP3.LUT R169, R168, 0x380, RZ, 0xc0, !PT ;  /* 0x00000380a8a97812 */ /* 0x000fe400078ec0ff */
[----:B------:R-:W-:Y:S02]  /*34500*/  SHF.R.U64 R159, R159, 0x3, RZ ;  /* 0x000000039f9f7819 */ /* 0x000fe400000012ff */
[----:B------:R-:W-:Y:S02]  /*34510*/  LOP3.LUT R167, R166, 0x380, RZ, 0xc0, !PT ;  /* 0x00000380a6a77812 */ /* 0x000fe400078ec0ff */
[----:B------:R-:W-:Y:S02]  /*34520*/  LOP3.LUT R14, R15, R14, RZ, 0x3c, !PT ;  /* 0x0000000e0f0e7212 */ /* 0x000fe400078e3cff */
[----:B------:R-:W-:Y:S01]  /*34530*/  LOP3.LUT R164, R165, R164, RZ, 0x3c, !PT ;  /* 0x000000a4a5a47212 */ /* 0x000fe200078e3cff */
[----:B------:R-:W-:Y:S01]  /*34540*/  IMAD.X R165, RZ, RZ, R0, P6 ;  /* 0x000000ffffa57224 */ /* 0x000fe200030e0600 */
[----:B------:R-:W-:-:S02]  /*34550*/  IADD3.X R15, RZ, R0, RZ, P4, !PT ;  /* 0x00000000ff0f7210 */ /* 0x000fc400027fe4ff */
[----:B------:R-:W-:Y:S02]  /*34560*/  SHF.R.U64 R169, R169, 0x3, RZ ;  /* 0x00000003a9a97819 */ /* 0x000fe400000012ff */
[----:B------:R-:W-:Y:S01]  /*34570*/  LOP3.LUT R158, R159, R158, RZ, 0x3c, !PT ;  /* 0x0000009e9f9e7212 */ /* 0x000fe200078e3cff */
[----:B------:R-:W-:Y:S01]  /*34580*/  IMAD.X R159, RZ, RZ, R0, P5 ;  /* 0x000000ffff9f7224 */ /* 0x000fe200028e0600 */
[C---:B------:R-:W-:Y:S02]  /*34590*/  IADD3 R170, P4, R2.reuse, 0xc9440, RZ ;  /* 0x000c944002aa7810 */ /* 0x040fe40007f9e0ff */
[----:B------:R-:W-:Y:S02]  /*345a0*/  SHF.R.U64 R167, R167, 0x3, RZ ;  /* 0x00000003a7a77819 */ /* 0x000fe400000012ff */
[C---:B------:R-:W-:Y:S02]  /*345b0*/  IADD3 R162, P6, R2.reuse, 0xcd440, RZ ;  /* 0x000cd44002a27810 */ /* 0x040fe40007fde0ff */
[----:B------:R-:W-:-:S02]  /*345c0*/  IADD3 R160, P5, R2, 0xc9460, RZ ;  /* 0x000c946002a07810 */ /* 0x000fc40007fbe0ff */
[----:B------:R-:W-:Y:S02]  /*345d0*/  LOP3.LUT R168, R169, R168, RZ, 0x3c, !PT ;  /* 0x000000a8a9a87212 */ /* 0x000fe400078e3cff */
[----:B------:R-:W-:Y:S02]  /*345e0*/  LOP3.LUT R171, R170, 0x380, RZ, 0xc0, !PT ;  /* 0x00000380aaab7812 */ /* 0x000fe400078ec0ff */
[----:B------:R-:W-:Y:S01]  /*345f0*/  LOP3.LUT R166, R167, R166, RZ, 0x3c, !PT ;  /* 0x000000a6a7a67212 */ /* 0x000fe200078e3cff */
[----:B------:R-:W-:Y:S01]  /*34600*/  IMAD.X R167, RZ, RZ, R0, P2 ;  /* 0x000000ffffa77224 */ /* 0x000fe200010e0600 */
[----:B------:R-:W-:Y:S02]  /*34610*/  LOP3.LUT R163, R162, 0x380, RZ, 0xc0, !PT ;  /* 0x00000380a2a37812 */ /* 0x000fe400078ec0ff */
[----:B------:R-:W-:Y:S02]  /*34620*/  IADD3.X R169, RZ, R0, RZ, P3, !PT ;  /* 0x00000000ffa97210 */ /* 0x000fe40001ffe4ff */
[----:B------:R-:W-:-:S02]  /*34630*/  LOP3.LUT R161, R160, 0x380, RZ, 0xc0, !PT ;  /* 0x00000380a0a17812 */ /* 0x000fc400078ec0ff */
[C---:B------:R-:W-:Y:S02]  /*34640*/  IADD3 R156, P3, R2.reuse, 0xcd460, RZ ;  /* 0x000cd460029c7810 */ /* 0x040fe40007f7e0ff */
[----:B------:R-:W-:Y:S02]  /*34650*/  IADD3 R154, P2, R2, 0xc9800, RZ ;  /* 0x000c9800029a7810 */ /* 0x000fe40007f5e0ff */
[----:B------:R-:W-:Y:S01]  /*34660*/  SHF.R.U64 R171, R171, 0x3, RZ ;  /* 0x00000003abab7819 */ /* 0x000fe200000012ff */
[----:B------:R-:W-:Y:S01]  /*34670*/  ST.E desc[UR14][R12.64], R81 ;  /* 0x000000510c007985 */ /* 0x000fe2000c10190e */
[----:B------:R-:W-:Y:S02]  /*34680*/  SHF.R.U64 R163, R163, 0x3, RZ ;  /* 0x00000003a3a37819 */ /* 0x000fe400000012ff */
[----:B------:R-:W-:Y:S01]  /*34690*/  SHF.R.U64 R161, R161, 0x3, RZ ;  /* 0x00000003a1a17819 */ /* 0x000fe200000012ff */
[----:B------:R-:W-:Y:S01]  /*346a0*/  ST.E desc[UR14][R12.64+0x4], R80 ;  /* 0x000004500c007985 */ /* 0x000fe2000c10190e */
[----:B------:R-:W-:-:S02]  /*346b0*/  LOP3.LUT R157, R156, 0x380, RZ, 0xc0, !PT ;  /* 0x000003809c9d7812 */ /* 0x000fc400078ec0ff */
[----:B------:R-:W-:Y:S01]  /*346c0*/  LOP3.LUT R155, R154, 0x380, RZ, 0xc0, !PT ;  /* 0x000003809a9b7812 */ /* 0x000fe200078ec0ff */
[----:B------:R-:W-:Y:S01]  /*346d0*/  ST.E desc[UR14][R10.64], R79 ;  /* 0x0000004f0a007985 */ /* 0x000fe2000c10190e */
[----:B------:R-:W-:Y:S01]  /*346e0*/  LOP3.LUT R170, R171, R170, RZ, 0x3c, !PT ;  /* 0x000000aaabaa7212 */ /* 0x000fe200078e3cff */
[----:B------:R-:W-:Y:S02]  /*346f0*/  IMAD.X R171, RZ, RZ, R0, P4 ;  /* 0x000000ffffab7224 */ /* 0x000fe400020e0600 */
[----:B------:R-:W-:Y:S01]  /*34700*/  ST.E desc[UR14][R10.64+0x4], R78 ;  /* 0x0000044e0a007985 */ /* 0x000fe2000c10190e */
[----:B------:R-:W-:-:S03]  /*34710*/  LOP3.LUT R162, R163, R162, RZ, 0x3c, !PT ;  /* 0x000000a2a3a27212 */ /* 0x000fc600078e3cff */
[----:B------:R-:W-:Y:S01]  /*34720*/  ST.E desc[UR14][R8.64], R77 ;  /* 0x0000004d08007985 */ /* 0x000fe2000c10190e */
[----:B------:R-:W-:-:S03]  /*34730*/  LOP3.LUT R160, R161, R160, RZ, 0x3c, !PT ;  /* 0x000000a0a1a07212 */ /* 0x000fc600078e3cff */
[----:B------:R-:W-:Y:S01]  /*34740*/  ST.E desc[UR14][R8.64+0x4], R76 ;  /* 0x0000044c08007985 */ /* 0x000fe2000c10190e */
[----:B------:R-:W-:Y:S01]  /*34750*/  SHF.R.U64 R157, R157, 0x3, RZ ;  /* 0x000000039d9d7819 */ /* 0x000fe200000012ff */
[----:B------:R-:W-:Y:S01]  /*34760*/  IMAD.X R161, RZ, RZ, R0, P5 ;  /* 0x000000ffffa17224 */ /* 0x000fe200028e0600 */
[----:B------:R-:W-:Y:S01]  /*34770*/  IADD3 R152, P4, R2, 0xcd800, RZ ;  /* 0x000cd80002987810 */ /* 0x000fe20007f9e0ff */
[----:B------:R-:W-:Y:S01]  /*34780*/  ST.E desc[UR14][R6.64], R75 ;  /* 0x0000004b06007985 */ /* 0x000fe2000c10190e */
[----:B------:R-:W-:-:S03]  /*34790*/  IADD3.X R163, RZ, R0, RZ, P6, !PT ;  /* 0x00000000ffa37210 */ /* 0x000fc600037fe4ff */
[----:B------:R-:W-:Y:S01]  /*347a0*/  ST.E desc[UR14][R6.64+0x4], R74 ;  /* 0x0000044a06007985 */ /* 0x000fe2000c10190e */
[----:B------:R-:W-:-:S03]  /*347b0*/  SHF.R.U64 R155, R155, 0x3, RZ ;  /* 0x000000039b9b7819 */ /* 0x000fc600000012ff */
[----:B------:R-:W-:Y:S04]  /*347c0*/  ST.E desc[UR14][R4.64], R23 ;  /* 0x0000001704007985 */ /* 0x000fe8000c10190e */
[----:B------:R1:W-:Y:S01]  /*347d0*/  ST.E desc[UR14][R4.64+0x4], R22 ;  /* 0x0000041604007985 */ /* 0x0003e2000c10190e */
[----:B------:R-:W-:-:S03]  /*347e0*/  LOP3.LUT R156, R157, R156, RZ, 0x3c, !PT ;  /* 0x0000009c9d9c7212 */ /* 0x000fc600078e3cff */
[----:B------:R4:W-:Y:S01]  /*347f0*/  ST.E desc[UR14][R16.64+0x4], R18 ;  /* 0x0000041210007985 */ /* 0x0009e2000c10190e */
[----:B------:R-:W-:Y:S01]  /*34800*/  LOP3.LUT R153, R152, 0x380, RZ, 0xc0, !PT ;  /* 0x0000038098997812 */ /* 0x000fe200078ec0ff */
[----:B------:R-:W-:Y:S01]  /*34810*/  IMAD.X R157, RZ, RZ, R0, P3 ;  /* 0x000000ffff9d7224 */ /* 0x000fe200018e0600 */
[----:B------:R-:W-:Y:S01]  /*34820*/  LOP3.LUT R154, R155, R154, RZ, 0x3c, !PT ;  /* 0x0000009a9b9a7212 */ /* 0x000fe200078e3cff */
[----:B------:R3:W-:Y:S01]  /*34830*/  ST.E desc[UR14][R16.64], R19 ;  /* 0x0000001310007985 */ /* 0x0007e2000c10190e */
[----:B-1----:R-:W-:-:S03]  /*34840*/  IADD3 R22, P6, R2, 0xc9820, RZ ;  /* 0x000c982002167810 */ /* 0x002fc60007fde0ff */
[----:B------:R-:W2:Y:S01]  /*34850*/  LDL.LU R75, [R1+0x400] ;  /* 0x00040000014b7983 */ /* 0x000ea20000300800 */
[----:B----4-:R-:W-:-:S03]  /*34860*/  IADD3 R18, P5, R2, 0xcd820, RZ ;  /* 0x000cd82002127810 */ /* 0x010fc60007fbe0ff */
[----:B------:R-:W-:Y:S01]  /*34870*/  ST.E desc[UR14][R14.64], R73 ;  /* 0x000000490e007985 */ /* 0x000fe2000c10190e */
[----:B------:R-:W-:Y:S02]  /*34880*/  LOP3.LUT R23, R22, 0x380, RZ, 0xc0, !PT ;  /* 0x0000038016177812 */ /* 0x000fe400078ec0ff */
[----:B---3--:R-:W-:Y:S01]  /*34890*/  IADD3 R16, P3, R2, 0xc9840, RZ ;  /* 0x000c984002107810 */ /* 0x008fe20007f7e0ff */
[----:B------:R1:W-:Y:S01]  /*348a0*/  ST.E desc[UR14][R14.64+0x4], R72 ;  /* 0x000004480e007985 */ /* 0x0003e2000c10190e */
[----:B------:R-:W-:Y:S02]  /*348b0*/  LOP3.LUT R19, R18, 0x380, RZ, 0xc0, !PT ;  /* 0x0000038012137812 */ /* 0x000fe400078ec0ff */
[----:B------:R-:W-:Y:S01]  /*348c0*/  IADD3.X R155, RZ, R0, RZ, P2, !PT ;  /* 0x00000000ff9b7210 */ /* 0x000fe200017fe4ff */
[----:B------:R-:W3:Y:S01]  /*348d0*/  LDL.LU R74, [R1+0x404] ;  /* 0x00040400014a7983 */ /* 0x000ee20000300800 */
[----:B------:R-:W-:Y:S02]  /*348e0*/  SHF.R.U64 R153, R153, 0x3, RZ ;  /* 0x0000000399997819 */ /* 0x000fe400000012ff */
[----:B------:R-:W-:Y:S01]  /*348f0*/  SHF.R.U64 R23, R23, 0x3, RZ ;  /* 0x0000000317177819 */ /* 0x000fe200000012ff */
[----:B------:R-:W4:Y:S01]  /*34900*/  LDL.LU R81, [R1+0x408] ;  /* 0x0004080001517983 */ /* 0x000f220000300800 */
[----:B------:R-:W-:-:S02]  /*34910*/  LOP3.LUT R17, R16, 0x380, RZ, 0xc0, !PT ;  /* 0x0000038010117812 */ /* 0x000fc400078ec0ff */
[----:B-1----:R-:W-:Y:S01]  /*34920*/  IADD3 R14, P2, R2, 0xcd840, RZ ;  /* 0x000cd840020e7810 */ /* 0x002fe20007f5e0ff */
[----:B------:R-:W4:Y:S01]  /*34930*/  LDL.LU R80, [R1+0x40c] ;  /* 0x00040c0001507983 */ /* 0x000f220000300800 */
[----:B------:R-:W-:Y:S02]  /*34940*/  SHF.R.U64 R19, R19, 0x3, RZ ;  /* 0x0000000313137819 */ /* 0x000fe400000012ff */
[----:B------:R-:W-:Y:S02]  /*34950*/  LOP3.LUT R15, R14, 0x380, RZ, 0xc0, !PT ;  /* 0x000003800e0f7812 */ /* 0x000fe400078ec0ff */
[----:B------:R-:W-:Y:S01]  /*34960*/  LOP3.LUT R152, R153, R152, RZ, 0x3c, !PT ;  /* 0x0000009899987212 */ /* 0x000fe200078e3cff */
[--C-:B------:R-:W-:Y:S01]  /*34970*/  IMAD.X R153, RZ, RZ, R0.reuse, P4 ;  /* 0x000000ffff997224 */ /* 0x100fe200020e0600 */
[----:B------:R-:W-:Y:S01]  /*34980*/  LOP3.LUT R22, R23, R22, RZ, 0x3c, !PT ;  /* 0x0000001617167212 */ /* 0x000fe200078e3cff */
[----:B------:R-:W-:Y:S01]  /*34990*/  IMAD.X R23, RZ, RZ, R0, P6 ;  /* 0x000000ffff177224 */ /* 0x000fe200030e0600 */
[----:B------:R-:W-:-:S02]  /*349a0*/  SHF.R.U64 R17, R17, 0x3, RZ ;  /* 0x0000000311117819 */ /* 0x000fc400000012ff */
[----:B------:R-:W-:Y:S02]  /*349b0*/  LOP3.LUT R18, R19, R18, RZ, 0x3c, !PT ;  /* 0x0000001213127212 */ /* 0x000fe400078e3cff */
[C---:B------:R-:W-:Y:S02]  /*349c0*/  IADD3 R12, P4, R2.reuse, 0xc9860, RZ ;  /* 0x000c9860020c7810 */ /* 0x040fe40007f9e0ff */
[----:B------:R-:W-:Y:S02]  /*349d0*/  SHF.R.U64 R15, R15, 0x3, RZ ;  /* 0x000000030f0f7819 */ /* 0x000fe400000012ff */
[C---:B------:R-:W-:Y:S02]  /*349e0*/  IADD3 R10, P6, R2.reuse, 0xcd860, RZ ;  /* 0x000cd860020a7810 */ /* 0x040fe40007fde0ff */
[----:B------:R-:W-:Y:S02]  /*349f0*/  IADD3.X R19, RZ, R0, RZ, P5, !PT ;  /* 0x00000000ff137210 */ /* 0x000fe40002ffe4ff */
[----:B------:R-:W-:Y:S01]  /*34a00*/  IADD3 R8, P5, R2, 0xc9c00, RZ ;  /* 0x000c9c0002087810 */ /* 0x000fe20007fbe0ff */
[----:B------:R-:W-:Y:S01]  /*34a10*/  ST.E desc[UR14][R164.64], R71 ;  /* 0x00000047a4007985 */ /* 0x000fe2000c10190e */
[----:B------:R-:W-:Y:S01]  /*34a20*/  LOP3.LUT R16, R17, R16, RZ, 0x3c, !PT ;  /* 0x0000001011107212 */ /* 0x000fe200078e3cff */
[--C-:B------:R-:W-:Y:S01]  /*34a30*/  IMAD.X R17, RZ, RZ, R0.reuse, P3 ;  /* 0x000000ffff117224 */ /* 0x100fe200018e0600 */
[----:B------:R-:W-:Y:S01]  /*34a40*/  LOP3.LUT R13, R12, 0x380, RZ, 0xc0, !PT ;  /* 0x000003800c0d7812 */ /* 0x000fe200078ec0ff */
[----:B------:R-:W-:Y:S01]  /*34a50*/  ST.E desc[UR14][R164.64+0x4], R70 ;  /* 0x00000446a4007985 */ /* 0x000fe2000c10190e */
[----:B------:R-:W-:Y:S01]  /*34a60*/  LOP3.LUT R14, R15, R14, RZ, 0x3c, !PT ;  /* 0x0000000e0f0e7212 */ /* 0x000fe200078e3cff */
[----:B------:R-:W-:Y:S01]  /*34a70*/  IMAD.X R15, RZ, RZ, R0, P2 ;  /* 0x000000ffff0f7224 */ /* 0x000fe200010e0600 */
[----:B------:R-:W-:Y:S01]  /*34a80*/  LOP3.LUT R11, R10, 0x380, RZ, 0xc0, !PT ;  /* 0x000003800a0b7812 */ /* 0x000fe200078ec0ff */
[----:B------:R-:W-:Y:S01]  /*34a90*/  ST.E desc[UR14][R158.64], R69 ;  /* 0x000000459e007985 */ /* 0x000fe2000c10190e */
[----:B------:R-:W-:-:S02]  /*34aa0*/  LOP3.LUT R9, R8, 0x380, RZ, 0xc0, !PT ;  /* 0x0000038008097812 */ /* 0x000fc400078ec0ff */
[C---:B------:R-:W-:Y:S01]  /*34ab0*/  IADD3 R6, P3, R2.reuse, 0xcdc00, RZ ;  /* 0x000cdc0002067810 */ /* 0x040fe20007f7e0ff */
[----:B------:R-:W-:Y:S01]  /*34ac0*/  ST.E desc[UR14][R158.64+0x4], R68 ;  /* 0x000004449e007985 */ /* 0x000fe2000c10190e */
[----:B------:R-:W-:-:S03]  /*34ad0*/  IADD3 R4, P2, R2, 0xc9c20, RZ ;  /* 0x000c9c2002047810 */ /* 0x000fc60007f5e0ff */
[----:B------:R-:W-:Y:S01]  /*34ae0*/  ST.E desc[UR14][R168.64], R67 ;  /* 0x00000043a8007985 */ /* 0x000fe2000c10190e */
[----:B------:R-:W-:-:S03]  /*34af0*/  SHF.R.U64 R13, R13, 0x3, RZ ;  /* 0x000000030d0d7819 */ /* 0x000fc600000012ff */
[----:B------:R-:W-:Y:S01]  /*34b00*/  ST.E desc[UR14][R168.64+0x4], R66 ;  /* 0x00000442a8007985 */ /* 0x000fe2000c10190e */
[----:B------:R-:W-:-:S03]  /*34b10*/  SHF.R.U64 R11, R11, 0x3, RZ ;  /* 0x000000030b0b7819 */ /* 0x000fc600000012ff */
[----:B------:R-:W-:Y:S01]  /*34b20*/  ST.E desc[UR14][R166.64], R65 ;  /* 0x00000041a6007985 */ /* 0x000fe2000c10190e */
[----:B------:R-:W-:-:S03]  /*34b30*/  SHF.R.U64 R9, R9, 0x3, RZ ;  /* 0x0000000309097819 */ /* 0x000fc600000012ff */
[----:B------:R-:W-:Y:S01]  /*34b40*/  ST.E desc[UR14][R166.64+0x4], R64 ;  /* 0x00000440a6007985 */ /* 0x000fe2000c10190e */
[----:B------:R-:W-:-:S03]  /*34b50*/  LOP3.LUT R7, R6, 0x380, RZ, 0xc0, !PT ;  /* 0x0000038006077812 */ /* 0x000fc600078ec0ff */
[----:B------:R-:W-:Y:S01]  /*34b60*/  ST.E desc[UR14][R170.64], R63 ;  /* 0x0000003faa007985 */ /* 0x000fe2000c10190e */
[----:B------:R-:W-:-:S03]  /*34b70*/  LOP3.LUT R5, R4, 0x380, RZ, 0xc0, !PT ;  /* 0x0000038004057812 */ /* 0x000fc600078ec0ff */
[----:B------:R-:W-:Y:S01]  /*34b80*/  ST.E desc[UR14][R170.64+0x4], R62 ;  /* 0x0000043eaa007985 */ /* 0x000fe2000c10190e */
[----:B------:R-:W-:-:S03]  /*34b90*/  LOP3.LUT R12, R13, R12, RZ, 0x3c, !PT ;  /* 0x0000000c0d0c7212 */ /* 0x000fc600078e3cff */
[----:B------:R-:W-:Y:S04]  /*34ba0*/  ST.E desc[UR14][R162.64], R61 ;  /* 0x0000003da2007985 */ /* 0x000fe8000c10190e */
[----:B------:R-:W-:Y:S01]  /*34bb0*/  ST.E desc[UR14][R162.64+0x4], R60 ;  /* 0x0000043ca2007985 */ /* 0x000fe2000c10190e */
[----:B------:R-:W-:-:S03]  /*34bc0*/  LOP3.LUT R10, R11, R10, RZ, 0x3c, !PT ;  /* 0x0000000a0b0a7212 */ /* 0x000fc600078e3cff */
[----:B------:R-:W-:Y:S01]  /*34bd0*/  ST.E desc[UR14][R160.64], R59 ;  /* 0x0000003ba0007985 */ /* 0x000fe2000c10190e */
[----:B------:R-:W-:-:S03]  /*34be0*/  IADD3.X R13, RZ, R0, RZ, P4, !PT ;  /* 0x00000000ff0d7210 */ /* 0x000fc600027fe4ff */
[----:B------:R-:W-:Y:S01]  /*34bf0*/  ST.E desc[UR14][R160.64+0x4], R58 ;  /* 0x0000043aa0007985 */ /* 0x000fe2000c10190e */
[----:B------:R-:W-:-:S03]  /*34c00*/  LOP3.LUT R8, R9, R8, RZ, 0x3c, !PT ;  /* 0x0000000809087212 */ /* 0x000fc600078e3cff */
[----:B------:R-:W-:Y:S01]  /*34c10*/  ST.E desc[UR14][R156.64], R57 ;  /* 0x000000399c007985 */ /* 0x000fe2000c10190e */
[----:B------:R-:W-:-:S03]  /*34c20*/  SHF.R.U64 R7, R7, 0x3, RZ ;  /* 0x0000000307077819 */ /* 0x000fc600000012ff */
[----:B------:R-:W-:Y:S01]  /*34c30*/  ST.E desc[UR14][R156.64+0x4], R56 ;  /* 0x000004389c007985 */ /* 0x000fe2000c10190e */
[----:B------:R-:W-:-:S03]  /*34c40*/  IMAD.X R11, RZ, RZ, R0, P6 ;  /* 0x000000ffff0b7224 */ /* 0x000fc600030e0600 */
[----:B------:R-:W-:Y:S01]  /*34c50*/  ST.E desc[UR14][R154.64], R55 ;  /* 0x000000379a007985 */ /* 0x000fe2000c10190e */
[----:B------:R-:W-:-:S03]  /*34c60*/  SHF.R.U64 R5, R5, 0x3, RZ ;  /* 0x0000000305057819 */ /* 0x000fc600000012ff */
[----:B------:R-:W-:Y:S01]  /*34c70*/  ST.E desc[UR14][R154.64+0x4], R54 ;  /* 0x000004369a007985 */ /* 0x000fe2000c10190e */
[----:B------:R-:W-:-:S03]  /*34c80*/  IMAD.X R9, RZ, RZ, R0, P5 ;  /* 0x000000ffff097224 */ /* 0x000fc600028e0600 */
[----:B------:R-:W-:Y:S04]  /*34c90*/  ST.E desc[UR14][R152.64], R53 ;  /* 0x0000003598007985 */ /* 0x000fe8000c10190e */
[----:B------:R-:W-:Y:S04]  /*34ca0*/  ST.E desc[UR14][R152.64+0x4], R52 ;  /* 0x0000043498007985 */ /* 0x000fe8000c10190e */
[----:B------:R-:W-:Y:S04]  /*34cb0*/  ST.E desc[UR14][R22.64], R51 ;  /* 0x0000003316007985 */ /* 0x000fe8000c10190e */
        /* <DEDUP_REMOVED lines=8> */
[----:B------:R-:W-:-:S03]  /*34d40*/  IMAD.X R5, RZ, RZ, R0, P2 ;  /* 0x000000ffff057224 */ /* 0x000fc600010e0600 */
[----:B------:R-:W-:Y:S04]  /*34d50*/  ST.E desc[UR14][R14.64], R44 ;  /* 0x0000002c0e007985 */ /* 0x000fe8000c10190e */
[----:B------:R-:W-:Y:S04]  /*34d60*/  ST.E desc[UR14][R14.64+0x4], R43 ;  /* 0x0000042b0e007985 */ /* 0x000fe8000c10190e */
[----:B------:R-:W-:Y:S04]  /*34d70*/  ST.E desc[UR14][R12.64], R42 ;  /* 0x0000002a0c007985 */ /* 0x000fe8000c10190e */
[----:B------:R1:W-:Y:S04]  /*34d80*/  ST.E desc[UR14][R12.64+0x4], R41 ;  /* 0x000004290c007985 */ /* 0x0003e8000c10190e */
[----:B------:R-:W-:Y:S04]  /*34d90*/  ST.E desc[UR14][R10.64], R40 ;  /* 0x000000280a007985 */ /* 0x000fe8000c10190e */
[----:B------:R1:W-:Y:S04]  /*34da0*/  ST.E desc[UR14][R10.64+0x4], R39 ;  /* 0x000004270a007985 */ /* 0x0003e8000c10190e */
[----:B-1----:R-:W2:Y:S04]  /*34db0*/  LDL.LU R13, [R1+0x300] ;  /* 0x00030000010d7983 */ /* 0x002ea80000300800 */
[----:B------:R-:W3:Y:S04]  /*34dc0*/  LDL.LU R12, [R1+0x304] ;  /* 0x00030400010c7983 */ /* 0x000ee80000300800 */
[----:B------:R-:W-:Y:S04]  /*34dd0*/  ST.E desc[UR14][R8.64], R38 ;  /* 0x0000002608007985 */ /* 0x000fe8000c10190e */
[----:B------:R1:W-:Y:S04]  /*34de0*/  ST.E desc[UR14][R8.64+0x4], R37 ;  /* 0x0000042508007985 */ /* 0x0003e8000c10190e */
[----:B------:R-:W4:Y:S04]  /*34df0*/  LDL.LU R11, [R1+0x308] ;  /* 0x00030800010b7983 */ /* 0x000f280000300800 */
[----:B------:R-:W4:Y:S04]  /*34e00*/  LDL.LU R10, [R1+0x30c] ;  /* 0x00030c00010a7983 */ /* 0x000f280000300800 */
[----:B-1----:R-:W4:Y:S01]  /*34e10*/  LDL.LU R8, [R1+0x314] ;  /* 0x0003140001087983 */ /* 0x002f220000300800 */
[----:B------:R-:W-:-:S03]  /*34e20*/  IADD3 R158, P4, R2, 0xcdc20, RZ ;  /* 0x000cdc20029e7810 */ /* 0x000fc60007f9e0ff */
[----:B------:R-:W-:Y:S01]  /*34e30*/  ST.E desc[UR14][R6.64], R36 ;  /* 0x0000002406007985 */ /* 0x000fe2000c10190e */
[----:B------:R-:W-:-:S03]  /*34e40*/  IADD3 R168, P6, R2, 0xc9c40, RZ ;  /* 0x000c9c4002a87810 */ /* 0x000fc60007fde0ff */
[----:B------:R1:W-:Y:S04]  /*34e50*/  ST.E desc[UR14][R6.64+0x4], R35 ;  /* 0x0000042306007985 */ /* 0x0003e8000c10190e */
[----:B------:R-:W4:Y:S01]  /*34e60*/  LDL.LU R9, [R1+0x310] ;  /* 0x0003100001097983 */ /* 0x000f220000300800 */
[----:B------:R-:W-:-:S03]  /*34e70*/  IADD3 R164, P5, R2, 0xcdc40, RZ ;  /* 0x000cdc4002a47810 */ /* 0x000fc60007fbe0ff */
[----:B------:R-:W-:Y:S04]  /*34e80*/  ST.E desc[UR14][R4.64], R34 ;  /* 0x0000002204007985 */ /* 0x000fe8000c10190e */
[----:B------:R1:W-:Y:S04]  /*34e90*/  ST.E desc[UR14][R4.64+0x4], R33 ;  /* 0x0000042104007985 */ /* 0x0003e8000c10190e */
[----:B-1----:R-:W4:Y:S04]  /*34ea0*/  LDL.LU R7, [R1+0x318] ;  /* 0x0003180001077983 */ /* 0x002f280000300800 */
[----:B------:R-:W4:Y:S01]  /*34eb0*/  LDL.LU R6, [R1+0x31c] ;  /* 0x00031c0001067983 */ /* 0x000f220000300800 */
[----:B------:R-:W-:-:S03]  /*34ec0*/  IADD3 R208, P3, R2, 0xc9c60, RZ ;  /* 0x000c9c6002d07810 */ /* 0x000fc60007f7e0ff */
[----:B------:R-:W4:Y:S01]  /*34ed0*/  LDL.LU R4, [R1+0x324] ;  /* 0x0003240001047983 */ /* 0x000f220000300800 */
[----:B------:R-:W-:Y:S02]  /*34ee0*/  LOP3.LUT R159, R158, 0x380, RZ, 0xc0, !PT ;  /* 0x000003809e9f7812 */ /* 0x000fe400078ec0ff */
[----:B------:R-:W-:Y:S01]  /*34ef0*/  IADD3 R190, P2, R2, 0xcdc60, RZ ;  /* 0x000cdc6002be7810 */ /* 0x000fe20007f5e0ff */
[----:B------:R-:W4:Y:S01]  /*34f00*/  LDL.LU R5, [R1+0x320] ;  /* 0x0003200001057983 */ /* 0x000f220000300800 */
[----:B------:R-:W-:Y:S02]  /*34f10*/  LOP3.LUT R169, R168, 0x380, RZ, 0xc0, !PT ;  /* 0x00000380a8a97812 */ /* 0x000fe400078ec0ff */
[----:B------:R-:W-:Y:S01]  /*34f20*/  LOP3.LUT R165, R164, 0x380, RZ, 0xc0, !PT ;  /* 0x00000380a4a57812 */ /* 0x000fe200078ec0ff */
[----:B------:R-:W4:Y:S01]  /*34f30*/  LDL.LU R43, [R1+0x328] ;  /* 0x00032800012b7983 */ /* 0x000f220000300800 */
[----:B------:R-:W-:Y:S02]  /*34f40*/  LOP3.LUT R209, R208, 0x380, RZ, 0xc0, !PT ;  /* 0x00000380d0d17812 */ /* 0x000fe400078ec0ff */
[----:B------:R-:W-:Y:S01]  /*34f50*/  SHF.R.U64 R159, R159, 0x3, RZ ;  /* 0x000000039f9f7819 */ /* 0x000fe200000012ff */
[----:B------:R-:W4:Y:S01]  /*34f60*/  LDL.LU R42, [R1+0x32c] ;  /* 0x00032c00012a7983 */ /* 0x000f220000300800 */
[----:B------:R-:W-:-:S02]  /*34f70*/  LOP3.LUT R191, R190, 0x380, RZ, 0xc0, !PT ;  /* 0x00000380bebf7812 */ /* 0x000fc400078ec0ff */
[----:B------:R-:W-:Y:S01]  /*34f80*/  SHF.R.U64 R169, R169, 0x3, RZ ;  /* 0x00000003a9a97819 */ /* 0x000fe200000012ff */
[----:B------:R-:W4:Y:S01]  /*34f90*/  LDL.LU R41, [R1+0x330] ;  /* 0x0003300001297983 */ /* 0x000f220000300800 */
[----:B------:R-:W-:Y:S02]  /*34fa0*/  SHF.R.U64 R165, R165, 0x3, RZ ;  /* 0x00000003a5a57819 */ /* 0x000fe400000012ff */
[----:B------:R-:W-:Y:S01]  /*34fb0*/  SHF.R.U64 R209, R209, 0x3, RZ ;  /* 0x00000003d1d17819 */ /* 0x000fe200000012ff */
[----:B------:R-:W4:Y:S01]  /*34fc0*/  LDL.LU R40, [R1+0x334] ;  /* 0x0003340001287983 */ /* 0x000f220000300800 */
[----:B------:R-:W-:Y:S01]  /*34fd0*/  LOP3.LUT R158, R159, R158, RZ, 0x3c, !PT ;  /* 0x0000009e9f9e7212 */ /* 0x000fe200078e3cff */
[----:B------:R-:W-:Y:S01]  /*34fe0*/  IMAD.X R159, RZ, RZ, R0, P4 ;  /* 0x000000ffff9f7224 */ /* 0x000fe200020e0600 */
[----:B------:R-:W-:Y:S01]  /*34ff0*/  SHF.R.U64 R191, R191, 0x3, RZ ;  /* 0x00000003bfbf7819 */ /* 0x000fe200000012ff */
[----:B------:R-:W4:Y:S01]  /*35000*/  LDL.LU R39, [R1+0x338] ;  /* 0x0003380001277983 */ /* 0x000f220000300800 */
[----:B------:R-:W-:-:S02]  /*35010*/  LOP3.LUT R168, R169, R168, RZ, 0x3c, !PT ;  /* 0x000000a8a9a87212 */ /* 0x000fc400078e3cff */
[----:B------:R-:W-:Y:S01]  /*35020*/  LOP3.LUT R164, R165, R164, RZ, 0x3c, !PT ;  /* 0x000000a4a5a47212 */ /* 0x000fe200078e3cff */
[--C-:B------:R-:W-:Y:S01]  /*35030*/  IMAD.X R165, RZ, RZ, R0.reuse, P5 ;  /* 0x000000ffffa57224 */ /* 0x100fe200028e0600 */
[----:B------:R-:W-:Y:S01]  /*35040*/  IADD3.X R169, RZ, R0, RZ, P6, !PT ;  /* 0x00000000ffa97210 */ /* 0x000fe200037fe4ff */
[----:B------:R-:W4:Y:S01]  /*35050*/  LDL.LU R38, [R1+0x33c] ;  /* 0x00033c0001267983 */ /* 0x000f220000300800 */
[----:B------:R-:W-:Y:S01]  /*35060*/  LOP3.LUT R208, R209, R208, RZ, 0x3c, !PT ;  /* 0x000000d0d1d07212 */ /* 0x000fe200078e3cff */
[----:B------:R-:W-:Y:S01]  /*35070*/  IMAD.X R209, RZ, RZ, R0, P3 ;  /* 0x000000ffffd17224 */ /* 0x000fe200018e0600 */
[----:B------:R-:W-:Y:S01]  /*35080*/  LOP3.LUT R190, R191, R190, RZ, 0x3c, !PT ;  /* 0x000000bebfbe7212 */ /* 0x000fe200078e3cff */
[----:B------:R-:W-:Y:S01]  /*35090*/  ST.E desc[UR14][R158.64], R32 ;  /* 0x000000209e007985 */ /* 0x000fe2000c10190e */
[----:B------:R-:W-:-:S03]  /*350a0*/  IADD3.X R191, RZ, R0, RZ, P2, !PT ;  /* 0x00000000ffbf7210 */ /* 0x000fc600017fe4ff */
[----:B------:R-:W-:Y:S04]  /*350b0*/  ST.E desc[UR14][R158.64+0x4], R31 ;  /* 0x0000041f9e007985 */ /* 0x000fe8000c10190e */
[----:B------:R-:W-:Y:S04]  /*350c0*/  ST.E desc[UR14][R168.64], R30 ;  /* 0x0000001ea8007985 */ /* 0x000fe8000c10190e */
[----:B------:R-:W-:Y:S04]  /*350d0*/  ST.E desc[UR14][R168.64+0x4], R28 ;  /* 0x0000041ca8007985 */ /* 0x000fe8000c10190e */
[----:B------:R-:W-:Y:S04]  /*350e0*/  ST.E desc[UR14][R164.64], R27 ;  /* 0x0000001ba4007985 */ /* 0x000fe8000c10190e */
[----:B------:R-:W-:Y:S04]  /*350f0*/  ST.E desc[UR14][R164.64+0x4], R26 ;  /* 0x0000041aa4007985 */ /* 0x000fe8000c10190e */
[----:B------:R-:W-:Y:S04]  /*35100*/  ST.E desc[UR14][R208.64], R25 ;  /* 0x00000019d0007985 */ /* 0x000fe8000c10190e */
[----:B------:R-:W-:Y:S04]  /*35110*/  ST.E desc[UR14][R208.64+0x4], R24 ;  /* 0x00000418d0007985 */ /* 0x000fe8000c10190e */
[----:B------:R1:W-:Y:S04]  /*35120*/  ST.E desc[UR14][R190.64], R21 ;  /* 0x00000015be007985 */ /* 0x0003e8000c10190e */
[----:B------:R-:W4:Y:S04]  /*35130*/  LDL.LU R37, [R1+0x348] ;  /* 0x0003480001257983 */ /* 0x000f280000300800 */
        /* <DEDUP_REMOVED lines=10> */
[----:B------:R1:W-:Y:S01]  /*351e0*/  ST.E desc[UR14][R190.64+0x4], R20 ;  /* 0x00000414be007985 */ /* 0x0003e2000c10190e */
[----:B------:R-:W-:-:S02]  /*351f0*/  IADD3 R212, P4, R2, 0xe8000, RZ ;  /* 0x000e800002d47810 */ /* 0x000fc40007f9e0ff */
[C---:B------:R-:W-:Y:S01]  /*35200*/  IADD3 R210, P6, R2.reuse, 0xec000, RZ ;  /* 0x000ec00002d27810 */ /* 0x040fe20007fde0ff */
[----:B------:R-:W4:Y:S01]  /*35210*/  LDL.LU R26, [R1+0x370] ;  /* 0x00037000011a7983 */ /* 0x000f220000300800 */
[C---:B------:R-:W-:Y:S02]  /*35220*/  IADD3 R220, P5, R2.reuse, 0xe8020, RZ ;  /* 0x000e802002dc7810 */ /* 0x040fe40007fbe0ff */
[----:B------:R-:W-:Y:S01]  /*35230*/  IADD3 R218, P3, R2, 0xec020, RZ ;  /* 0x000ec02002da7810 */ /* 0x000fe20007f7e0ff */
[----:B------:R-:W4:Y:S04]  /*35240*/  LDL.LU R25, [R1+0x378] ;  /* 0x0003780001197983 */ /* 0x000f280000300800 */
[----:B-1----:R-:W4:Y:S01]  /*35250*/  LDL.LU R20, [R1+0x374] ;  /* 0x0003740001147983 */ /* 0x002f220000300800 */
[----:B------:R-:W-:-:S02]  /*35260*/  LOP3.LUT R213, R212, 0x380, RZ, 0xc0, !PT ;  /* 0x00000380d4d57812 */ /* 0x000fc400078ec0ff */
[----:B------:R-:W-:Y:S01]  /*35270*/  LOP3.LUT R211, R210, 0x380, RZ, 0xc0, !PT ;  /* 0x00000380d2d37812 */ /* 0x000fe200078ec0ff */
[----:B------:R-:W4:Y:S01]  /*35280*/  LDL.LU R24, [R1+0x37c] ;  /* 0x00037c0001187983 */ /* 0x000f220000300800 */
[----:B------:R-:W-:Y:S02]  /*35290*/  SHF.R.U64 R213, R213, 0x3, RZ ;  /* 0x00000003d5d57819 */ /* 0x000fe400000012ff */
[----:B------:R-:W-:Y:S01]  /*352a0*/  LOP3.LUT R221, R220, 0x380, RZ, 0xc0, !PT ;  /* 0x00000380dcdd7812 */ /* 0x000fe200078ec0ff */
[----:B------:R-:W4:Y:S01]  /*352b0*/  LDL.LU R54, [R1+0x390] ;  /* 0x0003900001367983 */ /* 0x000f220000300800 */
[----:B------:R-:W-:Y:S02]  /*352c0*/  SHF.R.U64 R211, R211, 0x3, RZ ;  /* 0x00000003d3d37819 */ /* 0x000fe400000012ff */
[----:B------:R-:W-:Y:S01]  /*352d0*/  LOP3.LUT R219, R218, 0x380, RZ, 0xc0, !PT ;  /* 0x00000380dadb7812 */ /* 0x000fe200078ec0ff */
[----:B------:R-:W4:Y:S01]  /*352e0*/  LDL.LU R61, [R1+0x3e0] ;  /* 0x0003e000013d7983 */ /* 0x000f220000300800 */
[----:B------:R-:W-:Y:S01]  /*352f0*/  LOP3.LUT R212, R213, R212, RZ, 0x3c, !PT ;  /* 0x000000d4d5d47212 */ /* 0x000fe200078e3cff */
[--C-:B------:R-:W-:Y:S01]  /*35300*/  IMAD.X R213, RZ, RZ, R0.reuse, P4 ;  /* 0x000000ffffd57224 */ /* 0x100fe200020e0600 */
[----:B------:R-:W-:Y:S01]  /*35310*/  SHF.R.U64 R221, R221, 0x3, RZ ;  /* 0x00000003dddd7819 */ /* 0x000fe200000012ff */
[----:B------:R-:W4:Y:S01]  /*35320*/  LDL.LU R60, [R1+0x3e4] ;  /* 0x0003e400013c7983 */ /* 0x000f220000300800 */
[----:B------:R-:W-:Y:S01]  /*35330*/  LOP3.LUT R210, R211, R210, RZ, 0x3c, !PT ;  /* 0x000000d2d3d27212 */ /* 0x000fe200078e3cff */
[----:B------:R-:W-:Y:S01]  /*35340*/  IMAD.X R211, RZ, RZ, R0, P6 ;  /* 0x000000ffffd37224 */ /* 0x000fe200030e0600 */
[----:B------:R-:W-:Y:S01]  /*35350*/  SHF.R.U64 R219, R219, 0x3, RZ ;  /* 0x00000003dbdb7819 */ /* 0x000fe200000012ff */
[----:B------:R-:W4:Y:S01]  /*35360*/  LDL.LU R71, [R1+0x3e8] ;  /* 0x0003e80001477983 */ /* 0x000f220000300800 */
[----:B------:R-:W-:-:S02]  /*35370*/  IADD3 R226, P4, R2, 0xec040, RZ ;  /* 0x000ec04002e27810 */ /* 0x000fc40007f9e0ff */
[----:B------:R-:W-:Y:S01]  /*35380*/  IADD3 R232, P6, R2, 0xe8060, RZ ;  /* 0x000e806002e87810 */ /* 0x000fe20007fde0ff */
[----:B------:R-:W4:Y:S01]  /*35390*/  LDL.LU R70, [R1+0x3ec] ;  /* 0x0003ec0001467983 */ /* 0x000f220000300800 */
[----:B------:R-:W-:Y:S02]  /*353a0*/  LOP3.LUT R220, R221, R220, RZ, 0x3c, !PT ;  /* 0x000000dcdddc7212 */ /* 0x000fe400078e3cff */
[----:B------:R-:W-:Y:S01]  /*353b0*/  LOP3.LUT R218, R219, R218, RZ, 0x3c, !PT ;  /* 0x000000dadbda7212 */ /* 0x000fe200078e3cff */
[----:B------:R-:W-:Y:S01]  /*353c0*/  IMAD.X R219, RZ, RZ, R0, P3 ;  /* 0x000000ffffdb7224 */ /* 0x000fe200018e0600 */
[----:B------:R-:W-:Y:S01]  /*353d0*/  LOP3.LUT R227, R226, 0x380, RZ, 0xc0, !PT ;  /* 0x00000380e2e37812 */ /* 0x000fe200078ec0ff */
[----:B------:R-:W4:Y:S01]  /*353e0*/  LDL.LU R69, [R1+0x3f0] ;  /* 0x0003f00001457983 */ /* 0x000f220000300800 */
[----:B------:R-:W-:Y:S02]  /*353f0*/  IADD3.X R221, RZ, R0, RZ, P5, !PT ;  /* 0x00000000ffdd7210 */ /* 0x000fe40002ffe4ff */
[----:B------:R-:W-:Y:S01]  /*35400*/  IADD3 R228, P2, R2, 0xe8040, RZ ;  /* 0x000e804002e47810 */ /* 0x000fe20007f5e0ff */
[----:B------:R-:W4:Y:S01]  /*35410*/  LDL.LU R68, [R1+0x3f4] ;  /* 0x0003f40001447983 */ /* 0x000f220000300800 */
[----:B------:R-:W-:-:S02]  /*35420*/  LOP3.LUT R233, R232, 0x380, RZ, 0xc0, !PT ;  /* 0x00000380e8e97812 */ /* 0x000fc400078ec0ff */
[C---:B------:R-:W-:Y:S01]  /*35430*/  IADD3 R230, P5, R2.reuse, 0xec060, RZ ;  /* 0x000ec06002e67810 */ /* 0x040fe20007fbe0ff */
[----:B------:R-:W4:Y:S01]  /*35440*/  LDL.LU R67, [R1+0x3f8] ;  /* 0x0003f80001437983 */ /* 0x000f220000300800 */
[----:B------:R-:W-:Y:S02]  /*35450*/  IADD3 R234, P3, R2, 0xe8400, RZ ;  /* 0x000e840002ea7810 */ /* 0x000fe40007f7e0ff */
[----:B------:R-:W-:Y:S01]  /*35460*/  SHF.R.U64 R227, R227, 0x3, RZ ;  /* 0x00000003e3e37819 */ /* 0x000fe200000012ff */
[----:B------:R-:W4:Y:S01]  /*35470*/  LDL.LU R66, [R1+0x3fc] ;  /* 0x0003fc0001427983 */ /* 0x000f220000300800 */
[----:B------:R-:W-:Y:S02]  /*35480*/  LOP3.LUT R229, R228, 0x380, RZ, 0xc0, !PT ;  /* 0x00000380e4e57812 */ /* 0x000fe400078ec0ff */
[----:B------:R-:W-:Y:S02]  /*35490*/  SHF.R.U64 R233, R233, 0x3, RZ ;  /* 0x00000003e9e97819 */ /* 0x000fe400000012ff */
[----:B------:R-:W-:-:S02]  /*354a0*/  LOP3.LUT R231, R230, 0x380, RZ, 0xc0, !PT ;  /* 0x00000380e6e77812 */ /* 0x000fc400078ec0ff */
[----:B------:R-:W-:Y:S02]  /*354b0*/  LOP3.LUT R235, R234, 0x380, RZ, 0xc0, !PT ;  /* 0x00000380eaeb7812 */ /* 0x000fe400078ec0ff */
[----:B------:R-:W-:Y:S02]  /*354c0*/  LOP3.LUT R226, R227, R226, RZ, 0x3c, !PT ;  /* 0x000000e2e3e27212 */ /* 0x000fe400078e3cff */
[----:B------:R-:W-:Y:S02]  /*354d0*/  SHF.R.U64 R229, R229, 0x3, RZ ;  /* 0x00000003e5e57819 */ /* 0x000fe400000012ff */
[----:B------:R-:W-:Y:S01]  /*354e0*/  LOP3.LUT R232, R233, R232, RZ, 0x3c, !PT ;  /* 0x000000e8e9e87212 */ /* 0x000fe200078e3cff */
[----:B------:R-:W-:Y:S01]  /*354f0*/  IMAD.X R233, RZ, RZ, R0, P6 ;  /* 0x000000ffffe97224 */ /* 0x000fe200030e0600 */
[----:B------:R-:W-:Y:S02]  /*35500*/  SHF.R.U64 R231, R231, 0x3, RZ ;  /* 0x00000003e7e77819 */ /* 0x000fe400000012ff */
[----:B------:R-:W-:-:S02]  /*35510*/  IADD3.X R227, RZ, R0, RZ, P4, !PT ;  /* 0x00000000ffe37210 */ /* 0x000fc400027fe4ff */
[----:B------:R-:W-:Y:S02]  /*35520*/  SHF.R.U64 R235, R235, 0x3, RZ ;  /* 0x00000003ebeb7819 */ /* 0x000fe400000012ff */
[C---:B------:R-:W-:Y:S02]  /*35530*/  IADD3 R222, P4, R2.reuse, 0xe8420, RZ ;  /* 0x000e842002de7810 */ /* 0x040fe40007f9e0ff */
[----:B------:R-:W-:Y:S02]  /*35540*/  IADD3 R216, P6, R2, 0xec420, RZ ;  /* 0x000ec42002d87810 */ /* 0x000fe40007fde0ff */
[----:B------:R-:W-:Y:S01]  /*35550*/  LOP3.LUT R228, R229, R228, RZ, 0x3c, !PT ;  /* 0x000000e4e5e47212 */ /* 0x000fe200078e3cff */
[--C-:B------:R-:W-:Y:S01]  /*35560*/  IMAD.X R229, RZ, RZ, R0.reuse, P2 ;  /* 0x000000ffffe57224 */ /* 0x100fe200010e0600 */
[----:B------:R-:W-:Y:S01]  /*35570*/  LOP3.LUT R230, R231, R230, RZ, 0x3c, !PT ;  /* 0x000000e6e7e67212 */ /* 0x000fe200078e3cff */
[----:B------:R-:W-:Y:S01]  /*35580*/  IMAD.X R231, RZ, RZ, R0, P5 ;  /* 0x000000ffffe77224 */ /* 0x000fe200028e0600 */
[----:B------:R-:W-:-:S02]  /*35590*/  LOP3.LUT R234, R235, R234, RZ, 0x3c, !PT ;  /* 0x000000eaebea7212 */ /* 0x000fc400078e3cff */
[----:B------:R-:W-:Y:S02]  /*355a0*/  LOP3.LUT R223, R222, 0x380, RZ, 0xc0, !PT ;  /* 0x00000380dedf7812 */ /* 0x000fe400078ec0ff */
[C---:B------:R-:W-:Y:S02]  /*355b0*/  IADD3 R224, P2, R2.reuse, 0xec400, RZ ;  /* 0x000ec40002e07810 */ /* 0x040fe40007f5e0ff */
[----:B------:R-:W-:Y:S02]  /*355c0*/  IADD3 R214, P5, R2, 0xe8440, RZ ;  /* 0x000e844002d67810 */ /* 0x000fe40007fbe0ff */
[----:B------:R-:W-:Y:S02]  /*355d0*/  LOP3.LUT R217, R216, 0x380, RZ, 0xc0, !PT ;  /* 0x00000380d8d97812 */ /* 0x000fe400078ec0ff */
[----:B------:R-:W-:Y:S02]  /*355e0*/  IADD3.X R235, RZ, R0, RZ, P3, !PT ;  /* 0x00000000ffeb7210 */ /* 0x000fe40001ffe4ff */
[----:B------:R-:W-:-:S02]  /*355f0*/  IADD3 R206, P3, R2, 0xec440, RZ ;  /* 0x000ec44002ce7810 */ /* 0x000fc40007f7e0ff */
[----:B------:R-:W-:Y:S02]  /*35600*/  SHF.R.U64 R223, R223, 0x3, RZ ;  /* 0x00000003dfdf7819 */ /* 0x000fe400000012ff */
[----:B------:R-:W-:Y:S02]  /*35610*/  LOP3.LUT R225, R224, 0x380, RZ, 0xc0, !PT ;  /* 0x00000380e0e17812 */ /* 0x000fe400078ec0ff */
[----:B------:R-:W-:Y:S02]  /*35620*/  LOP3.LUT R215, R214, 0x380, RZ, 0xc0, !PT ;  /* 0x00000380d6d77812 */ /* 0x000fe400078ec0ff */
[----:B------:R-:W-:Y:S02]  /*35630*/  SHF.R.U64 R217, R217, 0x3, RZ ;  /* 0x00000003d9d97819 */ /* 0x000fe400000012ff */
[----:B------:R-:W-:Y:S02]  /*35640*/  LOP3.LUT R207, R206, 0x380, RZ, 0xc0, !PT ;  /* 0x00000380cecf7812 */ /* 0x000fe400078ec0ff */
[----:B------:R-:W-:Y:S01]  /*35650*/  LOP3.LUT R222, R223, R222, RZ, 0x3c, !PT ;  /* 0x000000dedfde7212 */ /* 0x000fe200078e3cff */
[----:B------:R-:W-:Y:S01]  /*35660*/  IMAD.X R223, RZ, RZ, R0, P4 ;  /* 0x000000ffffdf7224 */ /* 0x000fe200020e0600 */
[----:B------:R-:W-:-:S02]  /*35670*/  SHF.R.U64 R225, R225, 0x3, RZ ;  /* 0x00000003e1e17819 */ /* 0x000fc400000012ff */
[----:B------:R-:W-:Y:S02]  /*35680*/  SHF.R.U64 R215, R215, 0x3, RZ ;  /* 0x00000003d7d77819 */ /* 0x000fe400000012ff */
[----:B------:R-:W-:Y:S02]  /*35690*/  LOP3.LUT R216, R217, R216, RZ, 0x3c, !PT ;  /* 0x000000d8d9d87212 */ /* 0x000fe400078e3cff */
[----:B------:R-:W-:Y:S02]  /*356a0*/  SHF.R.U64 R207, R207, 0x3, RZ ;  /* 0x00000003cfcf7819 */ /* 0x000fe400000012ff */
[C---:B------:R-:W-:Y:S02]  /*356b0*/  IADD3 R202, P4, R2.reuse, 0xec460, RZ ;  /* 0x000ec46002ca7810 */ /* 0x040fe40007f9e0ff */
[----:B------:R-:W-:Y:S02]  /*356c0*/  IADD3.X R217, RZ, R0, RZ, P6, !PT ;  /* 0x00000000ffd97210 */ /* 0x000fe400037fe4ff */
[----:B------:R-:W-:-:S02]  /*356d0*/  IADD3 R200, P6, R2, 0xe8800, RZ ;  /* 0x000e880002c87810 */ /* 0x000fc40007fde0ff */
[----:B------:R-:W-:Y:S01]  /*356e0*/  LOP3.LUT R224, R225, R224, RZ, 0x3c, !PT ;  /* 0x000000e0e1e07212 */ /* 0x000fe200078e3cff */
[--C-:B------:R-:W-:Y:S01]  /*356f0*/  IMAD.X R225, RZ, RZ, R0.reuse, P2 ;  /* 0x000000ffffe17224 */ /* 0x100fe200010e0600 */
[----:B------:R-:W-:Y:S01]  /*35700*/  LOP3.LUT R214, R215, R214, RZ, 0x3c, !PT ;  /* 0x000000d6d7d67212 */ /* 0x000fe200078e3cff */
[--C-:B------:R-:W-:Y:S01]  /*35710*/  IMAD.X R215, RZ, RZ, R0.reuse, P5 ;  /* 0x000000ffffd77224 */ /* 0x100fe200028e0600 */
[----:B------:R-:W-:Y:S01]  /*35720*/  LOP3.LUT R206, R207, R206, RZ, 0x3c, !PT ;  /* 0x000000cecfce7212 */ /* 0x000fe200078e3cff */
[----:B------:R-:W-:Y:S01]  /*35730*/  IMAD.X R207, RZ, RZ, R0, P3 ;  /* 0x000000ffffcf7224 */ /* 0x000fe200018e0600 */
[----:B------:R-:W-:Y:S02]  /*35740*/  LOP3.LUT R203, R202, 0x380, RZ, 0xc0, !PT ;  /* 0x00000380cacb7812 */ /* 0x000fe400078ec0ff */
[----:B------:R-:W-:Y:S02]  /*35750*/  IADD3 R204, P2, R2, 0xe8460, RZ ;  /* 0x000e846002cc7810 */ /* 0x000fe40007f5e0ff */
[----:B------:R-:W-:-:S02]  /*35760*/  LOP3.LUT R201, R200, 0x380, RZ, 0xc0, !PT ;  /* 0x00000380c8c97812 */ /* 0x000fc400078ec0ff */
[C---:B------:R-:W-:Y:S02]  /*35770*/  IADD3 R198, P5, R2.reuse, 0xec800, RZ ;  /* 0x000ec80002c67810 */ /* 0x040fe40007fbe0ff */
[----:B------:R-:W-:Y:S02]  /*35780*/  IADD3 R196, P3, R2, 0xe8820, RZ ;  /* 0x000e882002c47810 */ /* 0x000fe40007f7e0ff */
[----:B------:R-:W-:Y:S02]  /*35790*/  SHF.R.U64 R203, R203, 0x3, RZ ;  /* 0x00000003cbcb7819 */ /* 0x000fe400000012ff */
[----:B------:R-:W-:Y:S02]  /*357a0*/  LOP3.LUT R205, R204, 0x380, RZ, 0xc0, !PT ;  /* 0x00000380cccd7812 */ /* 0x000fe400078ec0ff */
[----:B------:R-:W-:Y:S02]  /*357b0*/  SHF.R.U64 R201, R201, 0x3, RZ ;  /* 0x00000003c9c97819 */ /* 0x000fe400000012ff */
[----:B------:R-:W-:-:S02]  /*357c0*/  LOP3.LUT R199, R198, 0x380, RZ, 0xc0, !PT ;  /* 0x00000380c6c77812 */ /* 0x000fc400078ec0ff */
[----:B------:R-:W-:Y:S02]  /*357d0*/  LOP3.LUT R197, R196, 0x380, RZ, 0xc0, !PT ;  /* 0x00000380c4c57812 */ /* 0x000fe400078ec0ff */
[----:B------:R-:W-:Y:S01]  /*357e0*/  LOP3.LUT R202, R203, R202, RZ, 0x3c, !PT ;  /* 0x000000cacbca7212 */ /* 0x000fe200078e3cff */
[--C-:B------:R-:W-:Y:S01]  /*357f0*/  IMAD.X R203, RZ, RZ, R0.reuse, P4 ;  /* 0x000000ffffcb7224 */ /* 0x100fe200020e0600 */
[----:B------:R-:W-:Y:S02]  /*35800*/  SHF.R.U64 R205, R205, 0x3, RZ ;  /* 0x00000003cdcd7819 */ /* 0x000fe400000012ff */
[----:B------:R-:W-:Y:S01]  /*35810*/  LOP3.LUT R200, R201, R200, RZ, 0x3c, !PT ;  /* 0x000000c8c9c87212 */ /* 0x000fe200078e3cff */
[----:B------:R-:W-:Y:S01]  /*35820*/  IMAD.X R201, RZ, RZ, R0, P6 ;  /* 0x000000ffffc97224 */ /* 0x000fe200030e0600 */
[----:B------:R-:W-:Y:S02]  /*35830*/  SHF.R.U64 R199, R199, 0x3, RZ ;  /* 0x00000003c7c77819 */ /* 0x000fe400000012ff */
[----:B------:R-:W-:-:S02]  /*35840*/  SHF.R.U64 R197, R197, 0x3, RZ ;  /* 0x00000003c5c57819 */ /* 0x000fc400000012ff */
[C---:B------:R-:W-:Y:S02]  /*35850*/  IADD3 R192, P4, R2.reuse, 0xe8840, RZ ;  /* 0x000e884002c07810 */ /* 0x040fe40007f9e0ff */
[----:B------:R-:W-:Y:S02]  /*35860*/  IADD3 R188, P6, R2, 0xec840, RZ ;  /* 0x000ec84002bc7810 */ /* 0x000fe40007fde0ff */
[----:B------:R-:W-:Y:S02]  /*35870*/  LOP3.LUT R204, R205, R204, RZ, 0x3c, !PT ;  /* 0x000000cccdcc7212 */ /* 0x000fe400078e3cff */
[----:B------:R-:W-:Y:S02]  /*35880*/  LOP3.LUT R198, R199, R198, RZ, 0x3c, !PT ;  /* 0x000000c6c7c67212 */ /* 0x000fe400078e3cff */
[----:B------:R-:W-:Y:S01]  /*35890*/  LOP3.LUT R196, R197, R196, RZ, 0x3c, !PT ;  /* 0x000000c4c5c47212 */ /* 0x000fe200078e3cff */
[----:B------:R-:W-:Y:S01]  /*358a0*/  IMAD.X R197, RZ, RZ, R0, P3 ;  /* 0x000000ffffc57224 */ /* 0x000fe200018e0600 */
[----:B------:R-:W-:-:S02]  /*358b0*/  IADD3.X R205, RZ, R0, RZ, P2, !PT ;  /* 0x00000000ffcd7210 */ /* 0x000fc400017fe4ff */
[----:B------:R-:W-:Y:S02]  /*358c0*/  LOP3.LUT R193, R192, 0x380, RZ, 0xc0, !PT ;  /* 0x00000380c0c17812 */ /* 0x000fe400078ec0ff */
[----:B------:R-:W-:Y:S02]  /*358d0*/  IADD3.X R199, RZ, R0, RZ, P5, !PT ;  /* 0x00000000ffc77210 */ /* 0x000fe40002ffe4ff */
[C---:B------:R-:W-:Y:S02]  /*358e0*/  IADD3 R194, P2, R2.reuse, 0xec820, RZ ;  /* 0x000ec82002c27810 */ /* 0x040fe40007f5e0ff */
[----:B------:R-:W-:Y:S02]  /*358f0*/  IADD3 R186, P5, R2, 0xe8860, RZ ;  /* 0x000e886002ba7810 */ /* 0x000fe40007fbe0ff */
[----:B------:R-:W-:Y:S02]  /*35900*/  LOP3.LUT R189, R188, 0x380, RZ, 0xc0, !PT ;  /* 0x00000380bcbd7812 */ /* 0x000fe400078ec0ff */
[----:B------:R-:W-:-:S02]  /*35910*/  IADD3 R184, P3, R2, 0xec860, RZ ;  /* 0x000ec86002b87810 */ /* 0x000fc40007f7e0ff */
[----:B------:R-:W-:Y:S02]  /*35920*/  SHF.R.U64 R193, R193, 0x3, RZ ;  /* 0x00000003c1c17819 */ /* 0x000fe400000012ff */
[----:B------:R-:W-:Y:S02]  /*35930*/  LOP3.LUT R195, R194, 0x380, RZ, 0xc0, !PT ;  /* 0x00000380c2c37812 */ /* 0x000fe400078ec0ff */
[----:B------:R-:W-:Y:S02]  /*35940*/  LOP3.LUT R187, R186, 0x380, RZ, 0xc0, !PT ;  /* 0x00000380babb7812 */ /* 0x000fe400078ec0ff */
[----:B------:R-:W-:Y:S02]  /*35950*/  SHF.R.U64 R189, R189, 0x3, RZ ;  /* 0x00000003bdbd7819 */ /* 0x000fe400000012ff */
[----:B------:R-:W-:Y:S02]  /*35960*/  LOP3.LUT R185, R184, 0x380, RZ, 0xc0, !PT ;  /* 0x00000380b8b97812 */ /* 0x000fe400078ec0ff */
[----:B------:R-:W-:-:S02]  /*35970*/  LOP3.LUT R192, R193, R192, RZ, 0x3c, !PT ;  /* 0x000000c0c1c07212 */ /* 0x000fc400078e3cff */
[----:B------:R-:W-:Y:S02]  /*35980*/  SHF.R.U64 R195, R195, 0x3, RZ ;  /* 0x00000003c3c37819 */ /* 0x000fe400000012ff */
[----:B------:R-:W-:Y:S02]  /*35990*/  SHF.R.U64 R187, R187, 0x3, RZ ;  /* 0x00000003bbbb7819 */ /* 0x000fe400000012ff */
[----:B------:R-:W-:Y:S01]  /*359a0*/  LOP3.LUT R188, R189, R188, RZ, 0x3c, !PT ;  /* 0x000000bcbdbc7212 */ /* 0x000fe200078e3cff */
[----:B------:R-:W-:Y:S01]  /*359b0*/  IMAD.X R189, RZ, RZ, R0, P6 ;  /* 0x000000ffffbd7224 */ /* 0x000fe200030e0600 */
[----:B------:R-:W-:Y:S02]  /*359c0*/  IADD3.X R193, RZ, R0, RZ, P4, !PT ;  /* 0x00000000ffc17210 */ /* 0x000fe400027fe4ff */
[----:B------:R-:W-:Y:S02]  /*359d0*/  SHF.R.U64 R185, R185, 0x3, RZ ;  /* 0x00000003b9b97819 */ /* 0x000fe400000012ff */
[----:B------:R-:W-:-:S02]  /*359e0*/  IADD3 R180, P4, R2, 0xecc00, RZ ;  /* 0x000ecc0002b47810 */ /* 0x000fc40007f9e0ff */
[----:B------:R-:W-:Y:S02]  /*359f0*/  IADD3 R178, P6, R2, 0xe8c20, RZ ;  /* 0x000e8c2002b27810 */ /* 0x000fe40007fde0ff */
[----:B------:R-:W-:Y:S01]  /*35a00*/  LOP3.LUT R194, R195, R194, RZ, 0x3c, !PT ;  /* 0x000000c2c3c27212 */ /* 0x000fe200078e3cff */
[--C-:B------:R-:W-:Y:S01]  /*35a10*/  IMAD.X R195, RZ, RZ, R0.reuse, P2 ;  /* 0x000000ffffc37224 */ /* 0x100fe200010e0600 */
[----:B------:R-:W-:Y:S01]  /*35a20*/  LOP3.LUT R186, R187, R186, RZ, 0x3c, !PT ;  /* 0x000000babbba7212 */ /* 0x000fe200078e3cff */
[----:B------:R-:W-:Y:S01]  /*35a30*/  IMAD.X R187, RZ, RZ, R0, P5 ;  /* 0x000000ffffbb7224 */ /* 0x000fe200028e0600 */
[----:B------:R-:W-:Y:S02]  /*35a40*/  LOP3.LUT R184, R185, R184, RZ, 0x3c, !PT ;  /* 0x000000b8b9b87212 */ /* 0x000fe400078e3cff */
[----:B------:R-:W-:Y:S02]  /*35a50*/  LOP3.LUT R181, R180, 0x380, RZ, 0xc0, !PT ;  /* 0x00000380b4b57812 */ /* 0x000fe400078ec0ff */
[----:B------:R-:W-:-:S02]  /*35a60*/  IADD3 R182, P2, R2, 0xe8c00, RZ ;  /* 0x000e8c0002b67810 */ /* 0x000fc40007f5e0ff */
[----:B------:R-:W-:Y:S02]  /*35a70*/  LOP3.LUT R179, R178, 0x380, RZ, 0xc0, !PT ;  /* 0x00000380b2b37812 */ /* 0x000fe400078ec0ff */
[C---:B------:R-:W-:Y:S02]  /*35a80*/  IADD3 R176, P5, R2.reuse, 0xecc20, RZ ;  /* 0x000ecc2002b07810 */ /* 0x040fe40007fbe0ff */
[----:B------:R-:W-:Y:S02]  /*35a90*/  IADD3.X R185, RZ, R0, RZ, P3, !PT ;  /* 0x00000000ffb97210 */ /* 0x000fe40001ffe4ff */
[----:B------:R-:W-:Y:S02]  /*35aa0*/  IADD3 R174, P3, R2, 0xe8c40, RZ ;  /* 0x000e8c4002ae7810 */ /* 0x000fe40007f7e0ff */
[----:B------:R-:W-:Y:S02]  /*35ab0*/  SHF.R.U64 R181, R181, 0x3, RZ ;  /* 0x00000003b5b57819 */ /* 0x000fe400000012ff */
[----:B------:R-:W-:-:S02]  /*35ac0*/  LOP3.LUT R183, R182, 0x380, RZ, 0xc0, !PT ;  /* 0x00000380b6b77812 */ /* 0x000fc400078ec0ff */
[----:B------:R-:W-:Y:S02]  /*35ad0*/  SHF.R.U64 R179, R179, 0x3, RZ ;  /* 0x00000003b3b37819 */ /* 0x000fe400000012ff */
[----:B------:R-:W-:Y:S02]  /*35ae0*/  LOP3.LUT R177, R176, 0x380, RZ, 0xc0, !PT ;  /* 0x00000380b0b17812 */ /* 0x000fe400078ec0ff */
[----:B------:R-:W-:Y:S02]  /*35af0*/  LOP3.LUT R175, R174, 0x380, RZ, 0xc0, !PT ;  /* 0x00000380aeaf7812 */ /* 0x000fe400078ec0ff */
[----:B------:R-:W-:Y:S01]  /*35b00*/  LOP3.LUT R180, R181, R180, RZ, 0x3c, !PT ;  /* 0x000000b4b5b47212 */ /* 0x000fe200078e3cff */
[----:B------:R-:W-:Y:S01]  /*35b10*/  IMAD.X R181, RZ, RZ, R0, P4 ;  /* 0x000000ffffb57224 */ /* 0x000fe200020e0600 */
[----:B------:R-:W-:Y:S02]  /*35b20*/  SHF.R.U64 R183, R183, 0x3, RZ ;  /* 0x00000003b7b77819 */ /* 0x000fe400000012ff */
[----:B------:R-:W-:-:S02]  /*35b30*/  LOP3.LUT R178, R179, R178, RZ, 0x3c, !PT ;  /* 0x000000b2b3b27212 */ /* 0x000fc400078e3cff */
[----:B------:R-:W-:Y:S02]  /*35b40*/  SHF.R.U64 R177, R177, 0x3, RZ ;  /* 0x00000003b1b17819 */ /* 0x000fe400000012ff */
[----:B------:R-:W-:Y:S02]  /*35b50*/  SHF.R.U64 R175, R175, 0x3, RZ ;  /* 0x00000003afaf7819 */ /* 0x000fe400000012ff */
[C---:B------:R-:W-:Y:S02]  /*35b60*/  IADD3 R170, P4, R2.reuse, 0xe8c60, RZ ;  /* 0x000e8c6002aa7810 */ /* 0x040fe40007f9e0ff */
[----:B------:R-:W-:Y:S02]  /*35b70*/  IADD3.X R179, RZ, R0, RZ, P6, !PT ;  /* 0x00000000ffb37210 */ /* 0x000fe400037fe4ff */
[----:B------:R-:W-:Y:S02]  /*35b80*/  IADD3 R168, P6, R2, 0xecc60, RZ ;  /* 0x000ecc6002a87810 */ /* 0x000fe40007fde0ff */
[----:B------:R-:W-:Y:S01]  /*35b90*/  LOP3.LUT R182, R183, R182, RZ, 0x3c, !PT ;  /* 0x000000b6b7b67212 */ /* 0x000fe200078e3cff */
[--C-:B------:R-:W-:Y:S01]  /*35ba0*/  IMAD.X R183, RZ, RZ, R0.reuse, P2 ;  /* 0x000000ffffb77224 */ /* 0x100fe200010e0600 */
[----:B------:R-:W-:Y:S01]  /*35bb0*/  LOP3.LUT R176, R177, R176, RZ, 0x3c, !PT ;  /* 0x000000b0b1b07212 */ /* 0x000fe200078e3cff */
[--C-:B------:R-:W-:Y:S01]  /*35bc0*/  IMAD.X R177, RZ, RZ, R0.reuse, P5 ;  /* 0x000000ffffb17224 */ /* 0x100fe200028e0600 */
[----:B------:R-:W-:Y:S01]  /*35bd0*/  LOP3.LUT R174, R175, R174, RZ, 0x3c, !PT ;  /* 0x000000aeafae7212 */ /* 0x000fe200078e3cff */
[----:B------:R-:W-:Y:S01]  /*35be0*/  IMAD.X R175, RZ, RZ, R0, P3 ;  /* 0x000000ffffaf7224 */ /* 0x000fe200018e0600 */
[----:B------:R-:W-:-:S02]  /*35bf0*/  LOP3.LUT R171, R170, 0x380, RZ, 0xc0, !PT ;  /* 0x00000380aaab7812 */ /* 0x000fc400078ec0ff */
[C---:B------:R-:W-:Y:S02]  /*35c00*/  IADD3 R172, P2, R2.reuse, 0xecc40, RZ ;  /* 0x000ecc4002ac7810 */ /* 0x040fe40007f5e0ff */
[----:B------:R-:W-:Y:S02]  /*35c10*/  IADD3 R166, P5, R2, 0xe9000, RZ ;  /* 0x000e900002a67810 */ /* 0x000fe40007fbe0ff */
[----:B------:R-:W-:Y:S02]  /*35c20*/  LOP3.LUT R169, R168, 0x380, RZ, 0xc0, !PT ;  /* 0x00000380a8a97812 */ /* 0x000fe400078ec0ff */
[----:B------:R-:W-:Y:S02]  /*35c30*/  IADD3 R164, P3, R2, 0xed000, RZ ;  /* 0x000ed00002a47810 */ /* 0x000fe40007f7e0ff */
[----:B------:R-:W-:Y:S02]  /*35c40*/  SHF.R.U64 R171, R171, 0x3, RZ ;  /* 0x00000003abab7819 */ /* 0x000fe400000012ff */
[----:B------:R-:W-:-:S02]  /*35c50*/  LOP3.LUT R173, R172, 0x380, RZ, 0xc0, !PT ;  /* 0x00000380acad7812 */ /* 0x000fc400078ec0ff */
[----:B------:R-:W-:Y:S02]  /*35c60*/  LOP3.LUT R167, R166, 0x380, RZ, 0xc0, !PT ;  /* 0x00000380a6a77812 */ /* 0x000fe400078ec0ff */
[----:B------:R-:W-:Y:S02]  /*35c70*/  SHF.R.U64 R169, R169, 0x3, RZ ;  /* 0x00000003a9a97819 */ /* 0x000fe400000012ff */
[----:B------:R-:W-:Y:S02]  /*35c80*/  LOP3.LUT R165, R164, 0x380, RZ, 0xc0, !PT ;  /* 0x00000380a4a57812 */ /* 0x000fe400078ec0ff */
[----:B------:R-:W-:Y:S01]  /*35c90*/  LOP3.LUT R170, R171, R170, RZ, 0x3c, !PT ;  /* 0x000000aaabaa7212 */ /* 0x000fe200078e3cff */
[----:B------:R-:W-:Y:S01]  /*35ca0*/  IMAD.X R171, RZ, RZ, R0, P4 ;  /* 0x000000ffffab7224 */ /* 0x000fe200020e0600 */
[----:B------:R-:W-:Y:S02]  /*35cb0*/  SHF.R.U64 R173, R173, 0x3, RZ ;  /* 0x00000003adad7819 */ /* 0x000fe400000012ff */
[----:B------:R-:W-:-:S02]  /*35cc0*/  SHF.R.U64 R167, R167, 0x3, RZ ;  /* 0x00000003a7a77819 */ /* 0x000fc400000012ff */
[----:B------:R-:W-:Y:S01]  /*35cd0*/  LOP3.LUT R168, R169, R168, RZ, 0x3c, !PT ;  /* 0x000000a8a9a87212 */ /* 0x000fe200078e3cff */
[----:B------:R-:W-:Y:S01]  /*35ce0*/  IMAD.X R169, RZ, RZ, R0, P6 ;  /* 0x000000ffffa97224 */ /* 0x000fe200030e0600 */
[----:B------:R-:W-:Y:S02]  /*35cf0*/  SHF.R.U64 R165, R165, 0x3, RZ ;  /* 0x00000003a5a57819 */ /* 0x000fe400000012ff */
[C---:B------:R-:W-:Y:S02]  /*35d00*/  IADD3 R160, P4, R2.reuse, 0xed020, RZ ;  /* 0x000ed02002a07810 */ /* 0x040fe40007f9e0ff */
[----:B------:R-:W-:Y:S02]  /*35d10*/  IADD3 R158, P6, R2, 0xe9040, RZ ;  /* 0x000e9040029e7810 */ /* 0x000fe40007fde0ff */
[----:B------:R-:W-:Y:S02]  /*35d20*/  LOP3.LUT R172, R173, R172, RZ, 0x3c, !PT ;  /* 0x000000acadac7212 */ /* 0x000fe400078e3cff */
[----:B------:R-:W-:-:S02]  /*35d30*/  LOP3.LUT R166, R167, R166, RZ, 0x3c, !PT ;  /* 0x000000a6a7a67212 */ /* 0x000fc400078e3cff */
[----:B------:R-:W-:Y:S02]  /*35d40*/  IADD3.X R173, RZ, R0, RZ, P2, !PT ;  /* 0x00000000ffad7210 */ /* 0x000fe400017fe4ff */
[----:B------:R-:W-:Y:S01]  /*35d50*/  LOP3.LUT R164, R165, R164, RZ, 0x3c, !PT ;  /* 0x000000a4a5a47212 */ /* 0x000fe200078e3cff */
[----:B------:R-:W-:Y:S01]  /*35d60*/  IMAD.X R165, RZ, RZ, R0, P3 ;  /* 0x000000ffffa57224 */ /* 0x000fe200018e0600 */
[----:B------:R-:W-:Y:S02]  /*35d70*/  LOP3.LUT R161, R160, 0x380, RZ, 0xc0, !PT ;  /* 0x00000380a0a17812 */ /* 0x000fe400078ec0ff */
[----:B------:R-:W-:Y:S02]  /*35d80*/  IADD3.X R167, RZ, R0, RZ, P5, !PT ;  /* 0x00000000ffa77210 */ /* 0x000fe40002ffe4ff */
        /* <DEDUP_REMOVED lines=33> */
[----:B------:R-:W-:Y:S01]  /*35fa0*/  LOP3.LUT R15, R14, 0x380, RZ, 0xc0, !PT ;  /* 0x000003800e0f7812 */ /* 0x000fe200078ec0ff */
[----:B--2---:R-:W-:Y:S01]  /*35fb0*/  ST.E desc[UR14][R212.64], R13 ;  /* 0x0000000dd4007985 */ /* 0x004fe2000c10190e */
[----:B------:R-:W-:Y:S01]  /*35fc0*/  LOP3.LUT R22, R23, R22, RZ, 0x3c, !PT ;  /* 0x0000001617167212 */ /* 0x000fe200078e3cff */
[----:B------:R-:W-:Y:S01]  /*35fd0*/  IMAD.X R23, RZ, RZ, R0, P4 ;  /* 0x000000ffff177224 */ /* 0x000fe200020e0600 */
[----:B------:R-:W-:Y:S01]  /*35fe0*/  SHF.R.U64 R153, R153, 0x3, RZ ;  /* 0x0000000399997819 */ /* 0x000fe200000012ff */
[----:B---3--:R-:W-:Y:S01]  /*35ff0*/  ST.E desc[UR14][R212.64+0x4], R12 ;  /* 0x0000040cd4007985 */ /* 0x008fe2000c10190e */
[----:B------:R-:W-:-:S02]  /*36000*/  SHF.R.U64 R17, R17, 0x3, RZ ;  /* 0x0000000311117819 */ /* 0x000fc400000012ff */
[----:B------:R-:W-:Y:S01]  /*36010*/  LOP3.LUT R18, R19, R18, RZ, 0x3c, !PT ;  /* 0x0000001213127212 */ /* 0x000fe200078e3cff */
[----:B----4-:R-:W-:Y:S01]  /*36020*/  ST.E desc[UR14][R210.64], R11 ;  /* 0x0000000bd2007985 */ /* 0x010fe2000c10190e */
[----:B------:R-:W-:Y:S02]  /*36030*/  SHF.R.U64 R15, R15, 0x3, RZ ;  /* 0x000000030f0f7819 */ /* 0x000fe400000012ff */
[----:B------:R-:W-:Y:S01]  /*36040*/  IADD3.X R19, RZ, R0, RZ, P6, !PT ;  /* 0x00000000ff137210 */ /* 0x000fe200037fe4ff */
[----:B------:R1:W-:Y:S01]  /*36050*/  ST.E desc[UR14][R210.64+0x4], R10 ;  /* 0x0000040ad2007985 */ /* 0x0003e2000c10190e */
[----:B------:R-:W-:-:S03]  /*36060*/  LOP3.LUT R152, R153, R152, RZ, 0x3c, !PT ;  /* 0x0000009899987212 */ /* 0x000fc600078e3cff */
[----:B------:R2:W-:Y:S01]  /*36070*/  ST.E desc[UR14][R220.64+0x4], R8 ;  /* 0x00000408dc007985 */ /* 0x0005e2000c10190e */
[----:B------:R-:W-:Y:S01]  /*36080*/  LOP3.LUT R16, R17, R16, RZ, 0x3c, !PT ;  /* 0x0000001011107212 */ /* 0x000fe200078e3cff */
[----:B------:R-:W-:Y:S01]  /*36090*/  IMAD.X R153, RZ, RZ, R0, P2 ;  /* 0x000000ffff997224 */ /* 0x000fe200010e0600 */
[----:B------:R-:W-:Y:S01]  /*360a0*/  LOP3.LUT R14, R15, R14, RZ, 0x3c, !PT ;  /* 0x0000000e0f0e7212 */ /* 0x000fe200078e3cff */
[----:B------:R3:W-:Y:S01]  /*360b0*/  ST.E desc[UR14][R220.64], R9 ;  /* 0x00000009dc007985 */ /* 0x0007e2000c10190e */
[----:B-1----:R-:W-:-:S03]  /*360c0*/  IADD3 R10, P4, R2, 0xed440, RZ ;  /* 0x000ed440020a7810 */ /* 0x002fc60007f9e0ff */
[----:B------:R-:W-:Y:S01]  /*360d0*/  ST.E desc[UR14][R218.64], R7 ;  /* 0x00000007da007985 */ /* 0x000fe2000c10190e */
[----:B--2---:R-:W-:-:S03]  /*360e0*/  IADD3 R8, P6, R2, 0xe9460, RZ ;  /* 0x000e946002087810 */ /* 0x004fc60007fde0ff */
[----:B------:R1:W-:Y:S01]  /*360f0*/  ST.E desc[UR14][R218.64+0x4], R6 ;  /* 0x00000406da007985 */ /* 0x0003e2000c10190e */
[----:B------:R-:W-:Y:S01]  /*36100*/  LOP3.LUT R11, R10, 0x380, RZ, 0xc0, !PT ;  /* 0x000003800a0b7812 */ /* 0x000fe200078ec0ff */
[--C-:B------:R-:W-:Y:S01]  /*36110*/  IMAD.X R17, RZ, RZ, R0.reuse, P5 ;  /* 0x000000ffff117224 */ /* 0x100fe200028e0600 */
[----:B------:R-:W-:Y:S01]  /*36120*/  IADD3 R12, P2, R2, 0xe9440, RZ ;  /* 0x000e9440020c7810 */ /* 0x000fe20007f5e0ff */
[----:B------:R2:W-:Y:S01]  /*36130*/  ST.E desc[UR14][R228.64+0x4], R4 ;  /* 0x00000404e4007985 */ /* 0x0005e2000c10190e */
[----:B---3--:R-:W-:Y:S01]  /*36140*/  LOP3.LUT R9, R8, 0x380, RZ, 0xc0, !PT ;  /* 0x0000038008097812 */ /* 0x008fe200078ec0ff */
[----:B------:R-:W-:Y:S01]  /*36150*/  IMAD.X R15, RZ, RZ, R0, P3 ;  /* 0x000000ffff0f7224 */ /* 0x000fe200018e0600 */
[----:B------:R-:W-:Y:S01]  /*36160*/  SHF.R.U64 R11, R11, 0x3, RZ ;  /* 0x000000030b0b7819 */ /* 0x000fe200000012ff */
[----:B------:R3:W-:Y:S01]  /*36170*/  ST.E desc[UR14][R228.64], R5 ;  /* 0x00000005e4007985 */ /* 0x0007e2000c10190e */
[C---:B-1----:R-:W-:Y:S02]  /*36180*/  IADD3 R6, P5, R2.reuse, 0xed460, RZ ;  /* 0x000ed46002067810 */ /* 0x042fe40007fbe0ff */
[----:B--2---:R-:W-:-:S02]  /*36190*/  IADD3 R4, P3, R2, 0xe9800, RZ ;  /* 0x000e980002047810 */ /* 0x004fc40007f7e0ff */
[----:B------:R-:W-:Y:S02]  /*361a0*/  LOP3.LUT R13, R12, 0x380, RZ, 0xc0, !PT ;  /* 0x000003800c0d7812 */ /* 0x000fe400078ec0ff */
[----:B------:R-:W-:Y:S01]  /*361b0*/  SHF.R.U64 R9, R9, 0x3, RZ ;  /* 0x0000000309097819 */ /* 0x000fe200000012ff */
[----:B---3--:R-:W2:Y:S01]  /*361c0*/  LDL.LU R229, [R1+0x490] ;  /* 0x0004900001e57983 */ /* 0x008ea20000300800 */
[----:B------:R-:W-:Y:S02]  /*361d0*/  LOP3.LUT R7, R6, 0x380, RZ, 0xc0, !PT ;  /* 0x0000038006077812 */ /* 0x000fe400078ec0ff */
[----:B------:R-:W-:Y:S01]  /*361e0*/  LOP3.LUT R5, R4, 0x380, RZ, 0xc0, !PT ;  /* 0x0000038004057812 */ /* 0x000fe200078ec0ff */
[----:B------:R-:W3:Y:S01]  /*361f0*/  LDL.LU R228, [R1+0x494] ;  /* 0x0004940001e47983 */ /* 0x000ee20000300800 */
[----:B------:R-:W-:Y:S01]  /*36200*/  LOP3.LUT R10, R11, R10, RZ, 0x3c, !PT ;  /* 0x0000000a0b0a7212 */ /* 0x000fe200078e3cff */
[----:B------:R-:W-:Y:S01]  /*36210*/  IMAD.X R11, RZ, RZ, R0, P4 ;  /* 0x000000ffff0b7224 */ /* 0x000fe200020e0600 */
[----:B------:R-:W-:-:S02]  /*36220*/  SHF.R.U64 R13, R13, 0x3, RZ ;  /* 0x000000030d0d7819 */ /* 0x000fc400000012ff */
[----:B------:R-:W-:Y:S01]  /*36230*/  LOP3.LUT R8, R9, R8, RZ, 0x3c, !PT ;  /* 0x0000000809087212 */ /* 0x000fe200078e3cff */
[----:B------:R-:W-:Y:S01]  /*36240*/  IMAD.X R9, RZ, RZ, R0, P6 ;  /* 0x000000ffff097224 */ /* 0x000fe200030e0600 */
[----:B------:R-:W-:Y:S02]  /*36250*/  SHF.R.U64 R7, R7, 0x3, RZ ;  /* 0x0000000307077819 */ /* 0x000fe400000012ff */
[----:B------:R-:W-:Y:S02]  /*36260*/  SHF.R.U64 R5, R5, 0x3, RZ ;  /* 0x0000000305057819 */ /* 0x000fe400000012ff */
[C---:B------:R-:W-:Y:S02]  /*36270*/  IADD3 R208, P4, R2.reuse, 0xe9820, RZ ;  /* 0x000e982002d07810 */ /* 0x040fe40007f9e0ff */
[----:B------:R-:W-:Y:S02]  /*36280*/  IADD3 R210, P6, R2, 0xed820, RZ ;  /* 0x000ed82002d27810 */ /* 0x000fe40007fde0ff */
[----:B------:R-:W-:-:S02]  /*36290*/  LOP3.LUT R12, R13, R12, RZ, 0x3c, !PT ;  /* 0x0000000c0d0c7212 */ /* 0x000fc400078e3cff */
[----:B------:R-:W-:Y:S02]  /*362a0*/  LOP3.LUT R6, R7, R6, RZ, 0x3c, !PT ;  /* 0x0000000607067212 */ /* 0x000fe400078e3cff */
[----:B------:R-:W-:Y:S01]  /*362b0*/  LOP3.LUT R4, R5, R4, RZ, 0x3c, !PT ;  /* 0x0000000405047212 */ /* 0x000fe200078e3cff */
[----:B------:R-:W-:Y:S01]  /*362c0*/  IMAD.X R5, RZ, RZ, R0, P3 ;  /* 0x000000ffff057224 */ /* 0x000fe200018e0600 */
[-C--:B------:R-:W-:Y:S02]  /*362d0*/  IADD3.X R13, RZ, R0.reuse, RZ, P2, !PT ;  /* 0x00000000ff0d7210 */ /* 0x080fe400017fe4ff */
[----:B------:R-:W-:Y:S02]  /*362e0*/  LOP3.LUT R209, R208, 0x380, RZ, 0xc0, !PT ;  /* 0x00000380d0d17812 */ /* 0x000fe400078ec0ff */
[----:B------:R-:W-:Y:S02]  /*362f0*/  IADD3.X R7, RZ, R0, RZ, P5, !PT ;  /* 0x00000000ff077210 */ /* 0x000fe40002ffe4ff */
[----:B------:R-:W-:-:S02]  /*36300*/  IADD3 R190, P2, R2, 0xed800, RZ ;  /* 0x000ed80002be7810 */ /* 0x000fc40007f5e0ff */
[----:B------:R-:W-:Y:S02]  /*36310*/  IADD3 R212, P5, R2, 0xe9840, RZ ;  /* 0x000e984002d47810 */ /* 0x000fe40007fbe0ff */
[----:B------:R-:W-:Y:S02]  /*36320*/  LOP3.LUT R211, R210, 0x380, RZ, 0xc0, !PT ;  /* 0x00000380d2d37812 */ /* 0x000fe400078ec0ff */
[----:B------:R-:W-:Y:S02]  /*36330*/  IADD3 R218, P3, R2, 0xed840, RZ ;  /* 0x000ed84002da7810 */ /* 0x000fe40007f7e0ff */
[----:B------:R-:W-:Y:S01]  /*36340*/  SHF.R.U64 R209, R209, 0x3, RZ ;  /* 0x00000003d1d17819 */ /* 0x000fe200000012ff */
[----:B------:R-:W-:Y:S01]  /*36350*/  ST.E desc[UR14][R226.64], R43 ;  /* 0x0000002be2007985 */ /* 0x000fe2000c10190e */
[----:B------:R-:W-:Y:S02]  /*36360*/  LOP3.LUT R191, R190, 0x380, RZ, 0xc0, !PT ;  /* 0x00000380bebf7812 */ /* 0x000fe400078ec0ff */
[----:B------:R-:W-:Y:S01]  /*36370*/  LOP3.LUT R213, R212, 0x380, RZ, 0xc0, !PT ;  /* 0x00000380d4d57812 */ /* 0x000fe200078ec0ff */
[----:B------:R-:W-:Y:S01]  /*36380*/  ST.E desc[UR14][R226.64+0x4], R42 ;  /* 0x0000042ae2007985 */ /* 0x000fe2000c10190e */
[----:B------:R-:W-:-:S02]  /*36390*/  SHF.R.U64 R211, R211, 0x3, RZ ;  /* 0x00000003d3d37819 */ /* 0x000fc400000012ff */
[----:B------:R-:W-:Y:S01]  /*363a0*/  LOP3.LUT R219, R218, 0x380, RZ, 0xc0, !PT ;  /* 0x00000380dadb7812 */ /* 0x000fe200078ec0ff */
[----:B------:R1:W-:Y:S01]  /*363b0*/  ST.E desc[UR14][R232.64], R41 ;  /* 0x00000029e8007985 */ /* 0x0003e2000c10190e */
[----:B------:R-:W-:-:S03]  /*363c0*/  LOP3.LUT R208, R209, R208, RZ, 0x3c, !PT ;  /* 0x000000d0d1d07212 */ /* 0x000fc600078e3cff */
[----:B------:R-:W-:Y:S01]  /*363d0*/  ST.E desc[UR14][R232.64+0x4], R40 ;  /* 0x00000428e8007985 */ /* 0x000fe2000c10190e */
[----:B------:R-:W-:Y:S02]  /*363e0*/  SHF.R.U64 R191, R191, 0x3, RZ ;  /* 0x00000003bfbf7819 */ /* 0x000fe400000012ff */
[----:B------:R-:W-:Y:S01]  /*363f0*/  SHF.R.U64 R213, R213, 0x3, RZ ;  /* 0x00000003d5d57819 */ /* 0x000fe200000012ff */
[----:B------:R-:W-:Y:S01]  /*36400*/  ST.E desc[UR14][R230.64], R39 ;  /* 0x00000027e6007985 */ /* 0x000fe2000c10190e */
[----:B------:R-:W-:Y:S01]  /*36410*/  LOP3.LUT R210, R211, R210, RZ, 0x3c, !PT ;  /* 0x000000d2d3d27212 */ /* 0x000fe200078e3cff */
[----:B------:R-:W-:Y:S01]  /*36420*/  IMAD.X R211, RZ, RZ, R0, P6 ;  /* 0x000000ffffd37224 */ /* 0x000fe200030e0600 */
[----:B------:R-:W-:Y:S01]  /*36430*/  IADD3.X R209, RZ, R0, RZ, P4, !PT ;  /* 0x00000000ffd17210 */ /* 0x000fe200027fe4ff */
[----:B------:R-:W-:Y:S01]  /*36440*/  ST.E desc[UR14][R230.64+0x4], R38 ;  /* 0x00000426e6007985 */ /* 0x000fe2000c10190e */
[----:B------:R-:W-:-:S03]  /*36450*/  SHF.R.U64 R219, R219, 0x3, RZ ;  /* 0x00000003dbdb7819 */ /* 0x000fc600000012ff */
[----:B------:R4:W-:Y:S01]  /*36460*/  ST.E desc[UR14][R234.64+0x4], R3 ;  /* 0x00000403ea007985 */ /* 0x0009e2000c10190e */
[----:B------:R-:W-:-:S03]  /*36470*/  LOP3.LUT R190, R191, R190, RZ, 0x3c, !PT ;  /* 0x000000bebfbe7212 */ /* 0x000fc600078e3cff */
[----:B------:R4:W-:Y:S01]  /*36480*/  ST.E desc[UR14][R234.64], R21 ;  /* 0x00000015ea007985 */ /* 0x0009e2000c10190e */
[----:B------:R-:W-:Y:S01]  /*36490*/  LOP3.LUT R212, R213, R212, RZ, 0x3c, !PT ;  /* 0x000000d4d5d47212 */ /* 0x000fe200078e3cff */
[----:B------:R-:W-:Y:S01]  /*364a0*/  IMAD.X R191, RZ, RZ, R0, P2 ;  /* 0x000000ffffbf7224 */ /* 0x000fe200010e0600 */
[----:B------:R-:W-:Y:S01]  /*364b0*/  LOP3.LUT R218, R219, R218, RZ, 0x3c, !PT ;  /* 0x000000dadbda7212 */ /* 0x000fe200078e3cff */
[----:B-1----:R-:W2:Y:S01]  /*364c0*/  LDL.LU R41, [R1+0x380] ;  /* 0x0003800001297983 */ /* 0x002ea20000300800 */
[----:B----4-:R-:W-:-:S03]  /*364d0*/  IADD3 R3, P4, R2, 0xed860, RZ ;  /* 0x000ed86002037810 */ /* 0x010fc60007f9e0ff */
[----:B------:R-:W4:Y:S01]  /*364e0*/  LDL.LU R40, [R1+0x384] ;  /* 0x0003840001287983 */ /* 0x000f220000300800 */
[----:B------:R-:W-:-:S03]  /*364f0*/  IADD3 R21, P6, R2, 0xe9c00, RZ ;  /* 0x000e9c0002157810 */ /* 0x000fc60007fde0ff */
[----:B------:R-:W3:Y:S01]  /*36500*/  LDL.LU R227, [R1+0x498] ;  /* 0x0004980001e37983 */ /* 0x000ee20000300800 */
[----:B------:R-:W-:Y:S02]  /*36510*/  LOP3.LUT R213, R3, 0x380, RZ, 0xc0, !PT ;  /* 0x0000038003d57812 */ /* 0x000fe400078ec0ff */
[----:B------:R-:W-:Y:S01]  /*36520*/  IADD3 R220, P2, R2, 0xe9860, RZ ;  /* 0x000e986002dc7810 */ /* 0x000fe20007f5e0ff */
[----:B------:R-:W3:Y:S01]  /*36530*/  LDL.LU R226, [R1+0x49c] ;  /* 0x00049c0001e27983 */ /* 0x000ee20000300800 */
[----:B------:R-:W-:Y:S02]  /*36540*/  LOP3.LUT R219, R21, 0x380, RZ, 0xc0, !PT ;  /* 0x0000038015db7812 */ /* 0x000fe400078ec0ff */
[----:B------:R-:W-:Y:S02]  /*36550*/  SHF.R.U64 R213, R213, 0x3, RZ ;  /* 0x00000003d5d57819 */ /* 0x000fe400000012ff */
[----:B------:R-:W-:Y:S02]  /*36560*/  LOP3.LUT R221, R220, 0x380, RZ, 0xc0, !PT ;  /* 0x00000380dcdd7812 */ /* 0x000fe400078ec0ff */
[----:B------:R-:W-:-:S02]  /*36570*/  SHF.R.U64 R219, R219, 0x3, RZ ;  /* 0x00000003dbdb7819 */ /* 0x000fc400000012ff */
[----:B------:R-:W-:Y:S01]  /*36580*/  LOP3.LUT R38, R213, R3, RZ, 0x3c, !PT ;  /* 0x00000003d5267212 */ /* 0x000fe200078e3cff */
[----:B------:R-:W-:Y:S01]  /*36590*/  IMAD.X R213, RZ, RZ, R0, P5 ;  /* 0x000000ffffd57224 */ /* 0x000fe200028e0600 */
[----:B------:R-:W-:Y:S02]  /*365a0*/  SHF.R.U64 R221, R221, 0x3, RZ ;  /* 0x00000003dddd7819 */ /* 0x000fe400000012ff */
[----:B------:R-:W-:Y:S02]  /*365b0*/  LOP3.LUT R50, R219, R21, RZ, 0x3c, !PT ;  /* 0x00000015db327212 */ /* 0x000fe400078e3cff */
[C---:B------:R-:W-:Y:S02]  /*365c0*/  IADD3 R3, P5, R2.reuse, 0xedc00, RZ ;  /* 0x000edc0002037810 */ /* 0x040fe40007fbe0ff */
[----:B------:R-:W-:Y:S02]  /*365d0*/  IADD3.X R219, RZ, R0, RZ, P3, !PT ;  /* 0x00000000ffdb7210 */ /* 0x000fe40001ffe4ff */
[----:B------:R-:W-:Y:S01]  /*365e0*/  IADD3 R21, P3, R2, 0xe9c20, RZ ;  /* 0x000e9c2002157810 */ /* 0x000fe20007f7e0ff */
[----:B------:R-:W-:Y:S01]  /*365f0*/  ST.E desc[UR14][R224.64], R37 ;  /* 0x00000025e0007985 */ /* 0x000fe2000c10190e */
[----:B------:R-:W-:-:S02]  /*36600*/  LOP3.LUT R220, R221, R220, RZ, 0x3c, !PT ;  /* 0x000000dcdddc7212 */ /* 0x000fc400078e3cff */
[----:B------:R-:W-:Y:S01]  /*36610*/  LOP3.LUT R221, R3, 0x380, RZ, 0xc0, !PT ;  /* 0x0000038003dd7812 */ /* 0x000fe200078ec0ff */
[----:B------:R1:W-:Y:S03]  /*36620*/  ST.E desc[UR14][R224.64+0x4], R36 ;  /* 0x00000424e0007985 */ /* 0x0003e6000c10190e */
[----:B------:R-:W-:Y:S01]  /*36630*/  SHF.R.U64 R221, R221, 0x3, RZ ;  /* 0x00000003dddd7819 */ /* 0x000fe200000012ff */
[--C-:B------:R-:W-:Y:S01]  /*36640*/  IMAD.X R39, RZ, RZ, R0.reuse, P4 ;  /* 0x000000ffff277224 */ /* 0x100fe200020e0600 */
[----:B-1----:R-:W-:Y:S01]  /*36650*/  LOP3.LUT R224, R21, 0x380, RZ, 0xc0, !PT ;  /* 0x0000038015e07812 */ /* 0x002fe200078ec0ff */
[--C-:B------:R-:W-:Y:S01]  /*36660*/  IMAD.X R49, RZ, RZ, R0.reuse, P5 ;  /* 0x000000ffff317224 */ /* 0x100fe200028e0600 */
[----:B------:R-:W-:Y:S01]  /*36670*/  IADD3.X R51, RZ, R0, RZ, P6, !PT ;  /* 0x00000000ff337210 */ /* 0x000fe200037fe4ff */
[--C-:B------:R-:W-:Y:S01]  /*36680*/  IMAD.X R37, RZ, RZ, R0.reuse, P3 ;  /* 0x000000ffff257224 */ /* 0x100fe200018e0600 */
[----:B------:R-:W-:Y:S01]  /*36690*/  SHF.R.U64 R224, R224, 0x3, RZ ;  /* 0x00000003e0e07819 */ /* 0x000fe200000012ff */
[----:B------:R-:W3:Y:S01]  /*366a0*/  LDL.LU R225, [R1+0x4a0] ;  /* 0x0004a00001e17983 */ /* 0x000ee20000300800 */
[----:B------:R-:W-:Y:S01]  /*366b0*/  LOP3.LUT R48, R221, R3, RZ, 0x3c, !PT ;  /* 0x00000003dd307212 */ /* 0x000fe200078e3cff */
[----:B------:R-:W-:Y:S01]  /*366c0*/  IMAD.X R221, RZ, RZ, R0, P2 ;  /* 0x000000ffffdd7224 */ /* 0x000fe200010e0600 */
[----:B------:R-:W-:-:S02]  /*366d0*/  LOP3.LUT R36, R224, R21, RZ, 0x3c, !PT ;  /* 0x00000015e0247212 */ /* 0x000fc400078e3cff */
[C---:B------:R-:W-:Y:S01]  /*366e0*/  IADD3 R3, P2, R2.reuse, 0xedc20, RZ ;  /* 0x000edc2002037810 */ /* 0x040fe20007f5e0ff */
[----:B------:R-:W-:Y:S01]  /*366f0*/  ST.E desc[UR14][R222.64], R33 ;  /* 0x00000021de007985 */ /* 0x000fe2000c10190e */
[----:B------:R-:W-:-:S03]  /*36700*/  IADD3 R21, P4, R2, 0xe9c40, RZ ;  /* 0x000e9c4002157810 */ /* 0x000fc60007f9e0ff */
[----:B------:R1:W-:Y:S04]  /*36710*/  ST.E desc[UR14][R222.64+0x4], R32 ;  /* 0x00000420de007985 */ /* 0x0003e8000c10190e */
[----:B------:R-:W3:Y:S01]  /*36720*/  LDL.LU R224, [R1+0x4a4] ;  /* 0x0004a40001e07983 */ /* 0x000ee20000300800 */
[----:B-1----:R-:W-:Y:S02]  /*36730*/  LOP3.LUT R222, R3, 0x380, RZ, 0xc0, !PT ;  /* 0x0000038003de7812 */ /* 0x002fe400078ec0ff */
[----:B------:R-:W-:Y:S02]  /*36740*/  LOP3.LUT R223, R21, 0x380, RZ, 0xc0, !PT ;  /* 0x0000038015df7812 */ /* 0x000fe400078ec0ff */
[----:B------:R-:W-:Y:S02]  /*36750*/  SHF.R.U64 R222, R222, 0x3, RZ ;  /* 0x00000003dede7819 */ /* 0x000fe400000012ff */
[----:B------:R-:W-:-:S02]  /*36760*/  SHF.R.U64 R223, R223, 0x3, RZ ;  /* 0x00000003dfdf7819 */ /* 0x000fc400000012ff */
[----:B------:R-:W-:Y:S02]  /*36770*/  LOP3.LUT R44, R222, R3, RZ, 0x3c, !PT ;  /* 0x00000003de2c7212 */ /* 0x000fe400078e3cff */
[----:B------:R-:W-:Y:S01]  /*36780*/  LOP3.LUT R32, R223, R21, RZ, 0x3c, !PT ;  /* 0x00000015df207212 */ /* 0x000fe200078e3cff */
[----:B------:R-:W-:Y:S01]  /*36790*/  ST.E desc[UR14][R216.64], R35 ;  /* 0x00000023d8007985 */ /* 0x000fe2000c10190e */
[C---:B------:R-:W-:Y:S02]  /*367a0*/  IADD3 R3, P6, R2.reuse, 0xedc40, RZ ;  /* 0x000edc4002037810 */ /* 0x040fe40007fde0ff */
[----:B------:R-:W-:Y:S01]  /*367b0*/  IADD3 R21, P5, R2, 0xe9c60, RZ ;  /* 0x000e9c6002157810 */ /* 0x000fe20007fbe0ff */
[----:B------:R1:W-:Y:S01]  /*367c0*/  ST.E desc[UR14][R216.64+0x4], R34 ;  /* 0x00000422d8007985 */ /* 0x0003e2000c10190e */
[----:B------:R-:W-:Y:S01]  /*367d0*/  IADD3.X R45, RZ, R0, RZ, P2, !PT ;  /* 0x00000000ff2d7210 */ /* 0x000fe200017fe4ff */
[----:B------:R-:W-:Y:S02]  /*367e0*/  IMAD.X R33, RZ, RZ, R0, P4 ;  /* 0x000000ffff217224 */ /* 0x000fe400020e0600 */
[----:B------:R-:W3:Y:S04]  /*367f0*/  LDL.LU R223, [R1+0x4a8] ;  /* 0x0004a80001df7983 */ /* 0x000ee80000300800 */
[----:B------:R-:W3:Y:S01]  /*36800*/  LDL.LU R222, [R1+0x4ac] ;  /* 0x0004ac0001de7983 */ /* 0x000ee20000300800 */
[----:B-1----:R-:W-:-:S02]  /*36810*/  LOP3.LUT R216, R3, 0x380, RZ, 0xc0, !PT ;  /* 0x0000038003d87812 */ /* 0x002fc400078ec0ff */
[----:B------:R-:W-:Y:S02]  /*36820*/  LOP3.LUT R217, R21, 0x380, RZ, 0xc0, !PT ;  /* 0x0000038015d97812 */ /* 0x000fe400078ec0ff */
[----:B------:R-:W-:Y:S02]  /*36830*/  SHF.R.U64 R216, R216, 0x3, RZ ;  /* 0x00000003d8d87819 */ /* 0x000fe400000012ff */
[----:B------:R-:W-:Y:S02]  /*36840*/  SHF.R.U64 R217, R217, 0x3, RZ ;  /* 0x00000003d9d97819 */ /* 0x000fe400000012ff */
[----:B------:R-:W-:Y:S02]  /*36850*/  LOP3.LUT R42, R216, R3, RZ, 0x3c, !PT ;  /* 0x00000003d82a7212 */ /* 0x000fe400078e3cff */
[----:B------:R-:W-:Y:S02]  /*36860*/  LOP3.LUT R34, R217, R21, RZ, 0x3c, !PT ;  /* 0x00000015d9227212 */ /* 0x000fe400078e3cff */
[----:B------:R-:W-:-:S02]  /*36870*/  IADD3 R3, P3, R2, 0xedc60, RZ ;  /* 0x000edc6002037810 */ /* 0x000fc40007f7e0ff */
[----:B------:R-:W-:Y:S01]  /*36880*/  IADD3 R21, P2, R2, 0xca000, RZ ;  /* 0x000ca00002157810 */ /* 0x000fe20007f5e0ff */
[----:B------:R-:W-:Y:S04]  /*36890*/  ST.E desc[UR14][R214.64], R31 ;  /* 0x0000001fd6007985 */ /* 0x000fe8000c10190e */
[----:B------:R1:W-:Y:S01]  /*368a0*/  ST.E desc[UR14][R214.64+0x4], R28 ;  /* 0x0000041cd6007985 */ /* 0x0003e2000c10190e */
[----:B------:R-:W-:Y:S01]  /*368b0*/  IMAD.X R43, RZ, RZ, R0, P6 ;  /* 0x000000ffff2b7224 */ /* 0x000fe200030e0600 */
[----:B-1----:R-:W-:Y:S02]  /*368c0*/  LOP3.LUT R214, R3, 0x380, RZ, 0xc0, !PT ;  /* 0x0000038003d67812 */ /* 0x002fe400078ec0ff */
[----:B------:R-:W-:Y:S02]  /*368d0*/  LOP3.LUT R215, R21, 0x380, RZ, 0xc0, !PT ;  /* 0x0000038015d77812 */ /* 0x000fe400078ec0ff */
[----:B------:R-:W-:-:S02]  /*368e0*/  SHF.R.U64 R214, R214, 0x3, RZ ;  /* 0x00000003d6d67819 */ /* 0x000fc400000012ff */
[----:B------:R-:W-:Y:S02]  /*368f0*/  SHF.R.U64 R215, R215, 0x3, RZ ;  /* 0x00000003d7d77819 */ /* 0x000fe400000012ff */
[----:B------:R-:W-:Y:S02]  /*36900*/  LOP3.LUT R28, R214, R3, RZ, 0x3c, !PT ;  /* 0x00000003d61c7212 */ /* 0x000fe400078e3cff */
[----:B------:R-:W-:Y:S02]  /*36910*/  LOP3.LUT R216, R215, R21, RZ, 0x3c, !PT ;  /* 0x00000015d7d87212 */ /* 0x000fe400078e3cff */
[C---:B------:R-:W-:Y:S02]  /*36920*/  IADD3 R3, P4, R2.reuse, 0xce000, RZ ;  /* 0x000ce00002037810 */ /* 0x040fe40007f9e0ff */
[----:B------:R-:W-:Y:S01]  /*36930*/  IADD3 R21, P6, R2, 0xca020, RZ ;  /* 0x000ca02002157810 */ /* 0x000fe20007fde0ff */
[----:B------:R-:W-:Y:S04]  /*36940*/  ST.E desc[UR14][R206.64], R30 ;  /* 0x0000001ece007985 */ /* 0x000fe8000c10190e */
[----:B------:R1:W-:Y:S02]  /*36950*/  ST.E desc[UR14][R206.64+0x4], R27 ;  /* 0x0000041bce007985 */ /* 0x0003e4000c10190e */
[----:B-1----:R-:W-:-:S02]  /*36960*/  LOP3.LUT R206, R3, 0x380, RZ, 0xc0, !PT ;  /* 0x0000038003ce7812 */ /* 0x002fc400078ec0ff */
[----:B------:R-:W-:Y:S02]  /*36970*/  LOP3.LUT R207, R21, 0x380, RZ, 0xc0, !PT ;  /* 0x0000038015cf7812 */ /* 0x000fe400078ec0ff */
[----:B------:R-:W-:Y:S02]  /*36980*/  SHF.R.U64 R206, R206, 0x3, RZ ;  /* 0x00000003cece7819 */ /* 0x000fe400000012ff */
[----:B------:R-:W-:Y:S02]  /*36990*/  SHF.R.U64 R207, R207, 0x3, RZ ;  /* 0x00000003cfcf7819 */ /* 0x000fe400000012ff */
[----:B------:R-:W-:Y:S02]  /*369a0*/  LOP3.LUT R46, R206, R3, RZ, 0x3c, !PT ;  /* 0x00000003ce2e7212 */ /* 0x000fe400078e3cff */
[----:B------:R-:W-:Y:S01]  /*369b0*/  LOP3.LUT R214, R207, R21, RZ, 0x3c, !PT ;  /* 0x00000015cfd67212 */ /* 0x000fe200078e3cff */
[----:B------:R-:W-:Y:S01]  /*369c0*/  IMAD.MOV.U32 R207, RZ, RZ, R29 ;  /* 0x000000ffffcf7224 */ /* 0x000fe200078e001d */
[----:B------:R-:W-:Y:S01]  /*369d0*/  MOV R206, R28 ;  /* 0x0000001c00ce7202 */ /* 0x000fe20000000f00 */
[----:B------:R-:W3:Y:S04]  /*369e0*/  LDL.LU R29, [R1+0x388] ;  /* 0x00038800011d7983 */ /* 0x000ee80000300800 */
[----:B------:R-:W3:Y:S04]  /*369f0*/  LDL.LU R28, [R1+0x38c] ;  /* 0x00038c00011c7983 */ /* 0x000ee80000300800 */
[----:B------:R1:W-:Y:S04]  /*36a00*/  ST.E desc[UR14][R204.64+0x4], R20 ;  /* 0x00000414cc007985 */ /* 0x0003e8000c10190e */
[----:B-1----:R-:W3:Y:S01]  /*36a10*/  LDL.LU R20, [R1+0x394] ;  /* 0x0003940001147983 */ /* 0x002ee20000300800 */
[----:B------:R-:W-:Y:S01]  /*36a20*/  IMAD.X R35, RZ, RZ, R0, P5 ;  /* 0x000000ffff237224 */ /* 0x000fe200028e0600 */
[----:B------:R-:W-:-:S02]  /*36a30*/  IADD3.X R207, RZ, R0, RZ, P3, !PT ;  /* 0x00000000ffcf7210 */ /* 0x000fc40001ffe4ff */
[C---:B------:R-:W-:Y:S02]  /*36a40*/  IADD3 R3, P5, R2.reuse, 0xce020, RZ ;  /* 0x000ce02002037810 */ /* 0x040fe40007fbe0ff */
[----:B------:R-:W-:Y:S01]  /*36a50*/  IADD3 R21, P3, R2, 0xca040, RZ ;  /* 0x000ca04002157810 */ /* 0x000fe20007f7e0ff */
[----:B------:R1:W-:Y:S02]  /*36a60*/  ST.E desc[UR14][R204.64], R26 ;  /* 0x0000001acc007985 */ /* 0x0003e4000c10190e */
[----:B-1----:R-:W-:Y:S02]  /*36a70*/  LOP3.LUT R204, R3, 0x380, RZ, 0xc0, !PT ;  /* 0x0000038003cc7812 */ /* 0x002fe400078ec0ff */
[----:B------:R-:W-:Y:S02]  /*36a80*/  LOP3.LUT R205, R21, 0x380, RZ, 0xc0, !PT ;  /* 0x0000038015cd7812 */ /* 0x000fe400078ec0ff */
[----:B------:R-:W-:Y:S02]  /*36a90*/  SHF.R.U64 R204, R204, 0x3, RZ ;  /* 0x00000003cccc7819 */ /* 0x000fe400000012ff */
[----:B------:R-:W-:-:S02]  /*36aa0*/  SHF.R.U64 R205, R205, 0x3, RZ ;  /* 0x00000003cdcd7819 */ /* 0x000fc400000012ff */
[----:B------:R-:W-:Y:S01]  /*36ab0*/  LOP3.LUT R30, R204, R3, RZ, 0x3c, !PT ;  /* 0x00000003cc1e7212 */ /* 0x000fe200078e3cff */
[----:B------:R-:W-:Y:S01]  /*36ac0*/  IMAD.MOV.U32 R204, RZ, RZ, R46 ;  /* 0x000000ffffcc7224 */ /* 0x000fe200078e002e */
[----:B------:R-:W-:Y:S01]  /*36ad0*/  LOP3.LUT R26, R205, R21, RZ, 0x3c, !PT ;  /* 0x00000015cd1a7212 */ /* 0x000fe200078e3cff */
[----:B------:R-:W-:Y:S01]  /*36ae0*/  IMAD.MOV.U32 R205, RZ, RZ, R47 ;  /* 0x000000ffffcd7224 */ /* 0x000fe200078e002f */
[----:B------:R-:W3:Y:S04]  /*36af0*/  LDL.LU R46, [R1+0x39c] ;  /* 0x00039c00012e7983 */ /* 0x000ee80000300800 */
[----:B------:R-:W3:Y:S01]  /*36b00*/  LDL.LU R47, [R1+0x398] ;  /* 0x00039800012f7983 */ /* 0x000ee20000300800 */
[--C-:B------:R-:W-:Y:S01]  /*36b10*/  IMAD.X R205, RZ, RZ, R0.reuse, P4 ;  /* 0x000000ffffcd7224 */ /* 0x100fe200020e0600 */
[----:B------:R-:W-:Y:S01]  /*36b20*/  IADD3 R21, P4, R2, 0xca060, RZ ;  /* 0x000ca06002157810 */ /* 0x000fe20007f9e0ff */
[----:B------:R-:W-:Y:S01]  /*36b30*/  IMAD.X R27, RZ, RZ, R0, P3 ;  /* 0x000000ffff1b7224 */ /* 0x000fe200018e0600 */
[----:B------:R-:W-:Y:S04]  /*36b40*/  ST.E desc[UR14][R202.64], R25 ;  /* 0x00000019ca007985 */ /* 0x000fe8000c10190e */
[----:B------:R1:W-:Y:S04]  /*36b50*/  ST.E desc[UR14][R202.64+0x4], R24 ;  /* 0x00000418ca007985 */ /* 0x0003e8000c10190e */
[----:B------:R1:W-:Y:S02]  /*36b60*/  STL.64 [R1+0x618], R26 ;  /* 0x0006181a01007387 */ /* 0x0003e40000100a00 */
[----:B-1----:R-:W-:-:S02]  /*36b70*/  LOP3.LUT R203, R21, 0x380, RZ, 0xc0, !PT ;  /* 0x0000038015cb7812 */ /* 0x002fc400078ec0ff */
[----:B------:R-:W3:Y:S02]  /*36b80*/  LDL.LU R27, [R1+0x3a0] ;  /* 0x0003a000011b7983 */ /* 0x000ee40000300800 */
[----:B------:R-:W-:Y:S02]  /*36b90*/  SHF.R.U64 R203, R203, 0x3, RZ ;  /* 0x00000003cbcb7819 */ /* 0x000fe400000012ff */
[----:B------:R-:W3:Y:S02]  /*36ba0*/  LDL.LU R26, [R1+0x3a4] ;  /* 0x0003a400011a7983 */ /* 0x000ee40000300800 */
[----:B------:R-:W-:Y:S02]  /*36bb0*/  LOP3.LUT R52, R203, R21, RZ, 0x3c, !PT ;  /* 0x00000015cb347212 */ /* 0x000fe400078e3cff */
[----:B------:R-:W-:Y:S02]  /*36bc0*/  IADD3.X R31, RZ, R0, RZ, P5, !PT ;  /* 0x00000000ff1f7210 */ /* 0x000fe40002ffe4ff */
[----:B------:R-:W-:-:S03]  /*36bd0*/  IADD3 R21, P5, R2, 0xca400, RZ ;  /* 0x000ca40002157810 */ /* 0x000fc60007fbe0ff */
[----:B------:R1:W-:Y:S02]  /*36be0*/  STL.64 [R1+0x5e8], R30 ;  /* 0x0005e81e01007387 */ /* 0x0003e40000100a00 */
[----:B-1----:R-:W-:Y:S02]  /*36bf0*/  IMAD.X R31, RZ, RZ, R0, P5 ;  /* 0x000000ffff1f7224 */ /* 0x002fe400028e0600 */
[----:B--2---:R-:W-:Y:S04]  /*36c00*/  ST.E desc[UR14][R200.64], R41 ;  /* 0x00000029c8007985 */ /* 0x004fe8000c10190e */
[----:B----4-:R1:W-:Y:S02]  /*36c10*/  ST.E desc[UR14][R200.64+0x4], R40 ;  /* 0x00000428c8007985 */ /* 0x0103e4000c10190e */
[----:B-1----:R-:W-:-:S04]  /*36c20*/  LOP3.LUT R201, R21, 0x380, RZ, 0xc0, !PT ;  /* 0x0000038015c97812 */ /* 0x002fc800078ec0ff */
[----:B------:R-:W-:-:S04]  /*36c30*/  SHF.R.U64 R201, R201, 0x3, RZ ;  /* 0x00000003c9c97819 */ /* 0x000fc800000012ff */
[----:B------:R-:W-:-:S05]  /*36c40*/  LOP3.LUT R30, R201, R21, RZ, 0x3c, !PT ;  /* 0x00000015c91e7212 */ /* 0x000fca00078e3cff */
[----:B------:R1:W-:Y:S04]  /*36c50*/  STL.64 [R1+0x630], R30 ;  /* 0x0006301e01007387 */ /* 0x0003e80000100a00 */
[----:B-1----:R-:W2:Y:S04]  /*36c60*/  LDL.LU R31, [R1+0x3b0] ;  /* 0x0003b000011f7983 */ /* 0x002ea80000300800 */
[----:B------:R-:W4:Y:S04]  /*36c70*/  LDL.LU R30, [R1+0x3b4] ;  /* 0x0003b400011e7983 */ /* 0x000f280000300800 */
[----:B---3--:R-:W-:Y:S04]  /*36c80*/  ST.E desc[UR14][R198.64], R29 ;  /* 0x0000001dc6007985 */ /* 0x008fe8000c10190e */
[----:B------:R-:W-:Y:S04]  /*36c90*/  ST.E desc[UR14][R198.64+0x4], R28 ;  /* 0x0000041cc6007985 */ /* 0x000fe8000c10190e */
[----:B------:R1:W-:Y:S04]  /*36ca0*/  ST.E desc[UR14][R196.64], R54 ;  /* 0x00000036c4007985 */ /* 0x0003e8000c10190e */
[----:B------:R3:W-:Y:S04]  /*36cb0*/  ST.E desc[UR14][R196.64+0x4], R20 ;  /* 0x00000414c4007985 */ /* 0x0007e8000c10190e */
[----:B-1----:R-:W2:Y:S04]  /*36cc0*/  LDL.LU R54, [R1+0x3a8] ;  /* 0x0003a80001367983 */ /* 0x002ea80000300800 */
[----:B---3--:R-:W3:Y:S01]  /*36cd0*/  LDL.LU R20, [R1+0x3ac] ;  /* 0x0003ac0001147983 */ /* 0x008ee20000300800 */
[----:B------:R-:W-:-:S02]  /*36ce0*/  IADD3.X R217, RZ, R0, RZ, P2, !PT ;  /* 0x00000000ffd97210 */ /* 0x000fc400017fe4ff */
[----:B------:R-:W-:-:S04]  /*36cf0*/  IADD3 R3, P2, R2, 0xce040, RZ ;  /* 0x000ce04002037810 */ /* 0x000fc80007f5e0ff */
[----:B------:R-:W-:-:S04]  /*36d00*/  LOP3.LUT R202, R3, 0x380, RZ, 0xc0, !PT ;  /* 0x0000038003ca7812 */ /* 0x000fc800078ec0ff */
[----:B------:R-:W-:Y:S01]  /*36d10*/  SHF.R.U64 R202, R202, 0x3, RZ ;  /* 0x00000003caca7819 */ /* 0x000fe200000012ff */
[----:B------:R-:W-:-:S03]  /*36d20*/  IMAD.X R215, RZ, RZ, R0, P6 ;  /* 0x000000ffffd77224 */ /* 0x000fc600030e0600 */
[----:B------:R-:W-:Y:S02]  /*36d30*/  LOP3.LUT R24, R202, R3, RZ, 0x3c, !PT ;  /* 0x00000003ca187212 */ /* 0x000fe400078e3cff */
[----:B------:R-:W-:-:S04]  /*36d40*/  IADD3 R3, P6, R2, 0xce060, RZ ;  /* 0x000ce06002037810 */ /* 0x000fc80007fde0ff */
[----:B------:R-:W-:-:S04]  /*36d50*/  LOP3.LUT R200, R3, 0x380, RZ, 0xc0, !PT ;  /* 0x0000038003c87812 */ /* 0x000fc800078ec0ff */
[----:B------:R-:W-:-:S04]  /*36d60*/  SHF.R.U64 R200, R200, 0x3, RZ ;  /* 0x00000003c8c87819 */ /* 0x000fc800000012ff */
[----:B------:R-:W-:Y:S02]  /*36d70*/  LOP3.LUT R40, R200, R3, RZ, 0x3c, !PT ;  /* 0x00000003c8287212 */ /* 0x000fe400078e3cff */
[C---:B------:R-:W-:Y:S01]  /*36d80*/  IADD3 R3, P3, R2.reuse, 0xce400, RZ ;  /* 0x000ce40002037810 */ /* 0x040fe20007f7e0ff */
[----:B------:R-:W-:Y:S01]  /*36d90*/  IMAD.X R25, RZ, RZ, R0, P2 ;  /* 0x000000ffff197224 */ /* 0x000fe200010e0600 */
[----:B------:R-:W-:Y:S02]  /*36da0*/  IADD3 R21, P2, R2, 0xca420, RZ ;  /* 0x000ca42002157810 */ /* 0x000fe40007f5e0ff */
[----:B------:R-:W-:Y:S02]  /*36db0*/  LOP3.LUT R198, R3, 0x380, RZ, 0xc0, !PT ;  /* 0x0000038003c67812 */ /* 0x000fe400078ec0ff */
[----:B------:R-:W-:Y:S02]  /*36dc0*/  LOP3.LUT R199, R21, 0x380, RZ, 0xc0, !PT ;  /* 0x0000038015c77812 */ /* 0x000fe400078ec0ff */
[----:B------:R-:W-:Y:S01]  /*36dd0*/  SHF.R.U64 R198, R198, 0x3, RZ ;  /* 0x00000003c6c67819 */ /* 0x000fe200000012ff */
[----:B------:R1:W-:Y:S01]  /*36de0*/  STL.64 [R1+0x610], R24 ;  /* 0x0006101801007387 */ /* 0x0003e20000100a00 */
[----:B------:R-:W-:-:S02]  /*36df0*/  SHF.R.U64 R199, R199, 0x3, RZ ;  /* 0x00000003c7c77819 */ /* 0x000fc400000012ff */
[----:B------:R-:W-:Y:S01]  /*36e00*/  IADD3.X R53, RZ, R0, RZ, P4, !PT ;  /* 0x00000000ff357210 */ /* 0x000fe200027fe4ff */
[----:B------:R-:W-:Y:S01]  /*36e10*/  IMAD.X R41, RZ, RZ, R0, P6 ;  /* 0x000000ffff297224 */ /* 0x000fe200030e0600 */
[----:B------:R-:W-:Y:S02]  /*36e20*/  LOP3.LUT R28, R199, R21, RZ, 0x3c, !PT ;  /* 0x00000015c71c7212 */ /* 0x000fe400078e3cff */
[----:B------:R-:W-:Y:S02]  /*36e30*/  IADD3 R21, P6, R2, 0xca440, RZ ;  /* 0x000ca44002157810 */ /* 0x000fe40007fde0ff */
[----:B-1----:R-:W-:Y:S02]  /*36e40*/  LOP3.LUT R24, R198, R3, RZ, 0x3c, !PT ;  /* 0x00000003c6187212 */ /* 0x002fe400078e3cff */
[----:B------:R-:W-:-:S04]  /*36e50*/  IADD3 R3, P4, R2, 0xce420, RZ ;  /* 0x000ce42002037810 */ /* 0x000fc80007f9e0ff */
[----:B------:R-:W-:Y:S02]  /*36e60*/  LOP3.LUT R196, R3, 0x380, RZ, 0xc0, !PT ;  /* 0x0000038003c47812 */ /* 0x000fe400078ec0ff */
[----:B------:R-:W-:Y:S02]  /*36e70*/  LOP3.LUT R197, R21, 0x380, RZ, 0xc0, !PT ;  /* 0x0000038015c57812 */ /* 0x000fe400078ec0ff */
[----:B------:R-:W-:Y:S02]  /*36e80*/  SHF.R.U64 R196, R196, 0x3, RZ ;  /* 0x00000003c4c47819 */ /* 0x000fe400000012ff */
[----:B------:R-:W-:Y:S02]  /*36e90*/  SHF.R.U64 R197, R197, 0x3, RZ ;  /* 0x00000003c5c57819 */ /* 0x000fe400000012ff */
[----:B------:R-:W-:Y:S02]  /*36ea0*/  LOP3.LUT R120, R196, R3, RZ, 0x3c, !PT ;  /* 0x00000003c4787212 */ /* 0x000fe400078e3cff */
[----:B------:R-:W-:Y:S01]  /*36eb0*/  IADD3 R3, P5, R2, 0xce440, RZ ;  /* 0x000ce44002037810 */ /* 0x000fe20007fbe0ff */
[----:B------:R1:W-:Y:S01]  /*36ec0*/  STL.64 [R1+0x638], R40 ;  /* 0x0006382801007387 */ /* 0x0003e20000100a00 */
[----:B------:R-:W-:-:S03]  /*36ed0*/  IADD3.X R25, RZ, R0, RZ, P3, !PT ;  /* 0x00000000ff197210 */ /* 0x000fc60001ffe4ff */
[----:B------:R-:W-:Y:S04]  /*36ee0*/  ST.E desc[UR14][R194.64], R47 ;  /* 0x0000002fc2007985 */ /* 0x000fe8000c10190e */
[----:B------:R1:W-:Y:S02]  /*36ef0*/  ST.E desc[UR14][R194.64+0x4], R46 ;  /* 0x0000042ec2007985 */ /* 0x0003e4000c10190e */
[----:B-1----:R-:W-:Y:S02]  /*36f00*/  LOP3.LUT R40, R197, R21, RZ, 0x3c, !PT ;  /* 0x00000015c5287212 */ /* 0x002fe400078e3cff */
[----:B------:R-:W-:Y:S02]  /*36f10*/  IADD3 R21, P3, R2, 0xca460, RZ ;  /* 0x000ca46002157810 */ /* 0x000fe40007f7e0ff */
[----:B------:R-:W-:-:S02]  /*36f20*/  LOP3.LUT R194, R3, 0x380, RZ, 0xc0, !PT ;  /* 0x0000038003c27812 */ /* 0x000fc400078ec0ff */
[----:B------:R-:W-:Y:S02]  /*36f30*/  LOP3.LUT R195, R21, 0x380, RZ, 0xc0, !PT ;  /* 0x0000038015c37812 */ /* 0x000fe400078ec0ff */
[----:B------:R-:W-:Y:S01]  /*36f40*/  SHF.R.U64 R194, R194, 0x3, RZ ;  /* 0x00000003c2c27819 */ /* 0x000fe200000012ff */
[----:B------:R1:W-:Y:S01]  /*36f50*/  STL.64 [R1+0x640], R52 ;  /* 0x0006403401007387 */ /* 0x0003e20000100a00 */
[----:B------:R-:W-:Y:S01]  /*36f60*/  SHF.R.U64 R195, R195, 0x3, RZ ;  /* 0x00000003c3c37819 */ /* 0x000fe200000012ff */
[--C-:B------:R-:W-:Y:S02]  /*36f70*/  IMAD.X R29, RZ, RZ, R0.reuse, P2 ;  /* 0x000000ffff1d7224 */ /* 0x100fe400010e0600 */
[----:B------:R1:W-:Y:S01]  /*36f80*/  STL.64 [R1+0x608], R24 ;  /* 0x0006081801007387 */ /* 0x0003e20000100a00 */
[----:B------:R-:W-:-:S03]  /*36f90*/  IMAD.X R121, RZ, RZ, R0, P4 ;  /* 0x000000ffff797224 */ /* 0x000fc600020e0600 */
[----:B------:R-:W-:Y:S01]  /*36fa0*/  ST.E desc[UR14][R192.64], R27 ;  /* 0x0000001bc0007985 */ /* 0x000fe2000c10190e */
[----:B-1----:R-:W-:Y:S02]  /*36fb0*/  LOP3.LUT R52, R194, R3, RZ, 0x3c, !PT ;  /* 0x00000003c2347212 */ /* 0x002fe400078e3cff */
[C---:B------:R-:W-:Y:S01]  /*36fc0*/  IADD3 R3, P2, R2.reuse, 0xce460, RZ ;  /* 0x000ce46002037810 */ /* 0x040fe20007f5e0ff */
[----:B------:R1:W-:Y:S01]  /*36fd0*/  ST.E desc[UR14][R192.64+0x4], R26 ;  /* 0x0000041ac0007985 */ /* 0x0003e2000c10190e */
[----:B------:R-:W-:Y:S02]  /*36fe0*/  LOP3.LUT R24, R195, R21, RZ, 0x3c, !PT ;  /* 0x00000015c3187212 */ /* 0x000fe400078e3cff */
[----:B------:R-:W-:Y:S02]  /*36ff0*/  IADD3 R21, P4, R2, 0xca800, RZ ;  /* 0x000ca80002157810 */ /* 0x000fe40007f9e0ff */
[----:B-1----:R-:W-:Y:S02]  /*37000*/  LOP3.LUT R192, R3, 0x380, RZ, 0xc0, !PT ;  /* 0x0000038003c07812 */ /* 0x002fe400078ec0ff */
[----:B------:R-:W-:-:S02]  /*37010*/  LOP3.LUT R193, R21, 0x380, RZ, 0xc0, !PT ;  /* 0x0000038015c17812 */ /* 0x000fc400078ec0ff */
[----:B------:R-:W-:Y:S02]  /*37020*/  SHF.R.U64 R192, R192, 0x3, RZ ;  /* 0x00000003c0c07819 */ /* 0x000fe400000012ff */
[----:B------:R-:W-:Y:S02]  /*37030*/  SHF.R.U64 R193, R193, 0x3, RZ ;  /* 0x00000003c1c17819 */ /* 0x000fe400000012ff */
[----:B------:R-:W-:Y:S02]  /*37040*/  LOP3.LUT R26, R192, R3, RZ, 0x3c, !PT ;  /* 0x00000003c01a7212 */ /* 0x000fe400078e3cff */
[----:B------:R-:W-:Y:S02]  /*37050*/  IADD3.X R41, RZ, R0, RZ, P6, !PT ;  /* 0x00000000ff297210 */ /* 0x000fe400037fe4ff */
[----:B------:R-:W-:Y:S01]  /*37060*/  IADD3 R3, P6, R2, 0xce800, RZ ;  /* 0x000ce80002037810 */ /* 0x000fe20007fde0ff */
[----:B------:R-:W-:Y:S01]  /*37070*/  IMAD.X R53, RZ, RZ, R0, P5 ;  /* 0x000000ffff357224 */ /* 0x000fe200028e0600 */
[----:B------:R-:W-:-:S02]  /*37080*/  LOP3.LUT R46, R193, R21, RZ, 0x3c, !PT ;  /* 0x00000015c12e7212 */ /* 0x000fc400078e3cff */
[----:B------:R-:W-:Y:S01]  /*37090*/  IADD3 R21, P5, R2, 0xca820, RZ ;  /* 0x000ca82002157810 */ /* 0x000fe20007fbe0ff */
[----:B------:R-:W-:Y:S02]  /*370a0*/  IMAD.MOV.U32 R194, RZ, RZ, R36 ;  /* 0x000000ffffc27224 */ /* 0x000fe400078e0024 */
[----:B------:R-:W-:Y:S01]  /*370b0*/  IMAD.X R25, RZ, RZ, R0, P3 ;  /* 0x000000ffff197224 */ /* 0x000fe200018e0600 */
[----:B------:R-:W-:Y:S02]  /*370c0*/  MOV R202, R32 ;  /* 0x0000002000ca7202 */ /* 0x000fe40000000f00 */
[----:B------:R-:W-:Y:S01]  /*370d0*/  IADD3.X R27, RZ, R0, RZ, P2, !PT ;  /* 0x00000000ff1b7210 */ /* 0x000fe200017fe4ff */
[----:B------:R-:W-:Y:S02]  /*370e0*/  IMAD.MOV.U32 R196, RZ, RZ, R34 ;  /* 0x000000ffffc47224 */ /* 0x000fe400078e0022 */
[----:B------:R-:W-:Y:S02]  /*370f0*/  IMAD.MOV.U32 R203, RZ, RZ, R33 ;  /* 0x000000ffffcb7224 */ /* 0x000fe400078e0021 */
[----:B------:R-:W4:Y:S01]  /*37100*/  LDL.LU R33, [R1+0x3c0] ;  /* 0x0003c00001217983 */ /* 0x000f220000300800 */
[----:B------:R-:W-:-:S03]  /*37110*/  IMAD.MOV.U32 R197, RZ, RZ, R35 ;  /* 0x000000ffffc57224 */ /* 0x000fc600078e0023 */
[----:B------:R-:W4:Y:S01]  /*37120*/  LDL.LU R35, [R1+0x3cc] ;  /* 0x0003cc0001237983 */ /* 0x000f220000300800 */
[----:B------:R-:W-:Y:S01]  /*37130*/  MOV R200, R48 ;  /* 0x0000003000c87202 */ /* 0x000fe20000000f00 */
[----:B------:R-:W-:Y:S02]  /*37140*/  IMAD.MOV.U32 R201, RZ, RZ, R49 ;  /* 0x000000ffffc97224 */ /* 0x000fe400078e0031 */
[----:B------:R-:W4:Y:S04]  /*37150*/  LDL.LU R49, [R1+0x3d0] ;  /* 0x0003d00001317983 */ /* 0x000f280000300800 */
[----:B------:R-:W4:Y:S04]  /*37160*/  LDL.LU R48, [R1+0x3d4] ;  /* 0x0003d40001307983 */ /* 0x000f280000300800 */
[----:B------:R1:W-:Y:S04]  /*37170*/  STL.64 [R1+0x688], R52 ;  /* 0x0006883401007387 */ /* 0x0003e80000100a00 */
[----:B-1----:R-:W4:Y:S04]  /*37180*/  LDL.LU R53, [R1+0x3d8] ;  /* 0x0003d80001357983 */ /* 0x002f280000300800 */
[----:B------:R-:W4:Y:S04]  /*37190*/  LDL.LU R52, [R1+0x3dc] ;  /* 0x0003dc0001347983 */ /* 0x000f280000300800 */
[----:B--2---:R-:W-:Y:S04]  /*371a0*/  ST.E desc[UR14][R188.64], R54 ;  /* 0x00000036bc007985 */ /* 0x004fe8000c10190e */
[----:B---3--:R1:W-:Y:S02]  /*371b0*/  ST.E desc[UR14][R188.64+0x4], R20 ;  /* 0x00000414bc007985 */ /* 0x0083e4000c10190e */
[----:B-1----:R-:W-:Y:S01]  /*371c0*/  LOP3.LUT R188, R3, 0x380, RZ, 0xc0, !PT ;  /* 0x0000038003bc7812 */ /* 0x002fe200078ec0ff */
[----:B------:R-:W-:Y:S01]  /*371d0*/  IMAD.X R47, RZ, RZ, R0, P4 ;  /* 0x000000ffff2f7224 */ /* 0x000fe200020e0600 */
[----:B------:R-:W-:Y:S01]  /*371e0*/  LOP3.LUT R189, R21, 0x380, RZ, 0xc0, !PT ;  /* 0x0000038015bd7812 */ /* 0x000fe200078ec0ff */
[----:B------:R-:W-:Y:S01]  /*371f0*/  IMAD.MOV.U32 R198, RZ, RZ, R44 ;  /* 0x000000ffffc67224 */ /* 0x000fe200078e002c */
[----:B------:R-:W-:-:S02]  /*37200*/  SHF.R.U64 R188, R188, 0x3, RZ ;  /* 0x00000003bcbc7819 */ /* 0x000fc400000012ff */
[----:B------:R-:W-:Y:S01]  /*37210*/  MOV R195, R37 ;  /* 0x0000002500c37202 */ /* 0x000fe20000000f00 */
[----:B------:R-:W-:Y:S01]  /*37220*/  IMAD.MOV.U32 R193, RZ, RZ, R43 ;  /* 0x000000ffffc17224 */ /* 0x000fe200078e002b */
[----:B------:R-:W-:Y:S01]  /*37230*/  SHF.R.U64 R189, R189, 0x3, RZ ;  /* 0x00000003bdbd7819 */ /* 0x000fe200000012ff */
[----:B------:R-:W-:Y:S01]  /*37240*/  IMAD.MOV.U32 R192, RZ, RZ, R42 ;  /* 0x000000ffffc07224 */ /* 0x000fe200078e002a */
[----:B------:R-:W-:Y:S02]  /*37250*/  LOP3.LUT R36, R188, R3, RZ, 0x3c, !PT ;  /* 0x00000003bc247212 */ /* 0x000fe400078e3cff */
[----:B------:R-:W-:Y:S01]  /*37260*/  MOV R199, R45 ;  /* 0x0000002d00c77202 */ /* 0x000fe20000000f00 */
[----:B------:R1:W-:Y:S01]  /*37270*/  STL.64 [R1+0x1130], R24 ;  /* 0x0011301801007387 */ /* 0x0003e20000100a00 */
[C---:B------:R-:W-:Y:S02]  /*37280*/  IADD3 R3, P3, R2.reuse, 0xce820, RZ ;  /* 0x000ce82002037810 */ /* 0x040fe40007f7e0ff */
[----:B------:R-:W-:Y:S01]  /*37290*/  LOP3.LUT R32, R189, R21, RZ, 0x3c, !PT ;  /* 0x00000015bd207212 */ /* 0x000fe200078e3cff */
[----:B------:R2:W-:Y:S01]  /*372a0*/  ST.E desc[UR14][R186.64], R31 ;  /* 0x0000001fba007985 */ /* 0x0005e2000c10190e */
[----:B------:R-:W-:-:S03]  /*372b0*/  IADD3 R21, P2, R2, 0xca840, RZ ;  /* 0x000ca84002157810 */ /* 0x000fc60007f5e0ff */
[----:B----4-:R3:W-:Y:S01]  /*372c0*/  ST.E desc[UR14][R186.64+0x4], R30 ;  /* 0x0000041eba007985 */ /* 0x0107e2000c10190e */
[----:B------:R-:W-:Y:S02]  /*372d0*/  MOV R188, R38 ;  /* 0x0000002600bc7202 */ /* 0x000fe40000000f00 */
[----:B------:R-:W-:Y:S01]  /*372e0*/  IADD3.X R37, RZ, R0, RZ, P6, !PT ;  /* 0x00000000ff257210 */ /* 0x000fe200037fe4ff */
[----:B-1----:R-:W4:Y:S04]  /*372f0*/  LDL.LU R25, [R1+0x4b8] ;  /* 0x0004b80001197983 */ /* 0x002f280000300800 */
[----:B--2---:R-:W2:Y:S01]  /*37300*/  LDL.LU R31, [R1+0x3c4] ;  /* 0x0003c400011f7983 */ /* 0x004ea20000300800 */
[----:B---3--:R-:W-:-:S03]  /*37310*/  LOP3.LUT R186, R3, 0x380, RZ, 0xc0, !PT ;  /* 0x0000038003ba7812 */ /* 0x008fc600078ec0ff */
[----:B------:R-:W3:Y:S01]  /*37320*/  LDL.LU R24, [R1+0x4bc] ;  /* 0x0004bc0001187983 */ /* 0x000ee20000300800 */
[----:B------:R-:W-:Y:S02]  /*37330*/  LOP3.LUT R187, R21, 0x380, RZ, 0xc0, !PT ;  /* 0x0000038015bb7812 */ /* 0x000fe400078ec0ff */
[----:B------:R-:W-:Y:S01]  /*37340*/  SHF.R.U64 R186, R186, 0x3, RZ ;  /* 0x00000003baba7819 */ /* 0x000fe200000012ff */
[----:B------:R-:W3:Y:S01]  /*37350*/  LDL.LU R20, [R1+0x4c4] ;  /* 0x0004c40001147983 */ /* 0x000ee20000300800 */
[----:B------:R-:W-:Y:S02]  /*37360*/  SHF.R.U64 R187, R187, 0x3, RZ ;  /* 0x00000003bbbb7819 */ /* 0x000fe400000012ff */
[----:B------:R-:W-:Y:S02]  /*37370*/  LOP3.LUT R30, R186, R3, RZ, 0x3c, !PT ;  /* 0x00000003ba1e7212 */ /* 0x000fe400078e3cff */
[----:B------:R-:W4:Y:S01]  /*37380*/  LDL.LU R3, [R1+0x3bc] ;  /* 0x0003bc0001037983 */ /* 0x000f220000300800 */
[----:B------:R-:W-:-:S03]  /*37390*/  LOP3.LUT R34, R187, R21, RZ, 0x3c, !PT ;  /* 0x00000015bb227212 */ /* 0x000fc600078e3cff */
[----:B------:R-:W2:Y:S01]  /*373a0*/  LDL.LU R21, [R1+0x3b8] ;  /* 0x0003b80001157983 */ /* 0x000ea20000300800 */
[----:B------:R-:W-:-:S03]  /*373b0*/  IMAD.MOV.U32 R186, RZ, RZ, R50 ;  /* 0x000000ffffba7224 */ /* 0x000fc600078e0032 */
[----:B------:R-:W3:Y:S01]  /*373c0*/  LDL.LU R50, [R1+0x3c8] ;  /* 0x0003c80001327983 */ /* 0x000ee20000300800 */
[----:B------:R-:W-:Y:S02]  /*373d0*/  IMAD.MOV.U32 R189, RZ, RZ, R39 ;  /* 0x000000ffffbd7224 */ /* 0x000fe400078e0027 */
[----:B------:R-:W-:Y:S01]  /*373e0*/  IMAD.MOV.U32 R187, RZ, RZ, R51 ;  /* 0x000000ffffbb7224 */ /* 0x000fe200078e0033 */
[----:B----4-:R1:W-:Y:S04]  /*373f0*/  ST.E desc[UR14][R184.64+0x4], R3 ;  /* 0x00000403b8007985 */ /* 0x0103e8000c10190e */
[----:B--2---:R2:W-:Y:S01]  /*37400*/  ST.E desc[UR14][R184.64], R21 ;  /* 0x00000015b8007985 */ /* 0x0045e2000c10190e */
[----:B-1----:R-:W-:-:S04]  /*37410*/  IADD3 R3, P4, R2, 0xce840, RZ ;  /* 0x000ce84002037810 */ /* 0x002fc80007f9e0ff */
[----:B--2---:R-:W-:Y:S01]  /*37420*/  LOP3.LUT R184, R3, 0x380, RZ, 0xc0, !PT ;  /* 0x0000038003b87812 */ /* 0x004fe200078ec0ff */
[----:B------:R1:W-:Y:S03]  /*37430*/  ST.E desc[UR14][R182.64], R33 ;  /* 0x00000021b6007985 */ /* 0x0003e6000c10190e */
[----:B------:R-:W-:-:S04]  /*37440*/  SHF.R.U64 R184, R184, 0x3, RZ ;  /* 0x00000003b8b87819 */ /* 0x000fc800000012ff */
[----:B------:R-:W-:Y:S01]  /*37450*/  LOP3.LUT R38, R184, R3, RZ, 0x3c, !PT ;  /* 0x00000003b8267212 */ /* 0x000fe200078e3cff */
[----:B------:R2:W-:Y:S01]  /*37460*/  ST.E desc[UR14][R182.64+0x4], R31 ;  /* 0x0000041fb6007985 */ /* 0x0005e2000c10190e */
[--C-:B-1----:R-:W-:Y:S01]  /*37470*/  IMAD.X R33, RZ, RZ, R0.reuse, P5 ;  /* 0x000000ffff217224 */ /* 0x102fe200028e0600 */
[C---:B------:R-:W-:Y:S02]  /*37480*/  IADD3 R3, P5, R2.reuse, 0xce860, RZ ;  /* 0x000ce86002037810 */ /* 0x040fe40007fbe0ff */
[----:B------:R-:W-:Y:S01]  /*37490*/  IADD3 R21, P6, R2, 0xca860, RZ ;  /* 0x000ca86002157810 */ /* 0x000fe20007fde0ff */
[----:B------:R-:W-:Y:S01]  /*374a0*/  IMAD.X R39, RZ, RZ, R0, P4 ;  /* 0x000000ffff277224 */ /* 0x000fe200020e0600 */
[----:B------:R-:W4:Y:S01]  /*374b0*/  LDL.LU R184, [R1+0x4c0] ;  /* 0x0004c00001b87983 */ /* 0x000f220000300800 */
[----:B--2---:R-:W-:-:S03]  /*374c0*/  LOP3.LUT R182, R3, 0x380, RZ, 0xc0, !PT ;  /* 0x0000038003b67812 */ /* 0x004fc600078ec0ff */
[----:B------:R1:W-:Y:S01]  /*374d0*/  ST.E desc[UR14][R180.64+0x4], R35 ;  /* 0x00000423b4007985 */ /* 0x0003e2000c10190e */
[----:B------:R-:W-:-:S04]  /*374e0*/  SHF.R.U64 R182, R182, 0x3, RZ ;  /* 0x00000003b6b67819 */ /* 0x000fc800000012ff */
[----:B------:R-:W-:Y:S01]  /*374f0*/  LOP3.LUT R44, R182, R3, RZ, 0x3c, !PT ;  /* 0x00000003b62c7212 */ /* 0x000fe200078e3cff */
[----:B---3--:R2:W-:Y:S01]  /*37500*/  ST.E desc[UR14][R180.64], R50 ;  /* 0x00000032b4007985 */ /* 0x0085e2000c10190e */
[----:B-1----:R-:W-:Y:S01]  /*37510*/  IADD3.X R35, RZ, R0, RZ, P2, !PT ;  /* 0x00000000ff237210 */ /* 0x002fe200017fe4ff */
[--C-:B------:R-:W-:Y:S01]  /*37520*/  IMAD.X R43, RZ, RZ, R0.reuse, P6 ;  /* 0x000000ffff2b7224 */ /* 0x100fe200030e0600 */
[----:B------:R-:W-:Y:S01]  /*37530*/  IADD3 R3, P2, R2, 0xcec00, RZ ;  /* 0x000cec0002037810 */ /* 0x000fe20007f5e0ff */
[----:B------:R-:W-:Y:S01]  /*37540*/  IMAD.X R31, RZ, RZ, R0, P3 ;  /* 0x000000ffff1f7224 */ /* 0x000fe200018e0600 */
[----:B------:R-:W-:Y:S01]  /*37550*/  LOP3.LUT R185, R21, 0x380, RZ, 0xc0, !PT ;  /* 0x0000038015b97812 */ /* 0x000fe200078ec0ff */
[----:B------:R-:W3:Y:S01]  /*37560*/  LDL.LU R182, [R1+0x4b0] ;  /* 0x0004b00001b67983 */ /* 0x000ee20000300800 */
[----:B--2---:R-:W-:-:S04]  /*37570*/  LOP3.LUT R180, R3, 0x380, RZ, 0xc0, !PT ;  /* 0x0000038003b47812 */ /* 0x004fc800078ec0ff */
[----:B------:R-:W-:Y:S02]  /*37580*/  SHF.R.U64 R180, R180, 0x3, RZ ;  /* 0x00000003b4b47819 */ /* 0x000fe400000012ff */
[----:B------:R-:W-:Y:S02]  /*37590*/  SHF.R.U64 R185, R185, 0x3, RZ ;  /* 0x00000003b9b97819 */ /* 0x000fe400000012ff */
[----:B------:R-:W-:Y:S02]  /*375a0*/  LOP3.LUT R58, R180, R3, RZ, 0x3c, !PT ;  /* 0x00000003b43a7212 */ /* 0x000fe400078e3cff */
[C---:B------:R-:W-:Y:S01]  /*375b0*/  IADD3 R3, P6, R2.reuse, 0xcec20, RZ ;  /* 0x000cec2002037810 */ /* 0x040fe20007fde0ff */
[----:B------:R-:W-:Y:S01]  /*375c0*/  ST.E desc[UR14][R178.64], R49 ;  /* 0x00000031b2007985 */ /* 0x000fe2000c10190e */
[----:B------:R-:W-:Y:S02]  /*375d0*/  LOP3.LUT R42, R185, R21, RZ, 0x3c, !PT ;  /* 0x00000015b92a7212 */ /* 0x000fe400078e3cff */
[----:B------:R-:W-:Y:S01]  /*375e0*/  IADD3 R21, P3, R2, 0xcac00, RZ ;  /* 0x000cac0002157810 */ /* 0x000fe20007f7e0ff */
[----:B------:R1:W-:Y:S03]  /*375f0*/  ST.E desc[UR14][R178.64+0x4], R48 ;  /* 0x00000430b2007985 */ /* 0x0003e6000c10190e */
[----:B------:R-:W-:Y:S01]  /*37600*/  LOP3.LUT R183, R21, 0x380, RZ, 0xc0, !PT ;  /* 0x0000038015b77812 */ /* 0x000fe200078ec0ff */
[--C-:B------:R-:W-:Y:S01]  /*37610*/  IMAD.X R65, RZ, RZ, R0.reuse, P3 ;  /* 0x000000ffff417224 */ /* 0x100fe200018e0600 */
[----:B------:R-:W-:Y:S01]  /*37620*/  IADD3.X R45, RZ, R0, RZ, P5, !PT ;  /* 0x00000000ff2d7210 */ /* 0x000fe20002ffe4ff */
[----:B------:R-:W-:Y:S01]  /*37630*/  IMAD.X R59, RZ, RZ, R0, P2 ;  /* 0x000000ffff3b7224 */ /* 0x000fe200010e0600 */
[----:B------:R-:W2:Y:S01]  /*37640*/  LDL.LU R185, [R1+0x4b4] ;  /* 0x0004b40001b97983 */ /* 0x000ea20000300800 */
[----:B-1----:R-:W-:-:S04]  /*37650*/  LOP3.LUT R178, R3, 0x380, RZ, 0xc0, !PT ;  /* 0x0000038003b27812 */ /* 0x002fc800078ec0ff */
        /* <DEDUP_REMOVED lines=8> */
[----:B------:R-:W-:-:S02]  /*376e0*/  LOP3.LUT R181, R21, 0x380, RZ, 0xc0, !PT ;  /* 0x0000038015b57812 */ /* 0x000fc400078ec0ff */
[----:B-1----:R-:W-:-:S04]  /*376f0*/  LOP3.LUT R176, R3, 0x380, RZ, 0xc0, !PT ;  /* 0x0000038003b07812 */ /* 0x002fc800078ec0ff */
[----:B------:R-:W-:Y:S02]  /*37700*/  SHF.R.U64 R176, R176, 0x3, RZ ;  /* 0x00000003b0b07819 */ /* 0x000fe400000012ff */
[----:B------:R-:W-:Y:S02]  /*37710*/  SHF.R.U64 R181, R181, 0x3, RZ ;  /* 0x00000003b5b57819 */ /* 0x000fe400000012ff */
[----:B------:R-:W-:Y:S02]  /*37720*/  LOP3.LUT R52, R176, R3, RZ, 0x3c, !PT ;  /* 0x00000003b0347212 */ /* 0x000fe400078e3cff */
[----:B------:R-:W-:Y:S02]  /*37730*/  IADD3.X R55, RZ, R0, RZ, P4, !PT ;  /* 0x00000000ff377210 */ /* 0x000fe400027fe4ff */
[----:B------:R-:W-:Y:S01]  /*37740*/  IADD3 R3, P4, R2, 0xcec60, RZ ;  /* 0x000cec6002037810 */ /* 0x000fe20007f9e0ff */
[----:B------:R-:W-:Y:S01]  /*37750*/  ST.E desc[UR14][R174.64], R61 ;  /* 0x0000003dae007985 */ /* 0x000fe2000c10190e */
[----:B------:R-:W-:-:S02]  /*37760*/  LOP3.LUT R54, R181, R21, RZ, 0x3c, !PT ;  /* 0x00000015b5367212 */ /* 0x000fc400078e3cff */
[----:B------:R-:W-:Y:S01]  /*37770*/  IADD3 R21, P5, R2, 0xcac40, RZ ;  /* 0x000cac4002157810 */ /* 0x000fe20007fbe0ff */
[----:B------:R1:W-:Y:S03]  /*37780*/  ST.E desc[UR14][R174.64+0x4], R60 ;  /* 0x0000043cae007985 */ /* 0x0003e6000c10190e */
[----:B------:R-:W-:Y:S01]  /*37790*/  LOP3.LUT R179, R21, 0x380, RZ, 0xc0, !PT ;  /* 0x0000038015b37812 */ /* 0x000fe200078ec0ff */
[----:B------:R-:W-:Y:S01]  /*377a0*/  IMAD.X R49, RZ, RZ, R0, P5 ;  /* 0x000000ffff317224 */ /* 0x000fe200028e0600 */
        /* <DEDUP_REMOVED lines=16> */
[----:B------:R-:W-:Y:S01]  /*378b0*/  IMAD.X R51, RZ, RZ, R0, P6 ;  /* 0x000000ffff337224 */ /* 0x000fe200030e0600 */
[----:B------:R-:W-:Y:S01]  /*378c0*/  LOP3.LUT R56, R177, R21, RZ, 0x3c, !PT ;  /* 0x00000015b1387212 */ /* 0x000fe200078e3cff */
[----:B------:R-:W-:Y:S01]  /*378d0*/  ST.E desc[UR14][R170.64], R69 ;  /* 0x00000045aa007985 */ /* 0x000fe2000c10190e */
[----:B------:R-:W-:-:S03]  /*378e0*/  IADD3 R21, P6, R2, 0xcb000, RZ ;  /* 0x000cb00002157810 */ /* 0x000fc60007fde0ff */
[----:B------:R1:W-:Y:S01]  /*378f0*/  ST.E desc[UR14][R170.64+0x4], R68 ;  /* 0x00000444aa007985 */ /* 0x0003e2000c10190e */
[----:B------:R-:W-:Y:S02]  /*37900*/  LOP3.LUT R175, R21, 0x380, RZ, 0xc0, !PT ;  /* 0x0000038015af7812 */ /* 0x000fe400078ec0ff */
[----:B------:R-:W-:Y:S02]  /*37910*/  IADD3.X R63, RZ, R0, RZ, P6, !PT ;  /* 0x00000000ff3f7210 */ /* 0x000fe400037fe4ff */
[----:B-1----:R-:W-:-:S04]  /*37920*/  LOP3.LUT R170, R3, 0x380, RZ, 0xc0, !PT ;  /* 0x0000038003aa7812 */ /* 0x002fc800078ec0ff */
[----:B------:R-:W-:Y:S02]  /*37930*/  SHF.R.U64 R170, R170, 0x3, RZ ;  /* 0x00000003aaaa7819 */ /* 0x000fe400000012ff */
[----:B------:R-:W-:Y:S02]  /*37940*/  SHF.R.U64 R175, R175, 0x3, RZ ;  /* 0x00000003afaf7819 */ /* 0x000fe400000012ff */
[----:B------:R-:W-:Y:S02]  /*37950*/  LOP3.LUT R72, R170, R3, RZ, 0x3c, !PT ;  /* 0x00000003aa487212 */ /* 0x000fe400078e3cff */
[C---:B------:R-:W-:Y:S01]  /*37960*/  IADD3 R3, P6, R2.reuse, 0xcf040, RZ ;  /* 0x000cf04002037810 */ /* 0x040fe20007fde0ff */
[----:B------:R-:W-:Y:S01]  /*37970*/  ST.E desc[UR14][R168.64], R67 ;  /* 0x00000043a8007985 */ /* 0x000fe2000c10190e */
[----:B------:R-:W-:Y:S02]  /*37980*/  LOP3.LUT R62, R175, R21, RZ, 0x3c, !PT ;  /* 0x00000015af3e7212 */ /* 0x000fe400078e3cff */
[----:B------:R-:W-:Y:S01]  /*37990*/  IADD3.X R53, RZ, R0, RZ, P3, !PT ;  /* 0x00000000ff357210 */ /* 0x000fe20001ffe4ff */
[----:B------:R1:W-:Y:S01]  /*379a0*/  ST.E desc[UR14][R168.64+0x4], R66 ;  /* 0x00000442a8007985 */ /* 0x0003e2000c10190e */
[----:B------:R-:W-:-:S04]  /*379b0*/  IADD3 R21, P3, R2, 0xcb020, RZ ;  /* 0x000cb02002157810 */ /* 0x000fc80007f7e0ff */
[----:B------:R-:W-:Y:S02]  /*379c0*/  LOP3.LUT R173, R21, 0x380, RZ, 0xc0, !PT ;  /* 0x0000038015ad7812 */ /* 0x000fe400078ec0ff */
[----:B-1----:R-:W-:-:S04]  /*379d0*/  LOP3.LUT R168, R3, 0x380, RZ, 0xc0, !PT ;  /* 0x0000038003a87812 */ /* 0x002fc800078ec0ff */
[----:B------:R-:W-:Y:S01]  /*379e0*/  SHF.R.U64 R168, R168, 0x3, RZ ;  /* 0x00000003a8a87819 */ /* 0x000fe200000012ff */
[--C-:B------:R-:W-:Y:S01]  /*379f0*/  IMAD.X R77, RZ, RZ, R0.reuse, P3 ;  /* 0x000000ffff4d7224 */ /* 0x100fe200018e0600 */
        /* <DEDUP_REMOVED lines=31> */
[----:B------:R-:W-:Y:S01]  /*37bf0*/  IADD3 R21, P2, R2, 0xcb400, RZ ;  /* 0x000cb40002157810 */ /* 0x000fe20007f5e0ff */
[----:B------:R-:W-:-:S02]  /*37c00*/  IMAD.X R67, RZ, RZ, R0, P6 ;  /* 0x000000ffff437224 */ /* 0x000fc400030e0600 */
[--C-:B------:R-:W-:Y:S01]  /*37c10*/  IMAD.X R75, RZ, RZ, R0.reuse, P3 ;  /* 0x000000ffff4b7224 */ /* 0x100fe200018e0600 */
[----:B------:R-:W-:Y:S02]  /*37c20*/  LOP3.LUT R167, R21, 0x380, RZ, 0xc0, !PT ;  /* 0x0000038015a77812 */ /* 0x000fe400078ec0ff */
[----:B------:R-:W-:Y:S01]  /*37c30*/  IADD3.X R81, RZ, R0, RZ, P4, !PT ;  /* 0x00000000ff517210 */ /* 0x000fe200027fe4ff */
[----:B------:R-:W-:Y:S01]  /*37c40*/  IMAD.X R95, RZ, RZ, R0, P5 ;  /* 0x000000ffff5f7224 */ /* 0x000fe200028e0600 */
[----:B------:R-:W4:Y:S01]  /*37c50*/  LDL.LU.64 R168, [R1+0x5e8] ;  /* 0x0005e80001a87983 */ /* 0x000f220000300a00 */
[----:B-1----:R-:W-:-:S04]  /*37c60*/  LOP3.LUT R162, R3, 0x380, RZ, 0xc0, !PT ;  /* 0x0000038003a27812 */ /* 0x002fc800078ec0ff */
[----:B------:R-:W-:Y:S01]  /*37c70*/  SHF.R.U64 R162, R162, 0x3, RZ ;  /* 0x00000003a2a27819 */ /* 0x000fe200000012ff */
[--C-:B------:R-:W-:Y:S01]  /*37c80*/  IMAD.X R79, RZ, RZ, R0.reuse, P2 ;  /* 0x000000ffff4f7224 */ /* 0x100fe200010e0600 */
        /* <DEDUP_REMOVED lines=41> */
[----:B------:R-:W-:-:S02]  /*37f20*/  IMAD.X R93, RZ, RZ, R0, P5 ;  /* 0x000000ffff5d7224 */ /* 0x000fc400028e0600 */
[--C-:B------:R-:W-:Y:S01]  /*37f30*/  IMAD.X R87, RZ, RZ, R0.reuse, P2 ;  /* 0x000000ffff577224 */ /* 0x100fe200010e0600 */
[----:B------:R-:W-:Y:S01]  /*37f40*/  IADD3.X R89, RZ, R0, RZ, P6, !PT ;  /* 0x00000000ff597210 */ /* 0x000fe200037fe4ff */
[----:B------:R-:W-:Y:S01]  /*37f50*/  IMAD.X R97, RZ, RZ, R0, P3 ;  /* 0x000000ffff617224 */ /* 0x000fe200018e0600 */
[----:B------:R-:W4:Y:S01]  /*37f60*/  LDL.LU.64 R160, [R1+0x610] ;  /* 0x0006100001a07983 */ /* 0x000f220000300a00 */
        /* <DEDUP_REMOVED lines=16> */
[----:B------:R1:W-:Y:S01]  /*38070*/  ST.E desc[UR14][R22.64], R103 ;  /* 0x0000006716007985 */ /* 0x0003e2000c10190e */
[----:B------:R-:W-:-:S02]  /*38080*/  LOP3.LUT R98, R157, R21, RZ, 0x3c, !PT ;  /* 0x000000159d627212 */ /* 0x000fc400078e3cff */
[----:B------:R-:W-:Y:S01]  /*38090*/  IADD3 R21, P6, R2, 0xcb840, RZ ;  /* 0x000cb84002157810 */ /* 0x000fe20007fde0ff */
[----:B------:R3:W-:Y:S03]  /*380a0*/  ST.E desc[UR14][R22.64+0x4], R102 ;  /* 0x0000046616007985 */ /* 0x0007e6000c10190e */
[----:B------:R-:W-:Y:S01]  /*380b0*/  LOP3.LUT R155, R21, 0x380, RZ, 0xc0, !PT ;  /* 0x00000380159b7812 */ /* 0x000fe200078ec0ff */
[--C-:B------:R-:W-:Y:S02]  /*380c0*/  IMAD.X R113, RZ, RZ, R0.reuse, P6 ;  /* 0x000000ffff717224 */ /* 0x100fe400030e0600 */
[--C-:B------:R-:W-:Y:S01]  /*380d0*/  IMAD.X R117, RZ, RZ, R0.reuse, P4 ;  /* 0x000000ffff757224 */ /* 0x100fe200020e0600 */
[----:B------:R-:W-:Y:S01]  /*380e0*/  IADD3.X R109, RZ, R0, RZ, P5, !PT ;  /* 0x00000000ff6d7210 */ /* 0x000fe20002ffe4ff */
[----:B-1----:R-:W-:Y:S01]  /*380f0*/  IMAD.X R103, RZ, RZ, R0, P2 ;  /* 0x000000ffff677224 */ /* 0x002fe200010e0600 */
[----:B------:R-:W4:Y:S01]  /*38100*/  LDL.LU.64 R156, [R1+0x640] ;  /* 0x00064000019c7983 */ /* 0x000f220000300a00 */
[----:B---3--:R-:W-:-:S04]  /*38110*/  LOP3.LUT R22, R3, 0x380, RZ, 0xc0, !PT ;  /* 0x0000038003167812 */ /* 0x008fc800078ec0ff */
        /* <DEDUP_REMOVED lines=17> */
[C---:B------:R-:W-:Y:S01]  /*38230*/  IADD3 R21, P4, R2.reuse, 0xcbc00, RZ ;  /* 0x000cbc0002157810 */ /* 0x040fe20007f9e0ff */
[----:B------:R1:W-:Y:S03]  /*38240*/  ST.E desc[UR14][R16.64+0x4], R118 ;  /* 0x0000047610007985 */ /* 0x0003e6000c10190e */
[----:B------:R-:W-:Y:S01]  /*38250*/  LOP3.LUT R23, R21, 0x380, RZ, 0xc0, !PT ;  /* 0x0000038015177812 */ /* 0x000fe200078ec0ff */
[----:B------:R-:W-:Y:S01]  /*38260*/  IMAD.X R111, RZ, RZ, R0, P6 ;  /* 0x000000ffff6f7224 */ /* 0x000fe200030e0600 */
[----:B------:R-:W-:Y:S01]  /*38270*/  IADD3 R18, P5, R2, 0xcbc20, RZ ;  /* 0x000cbc2002127810 */ /* 0x000fe20007fbe0ff */
[----:B------:R-:W3:Y:S01]  /*38280*/  LDL.LU.64 R152, [R1+0x630] ;  /* 0x0006300001987983 */ /* 0x000ee20000300a00 */
        /* <DEDUP_REMOVED lines=8> */
[----:B------:R-:W-:Y:S01]  /*38310*/  LOP3.LUT R21, R18, 0x380, RZ, 0xc0, !PT ;  /* 0x0000038012157812 */ /* 0x000fe200078ec0ff */
[----:B------:R1:W-:Y:S01]  /*38320*/  ST.E desc[UR14][R14.64+0x4], R124 ;  /* 0x0000047c0e007985 */ /* 0x0003e2000c10190e */
[----:B------:R-:W-:Y:S02]  /*38330*/  IADD3 R16, P2, R2, 0xcbc40, RZ ;  /* 0x000cbc4002107810 */ /* 0x000fe40007f5e0ff */
[----:B------:R-:W-:Y:S01]  /*38340*/  SHF.R.U64 R21, R21, 0x3, RZ ;  /* 0x0000000315157819 */ /* 0x000fe200000012ff */
[----:B------:R-:W-:Y:S01]  /*38350*/  IMAD.X R115, RZ, RZ, R0, P5 ;  /* 0x000000ffff737224 */ /* 0x000fe200028e0600 */
[----:B------:R-:W-:Y:S01]  /*38360*/  IADD3.X R119, RZ, R0, RZ, P3, !PT ;  /* 0x00000000ff777210 */ /* 0x000fe20001ffe4ff */
[----:B------:R-:W3:Y:S01]  /*38370*/  LDL.LU.64 R22, [R1+0x638] ;  /* 0x0006380001167983 */ /* 0x000ee20000300a00 */
[----:B-1----:R-:W-:-:S04]  /*38380*/  LOP3.LUT R15, R3, 0x380, RZ, 0xc0, !PT ;  /* 0x00000380030f7812 */ /* 0x002fc800078ec0ff */
[----:B------:R-:W-:Y:S02]  /*38390*/  SHF.R.U64 R15, R15, 0x3, RZ ;  /* 0x000000030f0f7819 */ /* 0x000fe400000012ff */
[----:B------:R-:W-:Y:S02]  /*383a0*/  LOP3.LUT R114, R21, R18, RZ, 0x3c, !PT ;  /* 0x0000001215727212 */ /* 0x000fe400078e3cff */
[----:B------:R-:W-:Y:S01]  /*383b0*/  LOP3.LUT R124, R15, R3, RZ, 0x3c, !PT ;  /* 0x000000030f7c7212 */ /* 0x000fe200078e3cff */
[----:B------:R-:W-:Y:S01]  /*383c0*/  ST.E desc[UR14][R12.64], R129 ;  /* 0x000000810c007985 */ /* 0x000fe2000c10190e */
[----:B------:R-:W-:Y:S02]  /*383d0*/  LOP3.LUT R18, R16, 0x380, RZ, 0xc0, !PT ;  /* 0x0000038010127812 */ /* 0x000fe400078ec0ff */
[----:B------:R-:W-:Y:S01]  /*383e0*/  IADD3 R3, P5, R2, 0xcfc60, RZ ;  /* 0x000cfc6002037810 */ /* 0x000fe20007fbe0ff */
[----:B------:R1:W-:Y:S01]  /*383f0*/  ST.E desc[UR14][R12.64+0x4], R128 ;  /* 0x000004800c007985 */ /* 0x0003e2000c10190e */
[----:B------:R-:W-:-:S02]  /*38400*/  SHF.R.U64 R18, R18, 0x3, RZ ;  /* 0x0000000312127819 */ /* 0x000fc400000012ff */
[----:B------:R-:W-:Y:S01]  /*38410*/  IADD3 R14, P6, R2, 0xcbc60, RZ ;  /* 0x000cbc60020e7810 */ /* 0x000fe20007fde0ff */
[--C-:B------:R-:W-:Y:S01]  /*38420*/  IMAD.X R123, RZ, RZ, R0.reuse, P2 ;  /* 0x000000ffff7b7224 */ /* 0x100fe200010e0600 */
[----:B------:R-:W-:Y:S01]  /*38430*/  LOP3.LUT R122, R18, R16, RZ, 0x3c, !PT ;  /* 0x00000010127a7212 */ /* 0x000fe200078e3cff */
[----:B------:R-:W-:Y:S01]  /*38440*/  IMAD.X R125, RZ, RZ, R0, P4 ;  /* 0x000000ffff7d7224 */ /* 0x000fe200020e0600 */
[----:B------:R-:W-:Y:S01]  /*38450*/  LOP3.LUT R16, R14, 0x380, RZ, 0xc0, !PT ;  /* 0x000003800e107812 */ /* 0x000fe200078ec0ff */
[----:B------:R-:W3:Y:S01]  /*38460*/  LDL.LU R21, [R1+0x18c] ;  /* 0x00018c0001157983 */ /* 0x000ee20000300800 */
[----:B-1----:R-:W-:-:S04]  /*38470*/  LOP3.LUT R13, R3, 0x380, RZ, 0xc0, !PT ;  /* 0x00000380030d7812 */ /* 0x002fc800078ec0ff */
[----:B------:R-:W-:Y:S02]  /*38480*/  SHF.R.U64 R13, R13, 0x3, RZ ;  /* 0x000000030d0d7819 */ /* 0x000fe400000012ff */
[----:B------:R-:W-:Y:S02]  /*38490*/  SHF.R.U64 R16, R16, 0x3, RZ ;  /* 0x0000000310107819 */ /* 0x000fe400000012ff */
[----:B------:R-:W-:Y:S02]  /*384a0*/  LOP3.LUT R128, R13, R3, RZ, 0x3c, !PT ;  /* 0x000000030d807212 */ /* 0x000fe400078e3cff */
[C---:B------:R-:W-:Y:S02]  /*384b0*/  IADD3 R3, P2, R2.reuse, 0xee000, RZ ;  /* 0x000ee00002037810 */ /* 0x040fe40007f5e0ff */
[----:B------:R-:W-:Y:S01]  /*384c0*/  IADD3 R12, P3, R2, 0xea000, RZ ;  /* 0x000ea000020c7810 */ /* 0x000fe20007f7e0ff */
[----:B------:R-:W-:Y:S01]  /*384d0*/  ST.E desc[UR14][R10.64], R133 ;  /* 0x000000850a007985 */ /* 0x000fe2000c10190e */
[----:B------:R-:W-:-:S03]  /*384e0*/  LOP3.LUT R126, R16, R14, RZ, 0x3c, !PT ;  /* 0x0000000e107e7212 */ /* 0x000fc600078e3cff */
[----:B------:R1:W-:Y:S01]  /*384f0*/  ST.E desc[UR14][R10.64+0x4], R132 ;  /* 0x000004840a007985 */ /* 0x0003e2000c10190e */
[----:B------:R-:W-:-:S04]  /*38500*/  LOP3.LUT R14, R12, 0x380, RZ, 0xc0, !PT ;  /* 0x000003800c0e7812 */ /* 0x000fc800078ec0ff */
[----:B------:R-:W-:Y:S02]  /*38510*/  SHF.R.U64 R14, R14, 0x3, RZ ;  /* 0x000000030e0e7819 */ /* 0x000fe400000012ff */
[----:B-1----:R-:W-:Y:S02]  /*38520*/  LOP3.LUT R11, R3, 0x380, RZ, 0xc0, !PT ;  /* 0x00000380030b7812 */ /* 0x002fe400078ec0ff */
[----:B------:R-:W-:Y:S02]  /*38530*/  IADD3 R10, P4, R2, 0xea020, RZ ;  /* 0x000ea020020a7810 */ /* 0x000fe40007f9e0ff */
[----:B------:R-:W-:Y:S02]  /*38540*/  SHF.R.U64 R11, R11, 0x3, RZ ;  /* 0x000000030b0b7819 */ /* 0x000fe400000012ff */
[----:B------:R-:W-:Y:S02]  /*38550*/  IADD3.X R127, RZ, R0, RZ, P6, !PT ;  /* 0x00000000ff7f7210 */ /* 0x000fe400037fe4ff */
[----:B------:R-:W-:-:S02]  /*38560*/  LOP3.LUT R132, R11, R3, RZ, 0x3c, !PT ;  /* 0x000000030b847212 */ /* 0x000fc400078e3cff */
[----:B------:R-:W-:Y:S01]  /*38570*/  LOP3.LUT R130, R14, R12, RZ, 0x3c, !PT ;  /* 0x0000000c0e827212 */ /* 0x000fe200078e3cff */
[----:B------:R-:W-:Y:S01]  /*38580*/  ST.E desc[UR14][R8.64], R137 ;  /* 0x0000008908007985 */ /* 0x000fe2000c10190e */
[----:B------:R-:W-:Y:S02]  /*38590*/  IADD3 R3, P6, R2, 0xee020, RZ ;  /* 0x000ee02002037810 */ /* 0x000fe40007fde0ff */
[----:B------:R-:W-:Y:S01]  /*385a0*/  LOP3.LUT R12, R10, 0x380, RZ, 0xc0, !PT ;  /* 0x000003800a0c7812 */ /* 0x000fe200078ec0ff */
[----:B------:R1:W-:Y:S01]  /*385b0*/  ST.E desc[UR14][R8.64+0x4], R136 ;  /* 0x0000048808007985 */ /* 0x0003e2000c10190e */
[--C-:B------:R-:W-:Y:S02]  /*385c0*/  IMAD.X R129, RZ, RZ, R0.reuse, P5 ;  /* 0x000000ffff817224 */ /* 0x100fe400028e0600 */
[----:B------:R-:W-:Y:S01]  /*385d0*/  SHF.R.U64 R12, R12, 0x3, RZ ;  /* 0x000000030c0c7819 */ /* 0x000fe200000012ff */
[--C-:B------:R-:W-:Y:S01]  /*385e0*/  IMAD.X R131, RZ, RZ, R0.reuse, P3 ;  /* 0x000000ffff837224 */ /* 0x100fe200018e0600 */
[----:B------:R-:W-:Y:S01]  /*385f0*/  IADD3.X R133, RZ, R0, RZ, P2, !PT ;  /* 0x00000000ff857210 */ /* 0x000fe200017fe4ff */
[----:B------:R-:W-:Y:S01]  /*38600*/  IMAD.X R135, RZ, RZ, R0, P4 ;  /* 0x000000ffff877224 */ /* 0x000fe200020e0600 */
[----:B------:R-:W-:Y:S01]  /*38610*/  LOP3.LUT R134, R12, R10, RZ, 0x3c, !PT ;  /* 0x0000000a0c867212 */ /* 0x000fe200078e3cff */
[----:B------:R-:W3:Y:S01]  /*38620*/  LDL.LU R11, [R1+0x128] ;  /* 0x00012800010b7983 */ /* 0x000ee20000300800 */
[----:B-1----:R-:W-:-:S02]  /*38630*/  LOP3.LUT R9, R3, 0x380, RZ, 0xc0, !PT ;  /* 0x0000038003097812 */ /* 0x002fc400078ec0ff */
[----:B------:R-:W-:Y:S02]  /*38640*/  IADD3 R8, P5, R2, 0xea040, RZ ;  /* 0x000ea04002087810 */ /* 0x000fe40007fbe0ff */
[----:B------:R-:W-:Y:S02]  /*38650*/  SHF.R.U64 R9, R9, 0x3, RZ ;  /* 0x0000000309097819 */ /* 0x000fe400000012ff */
[----:B------:R-:W-:Y:S02]  /*38660*/  LOP3.LUT R10, R8, 0x380, RZ, 0xc0, !PT ;  /* 0x00000380080a7812 */ /* 0x000fe400078ec0ff */
[----:B------:R-:W-:Y:S01]  /*38670*/  LOP3.LUT R136, R9, R3, RZ, 0x3c, !PT ;  /* 0x0000000309887212 */ /* 0x000fe200078e3cff */
[----:B------:R-:W-:Y:S01]  /*38680*/  ST.E desc[UR14][R6.64], R141 ;  /* 0x0000008d06007985 */ /* 0x000fe2000c10190e */
[----:B------:R-:W-:Y:S02]  /*38690*/  IADD3 R3, P3, R2, 0xee040, RZ ;  /* 0x000ee04002037810 */ /* 0x000fe40007f7e0ff */
[----:B------:R-:W-:Y:S01]  /*386a0*/  SHF.R.U64 R10, R10, 0x3, RZ ;  /* 0x000000030a0a7819 */ /* 0x000fe200000012ff */
[----:B------:R1:W-:Y:S03]  /*386b0*/  ST.E desc[UR14][R6.64+0x4], R140 ;  /* 0x0000048c06007985 */ /* 0x0003e6000c10190e */
[----:B------:R-:W-:Y:S01]  /*386c0*/  LOP3.LUT R138, R10, R8, RZ, 0x3c, !PT ;  /* 0x000000080a8a7212 */ /* 0x000fe200078e3cff */
[----:B------:R-:W-:Y:S01]  /*386d0*/  ST.E desc[UR14][R4.64], R145 ;  /* 0x0000009104007985 */ /* 0x000fe2000c10190e */
[----:B------:R-:W-:Y:S01]  /*386e0*/  IMAD.X R137, RZ, RZ, R0, P6 ;  /* 0x000000ffff897224 */ /* 0x000fe200030e0600 */
[----:B------:R-:W-:-:S02]  /*386f0*/  IADD3.X R139, RZ, R0, RZ, P5, !PT ;  /* 0x00000000ff8b7210 */ /* 0x000fc40002ffe4ff */
[----:B------:R-:W3:Y:S01]  /*38700*/  LDL.LU R9, [R1+0x134] ;  /* 0x0001340001097983 */ /* 0x000ee20000300800 */
[----:B-1----:R-:W-:Y:S02]  /*38710*/  IADD3 R6, P2, R2, 0xea060, RZ ;  /* 0x000ea06002067810 */ /* 0x002fe40007f5e0ff */
[----:B------:R-:W-:Y:S01]  /*38720*/  LOP3.LUT R7, R3, 0x380, RZ, 0xc0, !PT ;  /* 0x0000038003077812 */ /* 0x000fe200078ec0ff */
[----:B------:R1:W-:Y:S01]  /*38730*/  ST.E desc[UR14][R4.64+0x4], R144 ;  /* 0x0000049004007985 */ /* 0x0003e2000c10190e */
[----:B------:R-:W-:Y:S02]  /*38740*/  LOP3.LUT R8, R6, 0x380, RZ, 0xc0, !PT ;  /* 0x0000038006087812 */ /* 0x000fe400078ec0ff */
[----:B------:R-:W-:Y:S01]  /*38750*/  SHF.R.U64 R7, R7, 0x3, RZ ;  /* 0x0000000307077819 */ /* 0x000fe200000012ff */
[----:B------:R-:W-:Y:S01]  /*38760*/  IMAD.X R141, RZ, RZ, R0, P3 ;  /* 0x000000ffff8d7224 */ /* 0x000fe200018e0600 */
[----:B------:R-:W-:Y:S01]  /*38770*/  SHF.R.U64 R8, R8, 0x3, RZ ;  /* 0x0000000308087819 */ /* 0x000fe200000012ff */
[----:B------:R-:W3:Y:S01]  /*38780*/  LDL.LU R10, [R1+0x130] ;  /* 0x00013000010a7983 */ /* 0x000ee20000300800 */
[----:B------:R-:W-:-:S02]  /*38790*/  LOP3.LUT R140, R7, R3, RZ, 0x3c, !PT ;  /* 0x00000003078c7212 */ /* 0x000fc400078e3cff */
[C---:B------:R-:W-:Y:S02]  /*387a0*/  IADD3 R3, P4, R2.reuse, 0xee060, RZ ;  /* 0x000ee06002037810 */ /* 0x040fe40007f9e0ff */
[----:B-1----:R-:W-:Y:S01]  /*387b0*/  IADD3 R4, P6, R2, 0xea400, RZ ;  /* 0x000ea40002047810 */ /* 0x002fe20007fde0ff */
[----:B------:R1:W-:Y:S01]  /*387c0*/  ST.E desc[UR14][R190.64+0x4], R148 ;  /* 0x00000494be007985 */ /* 0x0003e2000c10190e */
[----:B------:R-:W-:Y:S02]  /*387d0*/  LOP3.LUT R142, R8, R6, RZ, 0x3c, !PT ;  /* 0x00000006088e7212 */ /* 0x000fe400078e3cff */
[----:B------:R-:W-:Y:S01]  /*387e0*/  LOP3.LUT R6, R4, 0x380, RZ, 0xc0, !PT ;  /* 0x0000038004067812 */ /* 0x000fe200078ec0ff */
[----:B------:R-:W-:Y:S01]  /*387f0*/  ST.E desc[UR14][R190.64], R149 ;  /* 0x00000095be007985 */ /* 0x000fe2000c10190e */
[----:B------:R-:W-:Y:S02]  /*38800*/  LOP3.LUT R5, R3, 0x380, RZ, 0xc0, !PT ;  /* 0x0000038003057812 */ /* 0x000fe400078ec0ff */
[----:B------:R-:W-:Y:S01]  /*38810*/  SHF.R.U64 R6, R6, 0x3, RZ ;  /* 0x0000000306067819 */ /* 0x000fe200000012ff */
[----:B------:R-:W3:Y:S01]  /*38820*/  LDL.LU R8, [R1+0x4f8] ;  /* 0x0004f80001087983 */ /* 0x000ee20000300800 */
[----:B------:R-:W-:-:S02]  /*38830*/  SHF.R.U64 R5, R5, 0x3, RZ ;  /* 0x0000000305057819 */ /* 0x000fc400000012ff */
[----:B------:R-:W-:Y:S01]  /*38840*/  LOP3.LUT R146, R6, R4, RZ, 0x3c, !PT ;  /* 0x0000000406927212 */ /* 0x000fe200078e3cff */
[----:B------:R-:W3:Y:S01]  /*38850*/  LDL.LU R7, [R1+0x4fc] ;  /* 0x0004fc0001077983 */ /* 0x000ee20000300800 */
[C---:B------:R-:W-:Y:S02]  /*38860*/  IADD3 R4, P3, R2.reuse, 0xea420, RZ ;  /* 0x000ea42002047810 */ /* 0x040fe40007f7e0ff */
[----:B------:R-:W-:Y:S02]  /*38870*/  LOP3.LUT R144, R5, R3, RZ, 0x3c, !PT ;  /* 0x0000000305907212 */ /* 0x000fe400078e3cff */
[----:B------:R-:W-:Y:S02]  /*38880*/  IADD3 R3, P5, R2, 0xee400, RZ ;  /* 0x000ee40002037810 */ /* 0x000fe40007fbe0ff */
[----:B------:R-:W-:Y:S02]  /*38890*/  LOP3.LUT R6, R4, 0x380, RZ, 0xc0, !PT ;  /* 0x0000038004067812 */ /* 0x000fe400078ec0ff */
[----:B------:R-:W-:-:S02]  /*388a0*/  LOP3.LUT R5, R3, 0x380, RZ, 0xc0, !PT ;  /* 0x0000038003057812 */ /* 0x000fc400078ec0ff */
[----:B------:R-:W-:Y:S02]  /*388b0*/  SHF.R.U64 R6, R6, 0x3, RZ ;  /* 0x0000000306067819 */ /* 0x000fe400000012ff */
[----:B------:R-:W-:Y:S02]  /*388c0*/  SHF.R.U64 R5, R5, 0x3, RZ ;  /* 0x0000000305057819 */ /* 0x000fe400000012ff */
[----:B------:R-:W-:Y:S02]  /*388d0*/  LOP3.LUT R150, R6, R4, RZ, 0x3c, !PT ;  /* 0x0000000406967212 */ /* 0x000fe400078e3cff */
[----:B-1----:R-:W-:Y:S01]  /*388e0*/  LOP3.LUT R148, R5, R3, RZ, 0x3c, !PT ;  /* 0x0000000305947212 */ /* 0x002fe200078e3cff */
[----:B------:R-:W3:Y:S04]  /*388f0*/  LDL.LU R6, [R1+0x4c8] ;  /* 0x0004c80001067983 */ /* 0x000ee80000300800 */
[----:B------:R-:W3:Y:S04]  /*38900*/  LDL.LU R3, [R1+0x4cc] ;  /* 0x0004cc0001037983 */ /* 0x000ee80000300800 */
[----:B------:R-:W-:Y:S04]  /*38910*/  ST.E desc[UR14][R208.64], R229 ;  /* 0x000000e5d0007985 */ /* 0x000fe8000c10190e */
        /* <DEDUP_REMOVED lines=8> */
[----:B--2---:R-:W-:Y:S04]  /*389a0*/  ST.E desc[UR14][R220.64+0x4], R185 ;  /* 0x000004b9dc007985 */ /* 0x004fe8000c10190e */
[----:B------:R1:W-:Y:S04]  /*389b0*/  ST.E desc[UR14][R188.64], R25 ;  /* 0x00000019bc007985 */ /* 0x0003e8000c10190e */
[----:B------:R2:W-:Y:S04]  /*389c0*/  ST.E desc[UR14][R188.64+0x4], R24 ;  /* 0x00000418bc007985 */ /* 0x0005e8000c10190e */
[----:B------:R-:W3:Y:S01]  /*389d0*/  LDL.LU R5, [R1+0x4d0] ;  /* 0x0004d00001057983 */ /* 0x000ee20000300800 */
[----:B-1----:R-:W-:-:S03]  /*389e0*/  MOV R25, R201 ;  /* 0x000000c900197202 */ /* 0x002fc60000000f00 */
[----:B----4-:R-:W-:Y:S01]  /*389f0*/  ST.E desc[UR14][R186.64], R184 ;  /* 0x000000b8ba007985 */ /* 0x010fe2000c10190e */
[----:B--2---:R-:W-:-:S03]  /*38a00*/  IMAD.MOV.U32 R24, RZ, RZ, R200 ;  /* 0x000000ffff187224 */ /* 0x004fc600078e00c8 */
[----:B------:R-:W2:Y:S04]  /*38a10*/  LDL.LU R4, [R1+0x4d4] ;  /* 0x0004d40001047983 */ /* 0x000ea80000300800 */
[----:B------:R1:W-:Y:S01]  /*38a20*/  ST.E desc[UR14][R186.64+0x4], R20 ;  /* 0x00000414ba007985 */ /* 0x0003e2000c10190e */
[----:B------:R-:W-:Y:S01]  /*38a30*/  MOV R188, R198 ;  /* 0x000000c600bc7202 */ /* 0x000fe20000000f00 */
[----:B------:R-:W-:Y:S02]  /*38a40*/  IMAD.MOV.U32 R189, RZ, RZ, R199 ;  /* 0x000000ffffbd7224 */ /* 0x000fe400078e00c7 */
[----:B------:R-:W-:Y:S02]  /*38a50*/  IMAD.MOV.U32 R201, RZ, RZ, R215 ;  /* 0x000000ffffc97224 */ /* 0x000fe400078e00d7 */
[----:B------:R-:W-:-:S02]  /*38a60*/  IMAD.MOV.U32 R200, RZ, RZ, R214 ;  /* 0x000000ffffc87224 */ /* 0x000fc400078e00d6 */
[--C-:B------:R-:W-:Y:S01]  /*38a70*/  IMAD.X R147, RZ, RZ, R0.reuse, P6 ;  /* 0x000000ffff937224 */ /* 0x100fe200030e0600 */
[-C--:B------:R-:W-:Y:S01]  /*38a80*/  IADD3.X R145, RZ, R0.reuse, RZ, P4, !PT ;  /* 0x00000000ff917210 */ /* 0x080fe200027fe4ff */
[--C-:B------:R-:W-:Y:S01]  /*38a90*/  IMAD.X R143, RZ, RZ, R0.reuse, P2 ;  /* 0x000000ffff8f7224 */ /* 0x100fe200010e0600 */
[----:B------:R-:W-:Y:S01]  /*38aa0*/  IADD3.X R151, RZ, R0, RZ, P3, !PT ;  /* 0x00000000ff977210 */ /* 0x000fe20001ffe4ff */
[----:B------:R-:W-:Y:S01]  /*38ab0*/  IMAD.X R149, RZ, RZ, R0, P5 ;  /* 0x000000ffff957224 */ /* 0x000fe200028e0600 */
[----:B-1----:R-:W4:Y:S04]  /*38ac0*/  LDL.LU R20, [R1+0x190] ;  /* 0x0001900001147983 */ /* 0x002f280000300800 */
[----:B---3--:R1:W-:Y:S04]  /*38ad0*/  ST.E desc[UR14][R24.64], R6 ;  /* 0x0000000618007985 */ /* 0x0083e8000c10190e */
[----:B------:R3:W-:Y:S04]  /*38ae0*/  ST.E desc[UR14][R24.64+0x4], R3 ;  /* 0x0000040318007985 */ /* 0x0007e8000c10190e */
[----:B-1----:R-:W4:Y:S04]  /*38af0*/  LDL.LU R6, [R1+0x4d8] ;  /* 0x0004d80001067983 */ /* 0x002f280000300800 */
[----:B---3--:R-:W3:Y:S01]  /*38b00*/  LDL.LU R3, [R1+0x4dc] ;  /* 0x0004dc0001037983 */ /* 0x008ee20000300800 */
[----:B------:R-:W-:Y:S01]  /*38b10*/  MOV R186, R188 ;  /* 0x000000bc00ba7202 */ /* 0x000fe20000000f00 */
[----:B------:R-:W-:-:S02]  /*38b20*/  IMAD.MOV.U32 R187, RZ, RZ, R189 ;  /* 0x000000ffffbb7224 */ /* 0x000fc400078e00bd */
[----:B------:R1:W-:Y:S04]  /*38b30*/  ST.E desc[UR14][R194.64], R5 ;  /* 0x00000005c2007985 */ /* 0x0003e8000c10190e */
[----:B--2---:R2:W-:Y:S04]  /*38b40*/  ST.E desc[UR14][R194.64+0x4], R4 ;  /* 0x00000404c2007985 */ /* 0x0045e8000c10190e */
[----:B-1----:R-:W3:Y:S04]  /*38b50*/  LDL.LU R5, [R1+0x4e0] ;  /* 0x0004e00001057983 */ /* 0x002ee80000300800 */
[----:B--2---:R-:W2:Y:S04]  /*38b60*/  LDL.LU R4, [R1+0x4e4] ;  /* 0x0004e40001047983 */ /* 0x004ea80000300800 */
[----:B----4-:R1:W-:Y:S04]  /*38b70*/  ST.E desc[UR14][R186.64], R6 ;  /* 0x00000006ba007985 */ /* 0x0103e8000c10190e */
[----:B---3--:R3:W-:Y:S04]  /*38b80*/  ST.E desc[UR14][R186.64+0x4], R3 ;  /* 0x00000403ba007985 */ /* 0x0087e8000c10190e */
[----:B-1----:R-:W4:Y:S04]  /*38b90*/  LDL.LU R6, [R1+0x4e8] ;  /* 0x0004e80001067983 */ /* 0x002f280000300800 */
[----:B---3--:R-:W3:Y:S01]  /*38ba0*/  LDL.LU R3, [R1+0x4ec] ;  /* 0x0004ec0001037983 */ /* 0x008ee20000300800 */
[----:B------:R-:W-:Y:S01]  /*38bb0*/  IMAD.MOV.U32 R24, RZ, RZ, R192 ;  /* 0x000000ffff187224 */ /* 0x000fe200078e00c0 */
[----:B------:R-:W-:Y:S01]  /*38bc0*/  MOV R25, R193 ;  /* 0x000000c100197202 */ /* 0x000fe20000000f00 */
[----:B------:R-:W-:Y:S01]  /*38bd0*/  IMAD.MOV.U32 R188, RZ, RZ, R202 ;  /* 0x000000ffffbc7224 */ /* 0x000fe200078e00ca */
[----:B------:R-:W-:Y:S01]  /*38be0*/  MOV R189, R203 ;  /* 0x000000cb00bd7202 */ /* 0x000fe20000000f00 */
[----:B------:R-:W-:Y:S01]  /*38bf0*/  IMAD.MOV.U32 R182, RZ, RZ, R24 ;  /* 0x000000ffffb67224 */ /* 0x000fe200078e0018 */
[----:B------:R-:W-:-:S03]  /*38c00*/  MOV R183, R25 ;  /* 0x0000001900b77202 */ /* 0x000fc60000000f00 */
        /* <DEDUP_REMOVED lines=10> */
[----:B------:R-:W-:-:S02]  /*38cb0*/  IMAD.MOV.U32 R193, RZ, RZ, R207 ;  /* 0x000000ffffc17224 */ /* 0x000fc400078e00cf */
[----:B------:R-:W-:Y:S02]  /*38cc0*/  IMAD.MOV.U32 R199, RZ, RZ, R217 ;  /* 0x000000ffffc77224 */ /* 0x000fe400078e00d9 */
[----:B------:R-:W-:Y:S01]  /*38cd0*/  IMAD.MOV.U32 R184, RZ, RZ, R192 ;  /* 0x000000ffffb87224 */ /* 0x000fe200078e00c0 */
[----:B------:R-:W-:Y:S01]  /*38ce0*/  MOV R192, R198 ;  /* 0x000000c600c07202 */ /* 0x000fe20000000f00 */
[----:B------:R-:W-:Y:S01]  /*38cf0*/  IMAD.MOV.U32 R185, RZ, RZ, R193 ;  /* 0x000000ffffb97224 */ /* 0x000fe200078e00c1 */
[----:B------:R-:W-:Y:S01]  /*38d00*/  MOV R25, R197 ;  /* 0x000000c500197202 */ /* 0x000fe20000000f00 */
[----:B------:R-:W-:Y:S02]  /*38d10*/  IMAD.MOV.U32 R193, RZ, RZ, R199 ;  /* 0x000000ffffc17224 */ /* 0x000fe400078e00c7 */
[----:B------:R-:W-:Y:S01]  /*38d20*/  IMAD.MOV.U32 R24, RZ, RZ, R196 ;  /* 0x000000ffff187224 */ /* 0x000fe200078e00c4 */
[----:B------:R-:W-:Y:S01]  /*38d30*/  MOV R182, R184 ;  /* 0x000000b800b67202 */ /* 0x000fe20000000f00 */
[----:B------:R-:W-:-:S02]  /*38d40*/  IMAD.MOV.U32 R183, RZ, RZ, R185 ;  /* 0x000000ffffb77224 */ /* 0x000fc400078e00b9 */
[----:B------:R-:W-:Y:S02]  /*38d50*/  IMAD.MOV.U32 R180, RZ, RZ, R192 ;  /* 0x000000ffffb47224 */ /* 0x000fe400078e00c0 */
[----:B------:R-:W-:Y:S01]  /*38d60*/  IMAD.MOV.U32 R181, RZ, RZ, R193 ;  /* 0x000000ffffb57224 */ /* 0x000fe200078e00c1 */
[----:B------:R1:W-:Y:S04]  /*38d70*/  ST.E desc[UR14][R24.64], R5 ;  /* 0x0000000518007985 */ /* 0x0003e8000c10190e */
[----:B--2---:R2:W-:Y:S04]  /*38d80*/  ST.E desc[UR14][R24.64+0x4], R4 ;  /* 0x0000040418007985 */ /* 0x0045e8000c10190e */
[----:B-1----:R-:W3:Y:S04]  /*38d90*/  LDL.LU R5, [R1+0x108] ;  /* 0x0001080001057983 */ /* 0x002ee80000300800 */
[----:B------:R1:W-:Y:S04]  /*38da0*/  ST.E desc[UR14][R182.64], R8 ;  /* 0x00000008b6007985 */ /* 0x0003e8000c10190e */
[----:B--2---:R-:W2:Y:S04]  /*38db0*/  LDL.LU R4, [R1+0x10c] ;  /* 0x00010c0001047983 */ /* 0x004ea80000300800 */
[----:B------:R1:W-:Y:S04]  /*38dc0*/  ST.E desc[UR14][R182.64+0x4], R7 ;  /* 0x00000407b6007985 */ /* 0x0003e8000c10190e */
[----:B-1----:R-:W2:Y:S04]  /*38dd0*/  LDL.LU R8, [R1+0x110] ;  /* 0x0001100001087983 */ /* 0x002ea80000300800 */
[----:B------:R-:W2:Y:S04]  /*38de0*/  LDL.LU R7, [R1+0x114] ;  /* 0x0001140001077983 */ /* 0x000ea80000300800 */
[----:B----4-:R1:W-:Y:S04]  /*38df0*/  ST.E desc[UR14][R180.64], R6 ;  /* 0x00000006b4007985 */ /* 0x0103e8000c10190e */
[----:B---3--:R3:W-:Y:S04]  /*38e00*/  ST.E desc[UR14][R180.64+0x4], R3 ;  /* 0x00000403b4007985 */ /* 0x0087e8000c10190e */
[----:B-1----:R-:W4:Y:S04]  /*38e10*/  LDL.LU R6, [R1+0x118] ;  /* 0x0001180001067983 */ /* 0x002f280000300800 */
[----:B---3--:R-:W3:Y:S01]  /*38e20*/  LDL.LU R3, [R1+0x11c] ;  /* 0x00011c0001037983 */ /* 0x008ee20000300800 */
[----:B------:R-:W-:-:S02]  /*38e30*/  IMAD.MOV.U32 R194, RZ, RZ, R204 ;  /* 0x000000ffffc27224 */ /* 0x000fc400078e00cc */
[----:B------:R-:W-:Y:S01]  /*38e40*/  IMAD.MOV.U32 R195, RZ, RZ, R205 ;  /* 0x000000ffffc37224 */ /* 0x000fe200078e00cd */
[----:B------:R-:W-:Y:S01]  /*38e50*/  MOV R187, R201 ;  /* 0x000000c900bb7202 */ /* 0x000fe20000000f00 */
[----:B------:R-:W-:Y:S01]  /*38e60*/  IMAD.MOV.U32 R186, RZ, RZ, R200 ;  /* 0x000000ffffba7224 */ /* 0x000fe200078e00c8 */
[----:B------:R-:W-:Y:S01]  /*38e70*/  MOV R188, R194 ;  /* 0x000000c200bc7202 */ /* 0x000fe20000000f00 */
[----:B------:R-:W-:Y:S01]  /*38e80*/  IMAD.MOV.U32 R189, RZ, RZ, R195 ;  /* 0x000000ffffbd7224 */ /* 0x000fe200078e00c3 */
[----:B------:R-:W-:Y:S01]  /*38e90*/  MOV R185, R187 ;  /* 0x000000bb00b97202 */ /* 0x000fe20000000f00 */
[----:B------:R-:W-:Y:S02]  /*38ea0*/  IMAD.MOV.U32 R184, RZ, RZ, R186 ;  /* 0x000000ffffb87224 */ /* 0x000fe400078e00ba */
[----:B------:R-:W-:Y:S01]  /*38eb0*/  IMAD.MOV.U32 R24, RZ, RZ, R188 ;  /* 0x000000ffff187224 */ /* 0x000fe200078e00bc */
[----:B------:R-:W-:Y:S01]  /*38ec0*/  MOV R25, R189 ;  /* 0x000000bd00197202 */ /* 0x000fe20000000f00 */
[----:B------:R-:W-:Y:S01]  /*38ed0*/  IMAD.MOV.U32 R173, RZ, RZ, R185 ;  /* 0x000000ffffad7224 */ /* 0x000fe200078e00b9 */
[----:B------:R-:W-:-:S03]  /*38ee0*/  MOV R172, R184 ;  /* 0x000000b800ac7202 */ /* 0x000fc60000000f00 */
[----:B------:R1:W-:Y:S04]  /*38ef0*/  ST.E desc[UR14][R24.64], R5 ;  /* 0x0000000518007985 */ /* 0x0003e8000c10190e */
[----:B--2---:R2:W-:Y:S04]  /*38f00*/  ST.E desc[UR14][R24.64+0x4], R4 ;  /* 0x0000040418007985 */ /* 0x0045e8000c10190e */
[----:B-1----:R-:W3:Y:S04]  /*38f10*/  LDL.LU R5, [R1+0x120] ;  /* 0x0001200001057983 */ /* 0x002ee80000300800 */
[----:B------:R1:W-:Y:S04]  /*38f20*/  ST.E desc[UR14][R172.64], R8 ;  /* 0x00000008ac007985 */ /* 0x0003e8000c10190e */
[----:B--2---:R-:W2:Y:S04]  /*38f30*/  LDL.LU.64 R24, [R1+0x618] ;  /* 0x0006180001187983 */ /* 0x004ea80000300a00 */
[----:B------:R1:W-:Y:S04]  /*38f40*/  ST.E desc[UR14][R172.64+0x4], R7 ;  /* 0x00000407ac007985 */ /* 0x0003e8000c10190e */
[----:B------:R-:W2:Y:S04]  /*38f50*/  LDL.LU R4, [R1+0x124] ;  /* 0x0001240001047983 */ /* 0x000ea80000300800 */
[----:B-1----:R-:W2:Y:S04]  /*38f60*/  LDL.LU R8, [R1+0x138] ;  /* 0x0001380001087983 */ /* 0x002ea80000300800 */
[----:B------:R-:W2:Y:S04]  /*38f70*/  LDL.LU R7, [R1+0x13c] ;  /* 0x00013c0001077983 */ /* 0x000ea80000300800 */
[----:B----4-:R1:W-:Y:S04]  /*38f80*/  ST.E desc[UR14][R168.64], R6 ;  /* 0x00000006a8007985 */ /* 0x0103e8000c10190e */
[----:B---3--:R3:W-:Y:S04]  /*38f90*/  ST.E desc[UR14][R168.64+0x4], R3 ;  /* 0x00000403a8007985 */ /* 0x0087e8000c10190e */
[----:B-1----:R-:W4:Y:S04]  /*38fa0*/  LDL.LU R6, [R1+0x140] ;  /* 0x0001400001067983 */ /* 0x002f280000300800 */
[----:B---3--:R-:W3:Y:S04]  /*38fb0*/  LDL.LU R3, [R1+0x12c] ;  /* 0x00012c0001037983 */ /* 0x008ee80000300800 */
[----:B--2---:R1:W-:Y:S04]  /*38fc0*/  ST.E desc[UR14][R24.64], R5 ;  /* 0x0000000518007985 */ /* 0x0043e8000c10190e */
[----:B------:R2:W-:Y:S04]  /*38fd0*/  ST.E desc[UR14][R24.64+0x4], R4 ;  /* 0x0000040418007985 */ /* 0x0005e8000c10190e */
[----:B-1----:R-:W4:Y:S04]  /*38fe0*/  LDL.LU R5, [R1+0x144] ;  /* 0x0001440001057983 */ /* 0x002f280000300800 */
[----:B------:R-:W-:Y:S04]  /*38ff0*/  ST.E desc[UR14][R160.64], R11 ;  /* 0x0000000ba0007985 */ /* 0x000fe8000c10190e */
[----:B--2---:R-:W2:Y:S04]  /*39000*/  LDL.LU R4, [R1+0x148] ;  /* 0x0001480001047983 */ /* 0x004ea80000300800 */
[----:B------:R-:W2:Y:S04]  /*39010*/  LDL.LU.64 R24, [R1+0x608] ;  /* 0x0006080001187983 */ /* 0x000ea80000300a00 */
[----:B---3--:R1:W-:Y:S04]  /*39020*/  ST.E desc[UR14][R160.64+0x4], R3 ;  /* 0x00000403a0007985 */ /* 0x0083e8000c10190e */
[----:B-1----:R-:W3:Y:S04]  /*39030*/  LDL.LU R3, [R1+0x14c] ;  /* 0x00014c0001037983 */ /* 0x002ee80000300800 */
[----:B------:R-:W-:Y:S04]  /*39040*/  ST.E desc[UR14][R156.64], R10 ;  /* 0x0000000a9c007985 */ /* 0x000fe8000c10190e */
[----:B------:R-:W-:Y:S04]  /*39050*/  ST.E desc[UR14][R156.64+0x4], R9 ;  /* 0x000004099c007985 */ /* 0x000fe8000c10190e */
[----:B------:R1:W-:Y:S04]  /*39060*/  ST.E desc[UR14][R22.64], R8 ;  /* 0x0000000816007985 */ /* 0x0003e8000c10190e */
[----:B------:R1:W-:Y:S04]  /*39070*/  ST.E desc[UR14][R22.64+0x4], R7 ;  /* 0x0000040716007985 */ /* 0x0003e8000c10190e */
[----:B----4-:R4:W-:Y:S04]  /*39080*/  ST.E desc[UR14][R152.64], R6 ;  /* 0x0000000698007985 */ /* 0x0109e8000c10190e */
[----:B-1----:R-:W3:Y:S04]  /*39090*/  LDL.LU R8, [R1+0x150] ;  /* 0x0001500001087983 */ /* 0x002ee80000300800 */
[----:B------:R-:W3:Y:S04]  /*390a0*/  LDL.LU R7, [R1+0x154] ;  /* 0x0001540001077983 */ /* 0x000ee80000300800 */
[----:B----4-:R-:W4:Y:S04]  /*390b0*/  LDL.LU R6, [R1+0x158] ;  /* 0x0001580001067983 */ /* 0x010f280000300800 */
[----:B------:R1:W-:Y:S04]  /*390c0*/  ST.E desc[UR14][R152.64+0x4], R5 ;  /* 0x0000040598007985 */ /* 0x0003e8000c10190e */
[----:B--2---:R2:W-:Y:S04]  /*390d0*/  ST.E desc[UR14][R24.64], R4 ;  /* 0x0000000418007985 */ /* 0x0045e8000c10190e */
[----:B-1----:R-:W4:Y:S04]  /*390e0*/  LDL.LU R5, [R1+0x15c] ;  /* 0x00015c0001057983 */ /* 0x002f280000300800 */
[----:B--2---:R-:W2:Y:S01]  /*390f0*/  LDL.LU R4, [R1+0x160] ;  /* 0x0001600001047983 */ /* 0x004ea20000300800 */
[----:B------:R-:W-:-:S02]  /*39100*/  IADD3 R232, P6, R2, 0xee440, RZ ;  /* 0x000ee44002e87810 */ /* 0x000fc40007fde0ff */
[----:B------:R-:W-:Y:S02]  /*39110*/  IADD3 R234, P4, R2, 0xea440, RZ ;  /* 0x000ea44002ea7810 */ /* 0x000fe40007f9e0ff */
[----:B------:R-:W-:Y:S02]  /*39120*/  LOP3.LUT R233, R232, 0x380, RZ, 0xc0, !PT ;  /* 0x00000380e8e97812 */ /* 0x000fe400078ec0ff */
[----:B------:R-:W-:Y:S02]  /*39130*/  IADD3 R236, P2, R2, 0xee420, RZ ;  /* 0x000ee42002ec7810 */ /* 0x000fe40007f5e0ff */
[----:B------:R-:W-:Y:S02]  /*39140*/  LOP3.LUT R235, R234, 0x380, RZ, 0xc0, !PT ;  /* 0x00000380eaeb7812 */ /* 0x000fe400078ec0ff */
[----:B------:R-:W-:Y:S02]  /*39150*/  SHF.R.U64 R233, R233, 0x3, RZ ;  /* 0x00000003e9e97819 */ /* 0x000fe400000012ff */
[----:B------:R-:W-:-:S02]  /*39160*/  LOP3.LUT R237, R236, 0x380, RZ, 0xc0, !PT ;  /* 0x00000380eced7812 */ /* 0x000fc400078ec0ff */
[----:B------:R-:W-:Y:S02]  /*39170*/  SHF.R.U64 R235, R235, 0x3, RZ ;  /* 0x00000003ebeb7819 */ /* 0x000fe400000012ff */
[----:B------:R-:W-:Y:S02]  /*39180*/  LOP3.LUT R232, R233, R232, RZ, 0x3c, !PT ;  /* 0x000000e8e9e87212 */ /* 0x000fe400078e3cff */
[----:B------:R-:W-:Y:S02]  /*39190*/  SHF.R.U64 R237, R237, 0x3, RZ ;  /* 0x00000003eded7819 */ /* 0x000fe400000012ff */
[----:B------:R-:W-:Y:S02]  /*391a0*/  IADD3.X R233, RZ, R0, RZ, P6, !PT ;  /* 0x00000000ffe97210 */ /* 0x000fe400037fe4ff */
[----:B------:R-:W-:Y:S01]  /*391b0*/  LOP3.LUT R234, R235, R234, RZ, 0x3c, !PT ;  /* 0x000000eaebea7212 */ /* 0x000fe200078e3cff */
[----:B------:R-:W-:Y:S01]  /*391c0*/  IMAD.X R235, RZ, RZ, R0, P4 ;  /* 0x000000ffffeb7224 */ /* 0x000fe200020e0600 */
[----:B------:R-:W-:-:S02]  /*391d0*/  IADD3 R222, P6, R2, 0xea820, RZ ;  /* 0x000ea82002de7810 */ /* 0x000fc40007fde0ff */
[----:B------:R-:W-:Y:S02]  /*391e0*/  IADD3 R224, P4, R2, 0xee800, RZ ;  /* 0x000ee80002e07810 */ /* 0x000fe40007f9e0ff */
[----:B------:R-:W-:Y:S01]  /*391f0*/  LOP3.LUT R236, R237, R236, RZ, 0x3c, !PT ;  /* 0x000000ecedec7212 */ /* 0x000fe200078e3cff */
[----:B------:R-:W-:Y:S01]  /*39200*/  IMAD.X R237, RZ, RZ, R0, P2 ;  /* 0x000000ffffed7224 */ /* 0x000fe200010e0600 */
[----:B------:R-:W-:Y:S02]  /*39210*/  LOP3.LUT R223, R222, 0x380, RZ, 0xc0, !PT ;  /* 0x00000380dedf7812 */ /* 0x000fe400078ec0ff */
[C---:B------:R-:W-:Y:S02]  /*39220*/  IADD3 R230, P5, R2.reuse, 0xea460, RZ ;  /* 0x000ea46002e67810 */ /* 0x040fe40007fbe0ff */
[C---:B------:R-:W-:Y:S02]  /*39230*/  IADD3 R228, P3, R2.reuse, 0xee460, RZ ;  /* 0x000ee46002e47810 */ /* 0x040fe40007f7e0ff */
[----:B------:R-:W-:-:S02]  /*39240*/  IADD3 R226, P2, R2, 0xea800, RZ ;  /* 0x000ea80002e27810 */ /* 0x000fc40007f5e0ff */
[----:B------:R-:W-:Y:S02]  /*39250*/  LOP3.LUT R225, R224, 0x380, RZ, 0xc0, !PT ;  /* 0x00000380e0e17812 */ /* 0x000fe400078ec0ff */
[----:B------:R-:W-:Y:S02]  /*39260*/  SHF.R.U64 R223, R223, 0x3, RZ ;  /* 0x00000003dfdf7819 */ /* 0x000fe400000012ff */
[----:B------:R-:W-:Y:S01]  /*39270*/  LOP3.LUT R231, R230, 0x380, RZ, 0xc0, !PT ;  /* 0x00000380e6e77812 */ /* 0x000fe200078ec0ff */
[----:B---3--:R1:W-:Y:S04]  /*39280*/  ST.E desc[UR14][R24.64+0x4], R3 ;  /* 0x0000040318007985 */ /* 0x0083e8000c10190e */
[----:B-1----:R-:W3:Y:S01]  /*39290*/  LDL.LU R3, [R1+0x164] ;  /* 0x0001640001037983 */ /* 0x002ee20000300800 */
[----:B------:R-:W-:-:S02]  /*392a0*/  LOP3.LUT R229, R228, 0x380, RZ, 0xc0, !PT ;  /* 0x00000380e4e57812 */ /* 0x000fc400078ec0ff */
[----:B------:R-:W-:Y:S01]  /*392b0*/  LOP3.LUT R227, R226, 0x380, RZ, 0xc0, !PT ;  /* 0x00000380e2e37812 */ /* 0x000fe200078ec0ff */
[----:B------:R-:W3:Y:S01]  /*392c0*/  LDL.LU.64 R24, [R1+0x688] ;  /* 0x0006880001187983 */ /* 0x000ee20000300a00 */
[----:B------:R-:W-:Y:S02]  /*392d0*/  SHF.R.U64 R225, R225, 0x3, RZ ;  /* 0x00000003e1e17819 */ /* 0x000fe400000012ff */
[----:B------:R-:W-:Y:S01]  /*392e0*/  LOP3.LUT R222, R223, R222, RZ, 0x3c, !PT ;  /* 0x000000dedfde7212 */ /* 0x000fe200078e3cff */
[----:B------:R-:W-:Y:S01]  /*392f0*/  IMAD.X R223, RZ, RZ, R0, P6 ;  /* 0x000000ffffdf7224 */ /* 0x000fe200030e0600 */
[----:B------:R-:W-:Y:S02]  /*39300*/  SHF.R.U64 R231, R231, 0x3, RZ ;  /* 0x00000003e7e77819 */ /* 0x000fe400000012ff */
[----:B------:R-:W-:Y:S02]  /*39310*/  SHF.R.U64 R229, R229, 0x3, RZ ;  /* 0x00000003e5e57819 */ /* 0x000fe400000012ff */
[----:B------:R-:W-:-:S02]  /*39320*/  SHF.R.U64 R227, R227, 0x3, RZ ;  /* 0x00000003e3e37819 */ /* 0x000fc400000012ff */
[----:B------:R-:W-:Y:S02]  /*39330*/  LOP3.LUT R224, R225, R224, RZ, 0x3c, !PT ;  /* 0x000000e0e1e07212 */ /* 0x000fe400078e3cff */
        /* <DEDUP_REMOVED lines=11> */
[C---:B------:R-:W-:Y:S02]  /*393f0*/  IADD3 R218, P3, R2.reuse, 0xea840, RZ ;  /* 0x000ea84002da7810 */ /* 0x040fe40007f7e0ff */
[----:B------:R-:W-:Y:S02]  /*39400*/  IADD3 R216, P2, R2, 0xee840, RZ ;  /* 0x000ee84002d87810 */ /* 0x000fe40007f5e0ff */
[----:B------:R-:W-:Y:S02]  /*39410*/  LOP3.LUT R215, R214, 0x380, RZ, 0xc0, !PT ;  /* 0x00000380d6d77812 */ /* 0x000fe400078ec0ff */
[----:B------:R-:W-:Y:S02]  /*39420*/  SHF.R.U64 R213, R213, 0x3, RZ ;  /* 0x00000003d5d57819 */ /* 0x000fe400000012ff */
[----:B------:R-:W-:-:S02]  /*39430*/  LOP3.LUT R221, R220, 0x380, RZ, 0xc0, !PT ;  /* 0x00000380dcdd7812 */ /* 0x000fc400078ec0ff */
[----:B------:R-:W-:Y:S02]  /*39440*/  LOP3.LUT R219, R218, 0x380, RZ, 0xc0, !PT ;  /* 0x00000380dadb7812 */ /* 0x000fe400078ec0ff */
[----:B------:R-:W-:Y:S02]  /*39450*/  LOP3.LUT R217, R216, 0x380, RZ, 0xc0, !PT ;  /* 0x00000380d8d97812 */ /* 0x000fe400078ec0ff */
[----:B------:R-:W-:Y:S02]  /*39460*/  SHF.R.U64 R215, R215, 0x3, RZ ;  /* 0x00000003d7d77819 */ /* 0x000fe400000012ff */
[----:B------:R-:W-:Y:S01]  /*39470*/  LOP3.LUT R212, R213, R212, RZ, 0x3c, !PT ;  /* 0x000000d4d5d47212 */ /* 0x000fe200078e3cff */
[----:B------:R-:W-:Y:S01]  /*39480*/  IMAD.X R213, RZ, RZ, R0, P6 ;  /* 0x000000ffffd57224 */ /* 0x000fe200030e0600 */
[----:B------:R-:W-:Y:S02]  /*39490*/  SHF.R.U64 R221, R221, 0x3, RZ ;  /* 0x00000003dddd7819 */ /* 0x000fe400000012ff */
[----:B------:R-:W-:-:S02]  /*394a0*/  SHF.R.U64 R219, R219, 0x3, RZ ;  /* 0x00000003dbdb7819 */ /* 0x000fc400000012ff */
[----:B------:R-:W-:Y:S02]  /*394b0*/  SHF.R.U64 R217, R217, 0x3, RZ ;  /* 0x00000003d9d97819 */ /* 0x000fe400000012ff */
[----:B------:R-:W-:Y:S02]  /*394c0*/  LOP3.LUT R214, R215, R214, RZ, 0x3c, !PT ;  /* 0x000000d6d7d67212 */ /* 0x000fe400078e3cff */
[C---:B------:R-:W-:Y:S02]  /*394d0*/  IADD3 R202, P6, R2.reuse, 0xeac40, RZ ;  /* 0x000eac4002ca7810 */ /* 0x040fe40007fde0ff */
[----:B------:R-:W-:Y:S02]  /*394e0*/  IADD3.X R215, RZ, R0, RZ, P4, !PT ;  /* 0x00000000ffd77210 */ /* 0x000fe400027fe4ff */
[----:B------:R-:W-:Y:S02]  /*394f0*/  IADD3 R204, P4, R2, 0xeec20, RZ ;  /* 0x000eec2002cc7810 */ /* 0x000fe40007f9e0ff */
[----:B------:R-:W-:Y:S01]  /*39500*/  LOP3.LUT R220, R221, R220, RZ, 0x3c, !PT ;  /* 0x000000dcdddc7212 */ /* 0x000fe200078e3cff */
[----:B------:R-:W-:Y:S01]  /*39510*/  IMAD.X R221, RZ, RZ, R0, P5 ;  /* 0x000000ffffdd7224 */ /* 0x000fe200028e0600 */
[----:B------:R-:W-:-:S02]  /*39520*/  LOP3.LUT R218, R219, R218, RZ, 0x3c, !PT ;  /* 0x000000dadbda7212 */ /* 0x000fc400078e3cff */
[----:B------:R-:W-:Y:S01]  /*39530*/  LOP3.LUT R216, R217, R216, RZ, 0x3c, !PT ;  /* 0x000000d8d9d87212 */ /* 0x000fe200078e3cff */
[----:B------:R-:W-:Y:S01]  /*39540*/  IMAD.X R217, RZ, RZ, R0, P2 ;  /* 0x000000ffffd97224 */ /* 0x000fe200010e0600 */
[----:B------:R-:W-:Y:S02]  /*39550*/  IADD3.X R219, RZ, R0, RZ, P3, !PT ;  /* 0x00000000ffdb7210 */ /* 0x000fe40001ffe4ff */
[----:B------:R-:W-:Y:S02]  /*39560*/  LOP3.LUT R203, R202, 0x380, RZ, 0xc0, !PT ;  /* 0x00000380cacb7812 */ /* 0x000fe400078ec0ff */
[C---:B------:R-:W-:Y:S02]  /*39570*/  IADD3 R210, P5, R2.reuse, 0xeac00, RZ ;  /* 0x000eac0002d27810 */ /* 0x040fe40007fbe0ff */
[C---:B------:R-:W-:Y:S02]  /*39580*/  IADD3 R208, P3, R2.reuse, 0xeec00, RZ ;  /* 0x000eec0002d07810 */ /* 0x040fe40007f7e0ff */
[----:B------:R-:W-:-:S02]  /*39590*/  IADD3 R206, P2, R2, 0xeac20, RZ ;  /* 0x000eac2002ce7810 */ /* 0x000fc40007f5e0ff */
[----:B------:R-:W-:Y:S02]  /*395a0*/  LOP3.LUT R205, R204, 0x380, RZ, 0xc0, !PT ;  /* 0x00000380cccd7812 */ /* 0x000fe400078ec0ff */
[----:B------:R-:W-:Y:S02]  /*395b0*/  SHF.R.U64 R203, R203, 0x3, RZ ;  /* 0x00000003cbcb7819 */ /* 0x000fe400000012ff */
[----:B------:R-:W-:Y:S02]  /*395c0*/  LOP3.LUT R211, R210, 0x380, RZ, 0xc0, !PT ;  /* 0x00000380d2d37812 */ /* 0x000fe400078ec0ff */
[----:B------:R-:W-:Y:S02]  /*395d0*/  LOP3.LUT R209, R208, 0x380, RZ, 0xc0, !PT ;  /* 0x00000380d0d17812 */ /* 0x000fe400078ec0ff */
[----:B------:R-:W-:Y:S02]  /*395e0*/  LOP3.LUT R207, R206, 0x380, RZ, 0xc0, !PT ;  /* 0x00000380cecf7812 */ /* 0x000fe400078ec0ff */
[----:B------:R-:W-:-:S02]  /*395f0*/  SHF.R.U64 R205, R205, 0x3, RZ ;  /* 0x00000003cdcd7819 */ /* 0x000fc400000012ff */
[----:B------:R-:W-:Y:S02]  /*39600*/  LOP3.LUT R202, R203, R202, RZ, 0x3c, !PT ;  /* 0x000000cacbca7212 */ /* 0x000fe400078e3cff */
[----:B------:R-:W-:Y:S02]  /*39610*/  SHF.R.U64 R211, R211, 0x3, RZ ;  /* 0x00000003d3d37819 */ /* 0x000fe400000012ff */
[----:B------:R-:W-:Y:S02]  /*39620*/  SHF.R.U64 R209, R209, 0x3, RZ ;  /* 0x00000003d1d17819 */ /* 0x000fe400000012ff */
[----:B------:R-:W-:Y:S02]  /*39630*/  SHF.R.U64 R207, R207, 0x3, RZ ;  /* 0x00000003cfcf7819 */ /* 0x000fe400000012ff */
[----:B------:R-:W-:Y:S02]  /*39640*/  IADD3.X R203, RZ, R0, RZ, P6, !PT ;  /* 0x00000000ffcb7210 */ /* 0x000fe400037fe4ff */
[----:B------:R-:W-:Y:S01]  /*39650*/  LOP3.LUT R204, R205, R204, RZ, 0x3c, !PT ;  /* 0x000000cccdcc7212 */ /* 0x000fe200078e3cff */
[----:B------:R-:W-:Y:S01]  /*39660*/  IMAD.X R205, RZ, RZ, R0, P4 ;  /* 0x000000ffffcd7224 */ /* 0x000fe200020e0600 */
[----:B------:R-:W-:-:S02]  /*39670*/  IADD3 R192, P6, R2, 0xef000, RZ ;  /* 0x000ef00002c07810 */ /* 0x000fc40007fde0ff */
[----:B------:R-:W-:Y:S02]  /*39680*/  IADD3 R194, P4, R2, 0xeb000, RZ ;  /* 0x000eb00002c27810 */ /* 0x000fe40007f9e0ff */
[----:B------:R-:W-:Y:S01]  /*39690*/  LOP3.LUT R210, R211, R210, RZ, 0x3c, !PT ;  /* 0x000000d2d3d27212 */ /* 0x000fe200078e3cff */
[--C-:B------:R-:W-:Y:S01]  /*396a0*/  IMAD.X R211, RZ, RZ, R0.reuse, P5 ;  /* 0x000000ffffd37224 */ /* 0x100fe200028e0600 */
[----:B------:R-:W-:Y:S01]  /*396b0*/  LOP3.LUT R208, R209, R208, RZ, 0x3c, !PT ;  /* 0x000000d0d1d07212 */ /* 0x000fe200078e3cff */
[--C-:B------:R-:W-:Y:S01]  /*396c0*/  IMAD.X R209, RZ, RZ, R0.reuse, P3 ;  /* 0x000000ffffd17224 */ /* 0x100fe200018e0600 */
[----:B------:R-:W-:Y:S01]  /*396d0*/  LOP3.LUT R206, R207, R206, RZ, 0x3c, !PT ;  /* 0x000000cecfce7212 */ /* 0x000fe200078e3cff */
[----:B------:R-:W-:Y:S01]  /*396e0*/  IMAD.X R207, RZ, RZ, R0, P2 ;  /* 0x000000ffffcf7224 */ /* 0x000fe200010e0600 */
[----:B------:R-:W-:Y:S02]  /*396f0*/  LOP3.LUT R193, R192, 0x380, RZ, 0xc0, !PT ;  /* 0x00000380c0c17812 */ /* 0x000fe400078ec0ff */
[----:B------:R-:W-:-:S02]  /*39700*/  IADD3 R200, P5, R2, 0xeec40, RZ ;  /* 0x000eec4002c87810 */ /* 0x000fc40007fbe0ff */
[C---:B------:R-:W-:Y:S02]  /*39710*/  IADD3 R198, P3, R2.reuse, 0xeac60, RZ ;  /* 0x000eac6002c67810 */ /* 0x040fe40007f7e0ff */
[----:B------:R-:W-:Y:S02]  /*39720*/  IADD3 R196, P2, R2, 0xeec60, RZ ;  /* 0x000eec6002c47810 */ /* 0x000fe40007f5e0ff */
[----:B------:R-:W-:Y:S02]  /*39730*/  LOP3.LUT R195, R194, 0x380, RZ, 0xc0, !PT ;  /* 0x00000380c2c37812 */ /* 0x000fe400078ec0ff */
[----:B------:R-:W-:Y:S02]  /*39740*/  SHF.R.U64 R193, R193, 0x3, RZ ;  /* 0x00000003c1c17819 */ /* 0x000fe400000012ff */
[----:B------:R-:W-:Y:S02]  /*39750*/  LOP3.LUT R201, R200, 0x380, RZ, 0xc0, !PT ;  /* 0x00000380c8c97812 */ /* 0x000fe400078ec0ff */
[----:B------:R-:W-:-:S02]  /*39760*/  LOP3.LUT R199, R198, 0x380, RZ, 0xc0, !PT ;  /* 0x00000380c6c77812 */ /* 0x000fc400078ec0ff */
[----:B------:R-:W-:Y:S02]  /*39770*/  LOP3.LUT R197, R196, 0x380, RZ, 0xc0, !PT ;  /* 0x00000380c4c57812 */ /* 0x000fe400078ec0ff */
[----:B------:R-:W-:Y:S02]  /*39780*/  SHF.R.U64 R195, R195, 0x3, RZ ;  /* 0x00000003c3c37819 */ /* 0x000fe400000012ff */
[----:B------:R-:W-:Y:S02]  /*39790*/  LOP3.LUT R192, R193, R192, RZ, 0x3c, !PT ;  /* 0x000000c0c1c07212 */ /* 0x000fe400078e3cff */
[----:B------:R-:W-:Y:S02]  /*397a0*/  SHF.R.U64 R201, R201, 0x3, RZ ;  /* 0x00000003c9c97819 */ /* 0x000fe400000012ff */
[----:B------:R-:W-:Y:S02]  /*397b0*/  SHF.R.U64 R199, R199, 0x3, RZ ;  /* 0x00000003c7c77819 */ /* 0x000fe400000012ff */
[----:B------:R-:W-:-:S02]  /*397c0*/  SHF.R.U64 R197, R197, 0x3, RZ ;  /* 0x00000003c5c57819 */ /* 0x000fc400000012ff */
[----:B------:R-:W-:Y:S02]  /*397d0*/  IADD3.X R193, RZ, R0, RZ, P6, !PT ;  /* 0x00000000ffc17210 */ /* 0x000fe400037fe4ff */
[----:B------:R-:W-:Y:S01]  /*397e0*/  LOP3.LUT R194, R195, R194, RZ, 0x3c, !PT ;  /* 0x000000c2c3c27212 */ /* 0x000fe200078e3cff */
[--C-:B------:R-:W-:Y:S01]  /*397f0*/  IMAD.X R195, RZ, RZ, R0.reuse, P4 ;  /* 0x000000ffffc37224 */ /* 0x100fe200020e0600 */
[C---:B------:R-:W-:Y:S02]  /*39800*/  IADD3 R182, P6, R2.reuse, 0xeb060, RZ ;  /* 0x000eb06002b67810 */ /* 0x040fe40007fde0ff */
        /* <DEDUP_REMOVED lines=22> */
[----:B------:R-:W-:Y:S01]  /*39970*/  LOP3.LUT R184, R185, R184, RZ, 0x3c, !PT ;  /* 0x000000b8b9b87212 */ /* 0x000fe200078e3cff */
[--C-:B------:R-:W-:Y:S01]  /*39980*/  IMAD.X R185, RZ, RZ, R0.reuse, P4 ;  /* 0x000000ffffb97224 */ /* 0x100fe200020e0600 */
[C---:B------:R-:W-:Y:S02]  /*39990*/  IADD3 R172, P6, R2.reuse, 0xef420, RZ ;  /* 0x000ef42002ac7810 */ /* 0x040fe40007fde0ff */
[----:B------:R-:W-:Y:S02]  /*399a0*/  IADD3 R174, P4, R2, 0xeb420, RZ ;  /* 0x000eb42002ae7810 */ /* 0x000fe40007f9e0ff */
[----:B------:R-:W-:Y:S01]  /*399b0*/  LOP3.LUT R190, R191, R190, RZ, 0x3c, !PT ;  /* 0x000000bebfbe7212 */ /* 0x000fe200078e3cff */
[--C-:B------:R-:W-:Y:S01]  /*399c0*/  IMAD.X R191, RZ, RZ, R0.reuse, P5 ;  /* 0x000000ffffbf7224 */ /* 0x100fe200028e0600 */
[----:B------:R-:W-:Y:S01]  /*399d0*/  LOP3.LUT R188, R189, R188, RZ, 0x3c, !PT ;  /* 0x000000bcbdbc7212 */ /* 0x000fe200078e3cff */
[----:B------:R-:W-:Y:S01]  /*399e0*/  IMAD.X R189, RZ, RZ, R0, P3 ;  /* 0x000000ffffbd7224 */ /* 0x000fe200018e0600 */
[----:B------:R-:W-:-:S02]  /*399f0*/  LOP3.LUT R186, R187, R186, RZ, 0x3c, !PT ;  /* 0x000000babbba7212 */ /* 0x000fc400078e3cff */
[----:B------:R-:W-:Y:S02]  /*39a00*/  IADD3.X R187, RZ, R0, RZ, P2, !PT ;  /* 0x00000000ffbb7210 */ /* 0x000fe400017fe4ff */
[----:B------:R-:W-:Y:S02]  /*39a10*/  LOP3.LUT R173, R172, 0x380, RZ, 0xc0, !PT ;  /* 0x00000380acad7812 */ /* 0x000fe400078ec0ff */
[C---:B------:R-:W-:Y:S02]  /*39a20*/  IADD3 R180, P5, R2.reuse, 0xef060, RZ ;  /* 0x000ef06002b47810 */ /* 0x040fe40007fbe0ff */
[C---:B------:R-:W-:Y:S02]  /*39a30*/  IADD3 R178, P3, R2.reuse, 0xeb400, RZ ;  /* 0x000eb40002b27810 */ /* 0x040fe40007f7e0ff */
[----:B------:R-:W-:Y:S02]  /*39a40*/  IADD3 R176, P2, R2, 0xef400, RZ ;  /* 0x000ef40002b07810 */ /* 0x000fe40007f5e0ff */
[----:B------:R-:W-:-:S02]  /*39a50*/  LOP3.LUT R175, R174, 0x380, RZ, 0xc0, !PT ;  /* 0x00000380aeaf7812 */ /* 0x000fc400078ec0ff */
[----:B------:R-:W-:Y:S02]  /*39a60*/  SHF.R.U64 R173, R173, 0x3, RZ ;  /* 0x00000003adad7819 */ /* 0x000fe400000012ff */
[----:B------:R-:W-:Y:S02]  /*39a70*/  LOP3.LUT R181, R180, 0x380, RZ, 0xc0, !PT ;  /* 0x00000380b4b57812 */ /* 0x000fe400078ec0ff */
[----:B------:R-:W-:Y:S02]  /*39a80*/  LOP3.LUT R179, R178, 0x380, RZ, 0xc0, !PT ;  /* 0x00000380b2b37812 */ /* 0x000fe400078ec0ff */
[----:B------:R-:W-:Y:S02]  /*39a90*/  LOP3.LUT R177, R176, 0x380, RZ, 0xc0, !PT ;  /* 0x00000380b0b17812 */ /* 0x000fe400078ec0ff */
[----:B------:R-:W-:Y:S02]  /*39aa0*/  SHF.R.U64 R175, R175, 0x3, RZ ;  /* 0x00000003afaf7819 */ /* 0x000fe400000012ff */
[----:B------:R-:W-:Y:S01]  /*39ab0*/  LOP3.LUT R172, R173, R172, RZ, 0x3c, !PT ;  /* 0x000000acadac7212 */ /* 0x000fe200078e3cff */
[----:B------:R-:W-:Y:S01]  /*39ac0*/  IMAD.X R173, RZ, RZ, R0, P6 ;  /* 0x000000ffffad7224 */ /* 0x000fe200030e0600 */
[----:B------:R-:W-:-:S02]  /*39ad0*/  SHF.R.U64 R181, R181, 0x3, RZ ;  /* 0x00000003b5b57819 */ /* 0x000fc400000012ff */
[----:B------:R-:W-:Y:S02]  /*39ae0*/  SHF.R.U64 R179, R179, 0x3, RZ ;  /* 0x00000003b3b37819 */ /* 0x000fe400000012ff */
[----:B------:R-:W-:Y:S02]  /*39af0*/  SHF.R.U64 R177, R177, 0x3, RZ ;  /* 0x00000003b1b17819 */ /* 0x000fe400000012ff */
[----:B------:R-:W-:Y:S02]  /*39b00*/  LOP3.LUT R174, R175, R174, RZ, 0x3c, !PT ;  /* 0x000000aeafae7212 */ /* 0x000fe400078e3cff */
[C---:B------:R-:W-:Y:S02]  /*39b10*/  IADD3 R162, P6, R2.reuse, 0xeb800, RZ ;  /* 0x000eb80002a27810 */ /* 0x040fe40007fde0ff */
[----:B------:R-:W-:Y:S02]  /*39b20*/  IADD3.X R175, RZ, R0, RZ, P4, !PT ;  /* 0x00000000ffaf7210 */ /* 0x000fe400027fe4ff */
[----:B------:R-:W-:-:S02]  /*39b30*/  IADD3 R164, P4, R2, 0xef460, RZ ;  /* 0x000ef46002a47810 */ /* 0x000fc40007f9e0ff */
[----:B------:R-:W-:Y:S02]  /*39b40*/  LOP3.LUT R180, R181, R180, RZ, 0x3c, !PT ;  /* 0x000000b4b5b47212 */ /* 0x000fe400078e3cff */
[----:B------:R-:W-:Y:S01]  /*39b50*/  LOP3.LUT R178, R179, R178, RZ, 0x3c, !PT ;  /* 0x000000b2b3b27212 */ /* 0x000fe200078e3cff */
[--C-:B------:R-:W-:Y:S01]  /*39b60*/  IMAD.X R179, RZ, RZ, R0.reuse, P3 ;  /* 0x000000ffffb37224 */ /* 0x100fe200018e0600 */
[----:B------:R-:W-:Y:S01]  /*39b70*/  LOP3.LUT R176, R177, R176, RZ, 0x3c, !PT ;  /* 0x000000b0b1b07212 */ /* 0x000fe200078e3cff */
[----:B------:R-:W-:Y:S01]  /*39b80*/  IMAD.X R177, RZ, RZ, R0, P2 ;  /* 0x000000ffffb17224 */ /* 0x000fe200010e0600 */
[----:B------:R-:W-:Y:S02]  /*39b90*/  IADD3.X R181, RZ, R0, RZ, P5, !PT ;  /* 0x00000000ffb57210 */ /* 0x000fe40002ffe4ff */
        /* <DEDUP_REMOVED lines=35> */
[----:B------:R-:W-:Y:S01]  /*39dd0*/  LOP3.LUT R152, R153, R152, RZ, 0x3c, !PT ;  /* 0x0000009899987212 */ /* 0x000fe200078e3cff */
[--C-:B------:R-:W-:Y:S01]  /*39de0*/  IMAD.X R153, RZ, RZ, R0.reuse, P6 ;  /* 0x000000ffff997224 */ /* 0x100fe200030e0600 */
[----:B------:R-:W-:Y:S02]  /*39df0*/  SHF.R.U64 R161, R161, 0x3, RZ ;  /* 0x00000003a1a17819 */ /* 0x000fe400000012ff */
[----:B------:R-:W-:Y:S02]  /*39e00*/  SHF.R.U64 R159, R159, 0x3, RZ ;  /* 0x000000039f9f7819 */ /* 0x000fe400000012ff */
[----:B------:R-:W-:Y:S02]  /*39e10*/  SHF.R.U64 R157, R157, 0x3, RZ ;  /* 0x000000039d9d7819 */ /* 0x000fe400000012ff */
[----:B------:R-:W-:Y:S01]  /*39e20*/  LOP3.LUT R154, R155, R154, RZ, 0x3c, !PT ;  /* 0x0000009a9b9a7212 */ /* 0x000fe200078e3cff */
[----:B------:R-:W-:Y:S01]  /*39e30*/  IMAD.X R155, RZ, RZ, R0, P4 ;  /* 0x000000ffff9b7224 */ /* 0x000fe200020e0600 */
[----:B------:R-:W-:-:S02]  /*39e40*/  IADD3 R12, P6, R2, 0xebc20, RZ ;  /* 0x000ebc20020c7810 */ /* 0x000fc40007fde0ff */
[----:B------:R-:W-:Y:S02]  /*39e50*/  IADD3 R14, P4, R2, 0xefc00, RZ ;  /* 0x000efc00020e7810 */ /* 0x000fe40007f9e0ff */
[----:B------:R-:W-:Y:S01]  /*39e60*/  LOP3.LUT R160, R161, R160, RZ, 0x3c, !PT ;  /* 0x000000a0a1a07212 */ /* 0x000fe200078e3cff */
[--C-:B------:R-:W-:Y:S01]  /*39e70*/  IMAD.X R161, RZ, RZ, R0.reuse, P5 ;  /* 0x000000ffffa17224 */ /* 0x100fe200028e0600 */
[----:B------:R-:W-:Y:S01]  /*39e80*/  LOP3.LUT R158, R159, R158, RZ, 0x3c, !PT ;  /* 0x0000009e9f9e7212 */ /* 0x000fe200078e3cff */
[----:B------:R-:W-:Y:S01]  /*39e90*/  IMAD.X R159, RZ, RZ, R0, P3 ;  /* 0x000000ffff9f7224 */ /* 0x000fe200018e0600 */
[----:B------:R-:W-:Y:S02]  /*39ea0*/  LOP3.LUT R156, R157, R156, RZ, 0x3c, !PT ;  /* 0x0000009c9d9c7212 */ /* 0x000fe400078e3cff */
[----:B------:R-:W-:Y:S02]  /*39eb0*/  IADD3.X R157, RZ, R0, RZ, P2, !PT ;  /* 0x00000000ff9d7210 */ /* 0x000fe400017fe4ff */
[----:B------:R-:W-:-:S02]  /*39ec0*/  LOP3.LUT R13, R12, 0x380, RZ, 0xc0, !PT ;  /* 0x000003800c0d7812 */ /* 0x000fc400078ec0ff */
[C---:B------:R-:W-:Y:S02]  /*39ed0*/  IADD3 R22, P5, R2.reuse, 0xeb860, RZ ;  /* 0x000eb86002167810 */ /* 0x040fe40007fbe0ff */
[C---:B------:R-:W-:Y:S02]  /*39ee0*/  IADD3 R18, P3, R2.reuse, 0xef860, RZ ;  /* 0x000ef86002127810 */ /* 0x040fe40007f7e0ff */
[----:B------:R-:W-:Y:S02]  /*39ef0*/  IADD3 R16, P2, R2, 0xebc00, RZ ;  /* 0x000ebc0002107810 */ /* 0x000fe40007f5e0ff */
[----:B------:R-:W-:Y:S01]  /*39f00*/  LOP3.LUT R15, R14, 0x380, RZ, 0xc0, !PT ;  /* 0x000003800e0f7812 */ /* 0x000fe200078ec0ff */
[----:B------:R-:W-:Y:S01]  /*39f10*/  ST.E desc[UR14][R28.64], R8 ;  /* 0x000000081c007985 */ /* 0x000fe2000c10190e */
[----:B------:R-:W-:Y:S02]  /*39f20*/  SHF.R.U64 R13, R13, 0x3, RZ ;  /* 0x000000030d0d7819 */ /* 0x000fe400000012ff */
[----:B------:R-:W-:Y:S01]  /*39f30*/  LOP3.LUT R23, R22, 0x380, RZ, 0xc0, !PT ;  /* 0x0000038016177812 */ /* 0x000fe200078ec0ff */
[----:B------:R-:W-:Y:S01]  /*39f40*/  ST.E desc[UR14][R28.64+0x4], R7 ;  /* 0x000004071c007985 */ /* 0x000fe2000c10190e */
[----:B------:R-:W-:-:S02]  /*39f50*/  LOP3.LUT R19, R18, 0x380, RZ, 0xc0, !PT ;  /* 0x0000038012137812 */ /* 0x000fc400078ec0ff */
[----:B------:R-:W-:Y:S01]  /*39f60*/  LOP3.LUT R17, R16, 0x380, RZ, 0xc0, !PT ;  /* 0x0000038010117812 */ /* 0x000fe200078ec0ff */
[----:B----4-:R-:W-:Y:S01]  /*39f70*/  ST.E desc[UR14][R120.64], R6 ;  /* 0x0000000678007985 */ /* 0x010fe2000c10190e */
[----:B------:R-:W-:Y:S02]  /*39f80*/  SHF.R.U64 R15, R15, 0x3, RZ ;  /* 0x000000030f0f7819 */ /* 0x000fe400000012ff */
[----:B------:R-:W-:Y:S01]  /*39f90*/  LOP3.LUT R12, R13, R12, RZ, 0x3c, !PT ;  /* 0x0000000c0d0c7212 */ /* 0x000fe200078e3cff */
[----:B------:R1:W-:Y:S01]  /*39fa0*/  ST.E desc[UR14][R120.64+0x4], R5 ;  /* 0x0000040578007985 */ /* 0x0003e2000c10190e */
[----:B------:R-:W-:Y:S01]  /*39fb0*/  SHF.R.U64 R23, R23, 0x3, RZ ;  /* 0x0000000317177819 */ /* 0x000fe200000012ff */
[----:B------:R-:W-:Y:S01]  /*39fc0*/  IMAD.X R13, RZ, RZ, R0, P6 ;  /* 0x000000ffff0d7224 */ /* 0x000fe200030e0600 */
[----:B------:R-:W-:Y:S01]  /*39fd0*/  SHF.R.U64 R19, R19, 0x3, RZ ;  /* 0x0000000313137819 */ /* 0x000fe200000012ff */
[----:B--2---:R2:W-:Y:S01]  /*39fe0*/  ST.E desc[UR14][R40.64], R4 ;  /* 0x0000000428007985 */ /* 0x0045e2000c10190e */
[----:B------:R-:W-:-:S02]  /*39ff0*/  SHF.R.U64 R17, R17, 0x3, RZ ;  /* 0x0000000311117819 */ /* 0x000fc400000012ff */
[----:B------:R-:W-:Y:S01]  /*3a000*/  LOP3.LUT R14, R15, R14, RZ, 0x3c, !PT ;  /* 0x0000000e0f0e7212 */ /* 0x000fe200078e3cff */
[----:B---3--:R3:W-:Y:S01]  /*3a010*/  ST.E desc[UR14][R40.64+0x4], R3 ;  /* 0x0000040328007985 */ /* 0x0087e2000c10190e */
[----:B------:R-:W-:Y:S02]  /*3a020*/  IADD3.X R15, RZ, R0, RZ, P4, !PT ;  /* 0x00000000ff0f7210 */ /* 0x000fe400027fe4ff */
[----:B------:R-:W-:Y:S01]  /*3a030*/  LOP3.LUT R22, R23, R22, RZ, 0x3c, !PT ;  /* 0x0000001617167212 */ /* 0x000fe200078e3cff */
[----:B-1----:R-:W4:Y:S01]  /*3a040*/  LDL.LU R121, [R1+0x178] ;  /* 0x0001780001797983 */ /* 0x002f220000300800 */
[----:B------:R-:W-:Y:S02]  /*3a050*/  LOP3.LUT R18, R19, R18, RZ, 0x3c, !PT ;  /* 0x0000001213127212 */ /* 0x000fe400078e3cff */
[C---:B--2---:R-:W-:Y:S01]  /*3a060*/  IADD3 R4, P6, R2.reuse, 0xebc60, RZ ;  /* 0x000ebc6002047810 */ /* 0x044fe20007fde0ff */
[--C-:B------:R-:W-:Y:S01]  /*3a070*/  IMAD.X R19, RZ, RZ, R0.reuse, P3 ;  /* 0x000000ffff137224 */ /* 0x100fe200018e0600 */
[----:B------:R-:W-:Y:S01]  /*3a080*/  LOP3.LUT R16, R17, R16, RZ, 0x3c, !PT ;  /* 0x0000001011107212 */ /* 0x000fe200078e3cff */
[----:B------:R-:W2:Y:S01]  /*3a090*/  LDL.LU R120, [R1+0x17c] ;  /* 0x00017c0001787983 */ /* 0x000ea20000300800 */
[----:B---3--:R-:W-:Y:S01]  /*3a0a0*/  IADD3 R3, P4, R2, 0xefc60, RZ ;  /* 0x000efc6002037810 */ /* 0x008fe20007f9e0ff */
[----:B------:R-:W-:Y:S01]  /*3a0b0*/  IMAD.X R17, RZ, RZ, R0, P2 ;  /* 0x000000ffff117224 */ /* 0x000fe200010e0600 */
[----:B------:R-:W-:Y:S01]  /*3a0c0*/  IADD3.X R23, RZ, R0, RZ, P5, !PT ;  /* 0x00000000ff177210 */ /* 0x000fe20002ffe4ff */
[----:B------:R-:W3:Y:S01]  /*3a0d0*/  LDL.LU R41, [R1+0x180] ;  /* 0x0001800001297983 */ /* 0x000ee20000300800 */
[----:B------:R-:W-:-:S02]  /*3a0e0*/  LOP3.LUT R5, R4, 0x380, RZ, 0xc0, !PT ;  /* 0x0000038004057812 */ /* 0x000fc400078ec0ff */
[C---:B------:R-:W-:Y:S01]  /*3a0f0*/  IADD3 R10, P5, R2.reuse, 0xefc20, RZ ;  /* 0x000efc20020a7810 */ /* 0x040fe20007fbe0ff */
[----:B------:R-:W3:Y:S01]  /*3a100*/  LDL.LU R40, [R1+0x184] ;  /* 0x0001840001287983 */ /* 0x000ee20000300800 */
[C---:B------:R-:W-:Y:S02]  /*3a110*/  IADD3 R8, P3, R2.reuse, 0xebc40, RZ ;  /* 0x000ebc4002087810 */ /* 0x040fe40007f7e0ff */
[----:B------:R-:W-:Y:S01]  /*3a120*/  IADD3 R6, P2, R2, 0xefc40, RZ ;  /* 0x000efc4002067810 */ /* 0x000fe20007f5e0ff */
[----:B------:R-:W3:Y:S01]  /*3a130*/  LDL.LU R29, [R1+0x188] ;  /* 0x00018800011d7983 */ /* 0x000ee20000300800 */
[----:B------:R-:W-:Y:S02]  /*3a140*/  LOP3.LUT R2, R3, 0x380, RZ, 0xc0, !PT ;  /* 0x0000038003027812 */ /* 0x000fe400078ec0ff */
[----:B------:R-:W-:Y:S01]  /*3a150*/  SHF.R.U64 R5, R5, 0x3, RZ ;  /* 0x0000000305057819 */ /* 0x000fe200000012ff */
[----:B------:R-:W3:Y:S01]  /*3a160*/  LDL.LU R28, [R1+0x1138] ;  /* 0x00113800011c7983 */ /* 0x000ee20000300800 */
[----:B------:R-:W-:-:S02]  /*3a170*/  SHF.R.U64 R2, R2, 0x3, RZ ;  /* 0x0000000302027819 */ /* 0x000fc400000012ff */
[----:B------:R-:W-:Y:S02]  /*3a180*/  LOP3.LUT R4, R5, R4, RZ, 0x3c, !PT ;  /* 0x0000000405047212 */ /* 0x000fe400078e3cff */
[----:B------:R-:W-:Y:S01]  /*3a190*/  LOP3.LUT R2, R2, R3, RZ, 0x3c, !PT ;  /* 0x0000000302027212 */ /* 0x000fe200078e3cff */
[----:B------:R-:W4:Y:S04]  /*3a1a0*/  LDL.LU R5, [R1+0x168] ;  /* 0x0001680001057983 */ /* 0x000f280000300800 */
[----:B------:R-:W2:Y:S01]  /*3a1b0*/  LDL.LU R3, [R1+0x16c] ;  /* 0x00016c0001037983 */ /* 0x000ea20000300800 */
[----:B------:R-:W-:Y:S02]  /*3a1c0*/  LOP3.LUT R7, R6, 0x380, RZ, 0xc0, !PT ;  /* 0x0000038006077812 */ /* 0x000fe400078ec0ff */
[----:B------:R-:W-:-:S02]  /*3a1d0*/  LOP3.LUT R9, R8, 0x380, RZ, 0xc0, !PT ;  /* 0x0000038008097812 */ /* 0x000fc400078ec0ff */
[----:B------:R-:W-:Y:S02]  /*3a1e0*/  SHF.R.U64 R7, R7, 0x3, RZ ;  /* 0x0000000307077819 */ /* 0x000fe400000012ff */
[----:B------:R-:W-:Y:S02]  /*3a1f0*/  SHF.R.U64 R9, R9, 0x3, RZ ;  /* 0x0000000309097819 */ /* 0x000fe400000012ff */
[----:B------:R-:W-:Y:S02]  /*3a200*/  LOP3.LUT R11, R10, 0x380, RZ, 0xc0, !PT ;  /* 0x000003800a0b7812 */ /* 0x000fe400078ec0ff */
[----:B------:R-:W-:Y:S02]  /*3a210*/  LOP3.LUT R6, R7, R6, RZ, 0x3c, !PT ;  /* 0x0000000607067212 */ /* 0x000fe400078e3cff */
[----:B------:R-:W-:Y:S01]  /*3a220*/  LOP3.LUT R8, R9, R8, RZ, 0x3c, !PT ;  /* 0x0000000809087212 */ /* 0x000fe200078e3cff */
[----:B------:R-:W3:Y:S01]  /*3a230*/  LDL.LU R7, [R1+0x170] ;  /* 0x0001700001077983 */ /* 0x000ee20000300800 */
[----:B------:R-:W-:-:S03]  /*3a240*/  SHF.R.U64 R11, R11, 0x3, RZ ;  /* 0x000000030b0b7819 */ /* 0x000fc600000012ff */
[----:B------:R-:W3:Y:S01]  /*3a250*/  LDL.LU R9, [R1+0x174] ;  /* 0x0001740001097983 */ /* 0x000ee20000300800 */
[----:B------:R-:W-:-:S03]  /*3a260*/  LOP3.LUT R10, R11, R10, RZ, 0x3c, !PT ;  /* 0x0000000a0b0a7212 */ /* 0x000fc600078e3cff */
[----:B------:R-:W3:Y:S04]  /*3a270*/  LDL.LU R11, [R1+0x194] ;  /* 0x00019400010b7983 */ /* 0x000ee80000300800 */
[----:B----4-:R-:W-:Y:S04]  /*3a280*/  ST.E desc[UR14][R24.64], R5 ;  /* 0x0000000518007985 */ /* 0x010fe8000c10190e */
[----:B--2---:R1:W-:Y:S04]  /*3a290*/  ST.E desc[UR14][R24.64+0x4], R3 ;  /* 0x0000040318007985 */ /* 0x0043e8000c10190e */
[----:B-1----:R-:W3:Y:S04]  /*3a2a0*/  LDL.LU.64 R24, [R1+0x1130] ;  /* 0x0011300001187983 */ /* 0x002ee80000300a00 */
[----:B---3--:R-:W-:Y:S04]  /*3a2b0*/  ST.E desc[UR14][R24.64], R7 ;  /* 0x0000000718007985 */ /* 0x008fe8000c10190e */
[----:B------:R-:W-:Y:S04]  /*3a2c0*/  ST.E desc[UR14][R24.64+0x4], R9 ;  /* 0x0000040918007985 */ /* 0x000fe8000c10190e */
[----:B------:R-:W-:Y:S04]  /*3a2d0*/  ST.E desc[UR14][R26.64], R121 ;  /* 0x000000791a007985 */ /* 0x000fe8000c10190e */
[----:B------:R-:W-:Y:S04]  /*3a2e0*/  ST.E desc[UR14][R26.64+0x4], R120 ;  /* 0x000004781a007985 */ /* 0x000fe8000c10190e */
[----:B------:R-:W-:Y:S04]  /*3a2f0*/  ST.E desc[UR14][R46.64], R41 ;  /* 0x000000292e007985 */ /* 0x000fe8000c10190e */
[----:B------:R-:W-:Y:S04]  /*3a300*/  ST.E desc[UR14][R46.64+0x4], R40 ;  /* 0x000004282e007985 */ /* 0x000fe8000c10190e */
[----:B------:R1:W-:Y:S04]  /*3a310*/  ST.E desc[UR14][R36.64], R29 ;  /* 0x0000001d24007985 */ /* 0x0003e8000c10190e */
[----:B------:R2:W-:Y:S04]  /*3a320*/  ST.E desc[UR14][R36.64+0x4], R21 ;  /* 0x0000041524007985 */ /* 0x0005e8000c10190e */
[----:B------:R-:W-:Y:S04]  /*3a330*/  ST.E desc[UR14][R32.64], R20 ;  /* 0x0000001420007985 */ /* 0x000fe8000c10190e */
[----:B------:R3:W-:Y:S04]  /*3a340*/  ST.E desc[UR14][R32.64+0x4], R11 ;  /* 0x0000040b20007985 */ /* 0x0007e8000c10190e */
[----:B-1----:R-:W4:Y:S04]  /*3a350*/  LDL.LU R29, [R1+0x198] ;  /* 0x00019800011d7983 */ /* 0x002f280000300800 */
[----:B--2---:R-:W2:Y:S04]  /*3a360*/  LDL.LU R36, [R1+0x1a4] ;  /* 0x0001a40001247983 */ /* 0x004ea80000300800 */
[----:B---3--:R-:W3:Y:S04]  /*3a370*/  LDL.LU R32, [R1+0x19c] ;  /* 0x00019c0001207983 */ /* 0x008ee80000300800 */
[----:B------:R-:W2:Y:S04]  /*3a380*/  LDL.LU R33, [R1+0x1a0] ;  /* 0x0001a00001217983 */ /* 0x000ea80000300800 */
[----:B------:R-:W2:Y:S04]  /*3a390*/  LDL.LU R37, [R1+0x1a8] ;  /* 0x0001a80001257983 */ /* 0x000ea80000300800 */
[----:B------:R-:W2:Y:S04]  /*3a3a0*/  LDL.LU R40, [R1+0x1ac] ;  /* 0x0001ac0001287983 */ /* 0x000ea80000300800 */
[----:B------:R-:W2:Y:S04]  /*3a3b0*/  LDL.LU.64 R24, [R1+0x1128] ;  /* 0x0011280001187983 */ /* 0x000ea80000300a00 */
[----:B------:R-:W2:Y:S04]  /*3a3c0*/  LDL.LU.64 R26, [R1+0x1120] ;  /* 0x00112000011a7983 */ /* 0x000ea80000300a00 */
        /* <DEDUP_REMOVED lines=12> */
[----:B----4-:R1:W-:Y:S04]  /*3a490*/  ST.E desc[UR14][R30.64], R29 ;  /* 0x0000001d1e007985 */ /* 0x0103e8000c10190e */
[----:B---3--:R-:W-:Y:S04]  /*3a4a0*/  ST.E desc[UR14][R30.64+0x4], R32 ;  /* 0x000004201e007985 */ /* 0x008fe8000c10190e */
[----:B--2---:R-:W-:Y:S04]  /*3a4b0*/  ST.E desc[UR14][R34.64], R33 ;  /* 0x0000002122007985 */ /* 0x004fe8000c10190e */
[----:B------:R-:W-:Y:S04]  /*3a4c0*/  ST.E desc[UR14][R34.64+0x4], R36 ;  /* 0x0000042422007985 */ /* 0x000fe8000c10190e */
[----:B------:R-:W-:Y:S04]  /*3a4d0*/  ST.E desc[UR14][R38.64], R37 ;  /* 0x0000002526007985 */ /* 0x000fe8000c10190e */
[----:B------:R-:W-:Y:S04]  /*3a4e0*/  ST.E desc[UR14][R38.64+0x4], R40 ;  /* 0x0000042826007985 */ /* 0x000fe8000c10190e */
[----:B-1----:R-:W2:Y:S04]  /*3a4f0*/  LDL.LU R29, [R1+0x1118] ;  /* 0x00111800011d7983 */ /* 0x002ea80000300800 */
[----:B------:R-:W-:Y:S04]  /*3a500*/  ST.E desc[UR14][R42.64], R41 ;  /* 0x000000292a007985 */ /* 0x000fe8000c10190e */
[----:B------:R-:W-:Y:S04]  /*3a510*/  ST.E desc[UR14][R42.64+0x4], R46 ;  /* 0x0000042e2a007985 */ /* 0x000fe8000c10190e */
[----:B------:R-:W-:Y:S04]  /*3a520*/  ST.E desc[UR14][R44.64], R121 ;  /* 0x000000792c007985 */ /* 0x000fe8000c10190e */
[----:B------:R-:W-:Y:S04]  /*3a530*/  ST.E desc[UR14][R44.64+0x4], R120 ;  /* 0x000004782c007985 */ /* 0x000fe8000c10190e */
[----:B------:R1:W-:Y:S04]  /*3a540*/  ST.E desc[UR14][R64.64], R47 ;  /* 0x0000002f40007985 */ /* 0x0003e8000c10190e */
[----:B------:R-:W-:Y:S04]  /*3a550*/  ST.E desc[UR14][R64.64+0x4], R21 ;  /* 0x0000041540007985 */ /* 0x000fe8000c10190e */
[----:B------:R-:W-:Y:S04]  /*3a560*/  ST.E desc[UR14][R58.64], R20 ;  /* 0x000000143a007985 */ /* 0x000fe8000c10190e */
[----:B------:R-:W-:Y:S04]  /*3a570*/  ST.E desc[UR14][R58.64+0x4], R11 ;  /* 0x0000040b3a007985 */ /* 0x000fe8000c10190e */
[----:B------:R-:W-:Y:S04]  /*3a580*/  ST.E desc[UR14][R54.64], R9 ;  /* 0x0000000936007985 */ /* 0x000fe8000c10190e */
[----:B------:R3:W-:Y:S04]  /*3a590*/  ST.E desc[UR14][R54.64+0x4], R7 ;  /* 0x0000040736007985 */ /* 0x0007e8000c10190e */
[----:B------:R-:W-:Y:S04]  /*3a5a0*/  ST.E desc[UR14][R50.64], R5 ;  /* 0x0000000532007985 */ /* 0x000fe8000c10190e */
[----:B------:R4:W-:Y:S04]  /*3a5b0*/  ST.E desc[UR14][R50.64+0x4], R3 ;  /* 0x0000040332007985 */ /* 0x0009e8000c10190e */
[----:B-1----:R-:W2:Y:S04]  /*3a5c0*/  LDL.LU R47, [R1+0x1e0] ;  /* 0x0001e000012f7983 */ /* 0x002ea80000300800 */
[----:B---3--:R-:W3:Y:S04]  /*3a5d0*/  LDL.LU R54, [R1+0x1ec] ;  /* 0x0001ec0001367983 */ /* 0x008ee80000300800 */
[----:B----4-:R-:W4:Y:S04]  /*3a5e0*/  LDL.LU R50, [R1+0x1e4] ;  /* 0x0001e40001327983 */ /* 0x010f280000300800 */
        /* <DEDUP_REMOVED lines=15> */
[----:B------:R-:W3:Y:S04]  /*3a6e0*/  LDL.LU.64 R30, [R1+0x1110] ;  /* 0x00111000011e7983 */ /* 0x000ee80000300a00 */
        /* <DEDUP_REMOVED lines=9> */
[----:B------:R-:W3:Y:S04]  /*3a780*/  LDL.LU.64 R44, [R1+0x10d0] ;  /* 0x0010d000012c7983 */ /* 0x000ee80000300a00 */
[----:B------:R-:W3:Y:S04]  /*3a790*/  LDL.LU R46, [R1+0x10d8] ;  /* 0x0010d800012e7983 */ /* 0x000ee80000300800 */
[----:B--2---:R-:W-:Y:S04]  /*3a7a0*/  ST.E desc[UR14][R48.64], R47 ;  /* 0x0000002f30007985 */ /* 0x004fe8000c10190e */
[----:B----4-:R-:W-:Y:S04]  /*3a7b0*/  ST.E desc[UR14][R48.64+0x4], R50 ;  /* 0x0000043230007985 */ /* 0x010fe8000c10190e */
[----:B---3--:R-:W-:Y:S04]  /*3a7c0*/  ST.E desc[UR14][R52.64], R51 ;  /* 0x0000003334007985 */ /* 0x008fe8000c10190e */
        /* <DEDUP_REMOVED lines=34> */
[----:B------:R-:W2:Y:S04]  /*3a9f0*/  LDL.LU.64 R48, [R1+0x10c0] ;  /* 0x0010c00001307983 */ /* 0x000ea80000300a00 */
        /* <DEDUP_REMOVED lines=9> */
[----:B------:R-:W2:Y:S04]  /*3aa90*/  LDL.LU.64 R62, [R1+0x1080] ;  /* 0x00108000013e7983 */ /* 0x000ea80000300a00 */
[----:B------:R-:W2:Y:S04]  /*3aaa0*/  LDL.LU R64, [R1+0x1088] ;  /* 0x0010880001407983 */ /* 0x000ea80000300800 */
[----:B----4-:R-:W-:Y:S04]  /*3aab0*/  ST.E desc[UR14][R66.64], R65 ;  /* 0x0000004142007985 */ /* 0x010fe8000c10190e */
[----:B---3--:R-:W-:Y:S04]  /*3aac0*/  ST.E desc[UR14][R66.64+0x4], R68 ;  /* 0x0000044442007985 */ /* 0x008fe8000c10190e */
[----:B--2---:R-:W-:Y:S04]  /*3aad0*/  ST.E desc[UR14][R70.64], R69 ;  /* 0x0000004546007985 */ /* 0x004fe8000c10190e */
        /* <DEDUP_REMOVED lines=95> */
[----:B----4-:R1:W-:Y:S04]  /*3b0d0*/  ST.E desc[UR14][R102.64], R101 ;  /* 0x0000006566007985 */ /* 0x0103e8000c10190e */
[----:B---3--:R3:W-:Y:S04]  /*3b0e0*/  ST.E desc[UR14][R102.64+0x4], R104 ;  /* 0x0000046866007985 */ /* 0x0087e8000c10190e */
[----:B--2---:R2:W-:Y:S04]  /*3b0f0*/  ST.E desc[UR14][R106.64], R105 ;  /* 0x000000696a007985 */ /* 0x0045e8000c10190e */
[----:B------:R4:W-:Y:S04]  /*3b100*/  ST.E desc[UR14][R106.64+0x4], R108 ;  /* 0x0000046c6a007985 */ /* 0x0009e8000c10190e */
        /* <DEDUP_REMOVED lines=8> */
[----:B------:R-:W-:Y:S04]  /*3b190*/  ST.E desc[UR14][R124.64], R21 ;  /* 0x000000157c007985 */ /* 0x000fe8000c10190e */
[----:B------:R4:W-:Y:S04]  /*3b1a0*/  ST.E desc[UR14][R124.64+0x4], R11 ;  /* 0x0000040b7c007985 */ /* 0x0009e8000c10190e */
[----:B------:R-:W-:Y:S04]  /*3b1b0*/  ST.E desc[UR14][R126.64], R9 ;  /* 0x000000097e007985 */ /* 0x000fe8000c10190e */
[----:B-1----:R-:W4:Y:S04]  /*3b1c0*/  LDL.LU R101, [R1+0xfd8] ;  /* 0x000fd80001657983 */ /* 0x002f280000300800 */
[----:B------:R1:W-:Y:S04]  /*3b1d0*/  ST.E desc[UR14][R126.64+0x4], R7 ;  /* 0x000004077e007985 */ /* 0x0003e8000c10190e */
[----:B---3--:R-:W3:Y:S04]  /*3b1e0*/  LDL.LU.64 R102, [R1+0xfd0] ;  /* 0x000fd00001667983 */ /* 0x008ee80000300a00 */
[----:B------:R-:W-:Y:S04]  /*3b1f0*/  ST.E desc[UR14][R128.64], R5 ;  /* 0x0000000580007985 */ /* 0x000fe8000c10190e */
[----:B------:R-:W3:Y:S04]  /*3b200*/  LDL.LU R104, [R1+0xfcc] ;  /* 0x000fcc0001687983 */ /* 0x000ee80000300800 */
[----:B--2---:R-:W2:Y:S04]  /*3b210*/  LDL.LU R105, [R1+0xfc8] ;  /* 0x000fc80001697983 */ /* 0x004ea80000300800 */
[----:B------:R1:W-:Y:S04]  /*3b220*/  ST.E desc[UR14][R128.64+0x4], R3 ;  /* 0x0000040380007985 */ /* 0x0003e8000c10190e */
[----:B----4-:R-:W4:Y:S04]  /*3b230*/  LDL.LU.64 R106, [R1+0xfc0] ;  /* 0x000fc000016a7983 */ /* 0x010f280000300a00 */
[----:B------:R-:W-:Y:S04]  /*3b240*/  ST.E desc[UR14][R130.64], R24 ;  /* 0x0000001882007985 */ /* 0x000fe8000c10190e */
[----:B------:R-:W4:Y:S04]  /*3b250*/  LDL.LU R108, [R1+0xfbc] ;  /* 0x000fbc00016c7983 */ /* 0x000f280000300800 */
[----:B------:R-:W4:Y:S04]  /*3b260*/  LDL.LU R109, [R1+0xfb8] ;  /* 0x000fb800016d7983 */ /* 0x000f280000300800 */
[----:B------:R1:W-:Y:S04]  /*3b270*/  ST.E desc[UR14][R130.64+0x4], R25 ;  /* 0x0000041982007985 */ /* 0x0003e8000c10190e */
[----:B------:R-:W4:Y:S04]  /*3b280*/  LDL.LU.64 R110, [R1+0xfb0] ;  /* 0x000fb000016e7983 */ /* 0x000f280000300a00 */
        /* <DEDUP_REMOVED lines=16> */
[----:B------:R-:W4:Y:S04]  /*3b390*/  LDL.LU.64 R124, [R1+0xf70] ;  /* 0x000f7000017c7983 */ /* 0x000f280000300a00 */
[----:B------:R1:W-:Y:S04]  /*3b3a0*/  ST.E desc[UR14][R138.64+0x4], R33 ;  /* 0x000004218a007985 */ /* 0x0003e8000c10190e */
[----:B-1----:R-:W4:Y:S04]  /*3b3b0*/  LDL.LU.64 R126, [R1+0xf68] ;  /* 0x000f6800017e7983 */ /* 0x002f280000300a00 */
[----:B------:R-:W-:Y:S04]  /*3b3c0*/  ST.E desc[UR14][R140.64], R34 ;  /* 0x000000228c007985 */ /* 0x000fe8000c10190e */
[----:B------:R-:W4:Y:S04]  /*3b3d0*/  LDL.LU.64 R128, [R1+0xf60] ;  /* 0x000f600001807983 */ /* 0x000f280000300a00 */
[----:B------:R1:W-:Y:S04]  /*3b3e0*/  ST.E desc[UR14][R140.64+0x4], R35 ;  /* 0x000004238c007985 */ /* 0x0003e8000c10190e */
[----:B------:R-:W4:Y:S04]  /*3b3f0*/  LDL.LU.64 R130, [R1+0xf58] ;  /* 0x000f580001827983 */ /* 0x000f280000300a00 */
        /* <DEDUP_REMOVED lines=9> */
[----:B-1----:R-:W4:Y:S04]  /*3b490*/  LDL.LU.64 R140, [R1+0xf30] ;  /* 0x000f3000018c7983 */ /* 0x002f280000300a00 */
        /* <DEDUP_REMOVED lines=9> */
[----:B------:R1:W5:Y:S04]  /*3b530*/  LDL.LU R20, [R1+0xf78] ;  /* 0x000f780001147983 */ /* 0x0003680000300800 */
[----:B-1----:R-:W4:Y:S04]  /*3b540*/  LDL.LU.64 R150, [R1+0xf08] ;  /* 0x000f080001967983 */ /* 0x002f280000300a00 */
        /* <DEDUP_REMOVED lines=56> */
[----:B---3--:R1:W-:Y:S04]  /*3b8d0*/  ST.E desc[UR14][R180.64], R102 ;  /* 0x00000066b4007985 */ /* 0x0083e8000c10190e */
[----:B------:R1:W-:Y:S04]  /*3b8e0*/  ST.E desc[UR14][R180.64+0x4], R103 ;  /* 0x00000467b4007985 */ /* 0x0003e8000c10190e */
[----:B------:R1:W-:Y:S04]  /*3b8f0*/  ST.E desc[UR14][R178.64], R104 ;  /* 0x00000068b2007985 */ /* 0x0003e8000c10190e */
[----:B--2---:R1:W-:Y:S04]  /*3b900*/  ST.E desc[UR14][R178.64+0x4], R105 ;  /* 0x00000469b2007985 */ /* 0x0043e8000c10190e */
[----:B----4-:R1:W-:Y:S04]  /*3b910*/  ST.E desc[UR14][R176.64], R106 ;  /* 0x0000006ab0007985 */ /* 0x0103e8000c10190e */
        /* <DEDUP_REMOVED lines=18> */
[----:B------:R1:W-:Y:S01]  /*3ba40*/  ST.E desc[UR14][R158.64+0x4], R125 ;  /* 0x0000047d9e007985 */ /* 0x0003e2000c10190e */
[----:B------:R-:W-:-:S03]  /*3ba50*/  IMAD.X R11, RZ, RZ, R0, P5 ;  /* 0x000000ffff0b7224 */ /* 0x000fc600028e0600 */
[----:B------:R1:W-:Y:S04]  /*3ba60*/  ST.E desc[UR14][R156.64], R126 ;  /* 0x0000007e9c007985 */ /* 0x0003e8000c10190e */
[----:B------:R1:W-:Y:S01]  /*3ba70*/  ST.E desc[UR14][R156.64+0x4], R127 ;  /* 0x0000047f9c007985 */ /* 0x0003e2000c10190e */
[----:B------:R-:W-:-:S03]  /*3ba80*/  IADD3.X R9, RZ, R0, RZ, P3, !PT ;  /* 0x00000000ff097210 */ /* 0x000fc60001ffe4ff */
        /* <DEDUP_REMOVED lines=27> */
[----:B------:R-:W-:Y:S01]  /*3bc40*/  @!PT LDS RZ, [RZ] ;  /* 0x00000000fffff984 */ /* 0x000fe20000000800 */
[----:B------:R-:W-:Y:S01]  /*3bc50*/  @!PT LDS RZ, [RZ] ;  /* 0x00000000fffff984 */ /* 0x000fe20000000800 */
[----:B------:R-:W-:Y:S01]  /*3bc60*/  @!PT LDS RZ, [RZ] ;  /* 0x00000000fffff984 */ /* 0x000fe20000000800 */
[----:B------:R-:W-:Y:S01]  /*3bc70*/  @!PT LDS RZ, [RZ] ;  /* 0x00000000fffff984 */ /* 0x000fe20000000800 */
[----:B------:R2:W-:Y:S06]  /*3bc80*/  MEMBAR.ALL.CTA ;  /* 0x0000000000007992 */ /* 0x0005ec0000008000 */
[----:B--2---:R-:W2:Y:S01]  /*3bc90*/  FENCE.VIEW.ASYNC.S ;  /* 0x00000000000073c6 */ /* 0x004ea20000000000 */
[----:B------:R-:W-:Y:S05]  /*3bca0*/  @!P1 BRA `(.L_x_35) ;  /* 0x0000000000049947 */ /* 0x000fea0003800000 */
[----:B------:R-:W-:Y:S01]  /*3bcb0*/  BPT.TRAP 0x1 ;  /* 0x000000040000795c */ /* 0x000fe20000300000 */
.L_x_35:
[----:B--2---:R-:W-:Y:S01]  /*3bcc0*/  SYNCS.ARRIVE.TRANS64.A1T0 RZ, [UR13+0x148880], RZ ;  /* 0x148880ffffff79a7 */ /* 0x004fe2000810000d */
[----:B------:R-:W-:-:S04]  /*3bcd0*/  UIADD3 UR37, UR37, 0x1, URZ ;  /* 0x0000000125257890 */ /* 0x000fc8000fffe03f */
[----:B------:R-:W-:-:S04]  /*3bce0*/  UISETP.NE.AND UP0, UPT, UR37, 0x2, UPT ;  /* 0x000000022500788c */ /* 0x000fc8000bf05270 */
[----:B------:R-:W-:Y:S02]  /*3bcf0*/  USEL UR5, URZ, 0x1, UP0 ;  /* 0x000000013f057887 */ /* 0x000fe40008000000 */
[----:B------:R-:W-:Y:S02]  /*3bd00*/  USEL UR37, UR37, URZ, UP0 ;  /* 0x0000003f25257287 */ /* 0x000fe40008000000 */
[----:B------:R-:W-:-:S12]  /*3bd10*/  ULOP3.LUT UR6, UR6, UR5, URZ, 0x3c, !UPT ;  /* 0x0000000506067292 */ /* 0x000fd8000f8e3c3f */
.L_x_31:
[----:B------:R-:W-:Y:S02]  /*3bd20*/  UIADD3 UR5, UR4, 0x1, URZ ;  /* 0x0000000104057890 */ /* 0x000fe4000fffe03f */
[----:B------:R-:W-:Y:S02]  /*3bd30*/  UISETP.NE.AND UP1, UPT, UR4, 0x1, UPT ;  /* 0x000000010400788c */ /* 0x000fe4000bf25270 */
[----:B------:R-:W-:Y:S02]  /*3bd40*/  UISETP.NE.AND UP0, UPT, UR5, 0x2, UPT ;  /* 0x000000020500788c */ /* 0x000fe4000bf05270 */
[----:B------:R-:W-:Y:S02]  /*3bd50*/  USEL UR10, URZ, 0x1, UP1 ;  /* 0x000000013f0a7887 */ /* 0x000fe40008800000 */
[----:B------:R-:W-:Y:S02]  /*3bd60*/  USEL UR4, UR5, URZ, UP0 ;  /* 0x0000003f05047287 */ /* 0x000fe40008000000 */
[----:B------:R-:W-:Y:S01]  /*3bd70*/  ULOP3.LUT UR28, UR28, UR10, URZ, 0x3c, !UPT ;  /* 0x0000000a1c1c7292 */ /* 0x000fe2000f8e3c3f */
[----:B------:R-:W-:Y:S11]  /*3bd80*/  @!P0 BRA `(.L_x_36) ;  /* 0x0000000000048947 */ /* 0x000ff60003800000 */
[----:B------:R-:W-:Y:S01]  /*3bd90*/  BPT.TRAP 0x1 ;  /* 0x000000040000795c */ /* 0x000fe20000300000 */
.L_x_36:
[----:B------:R-:W-:Y:S02]  /*3bda0*/  UISETP.GT.U32.AND UP0, UPT, UR39, 0x1, UPT ;  /* 0x000000012700788c */ /* 0x000fe4000bf04070 */
[----:B------:R-:W-:-:S04]  /*3bdb0*/  ULEA UR5, UR32, UR36, 0x3 ;  /* 0x0000002420057291 */ /* 0x000fc8000f8e183f */
[----:B------:R-:W-:Y:S01]  /*3bdc0*/  UIADD3 UR5, UR5, 0x148820, URZ ;  /* 0x0014882005057890 */ /* 0x000fe2000fffe03f */
[----:B------:R-:W-:-:S03]  /*3bdd0*/  PLOP3.LUT P1, PT, PT, PT, UP0, 0x80, 0x0 ;  /* 0x000000000000781c */ /* 0x000fc60003f2f008 */
[----:B------:R-:W-:-:S09]  /*3bde0*/  UPRMT UR5, URZ, 0x654, UR5 ;  /* 0x000006543f057896 */ /* 0x000fd20008000005 */
[----:B------:R-:W-:Y:S01]  /*3bdf0*/  SYNCS.ARRIVE.TRANS64.RED.A1T0 RZ, [UR5], RZ ;  /* 0x000000ffffff79a7 */ /* 0x000fe20008100405 */
[----:B------:R-:W-:Y:S05]  /*3be00*/  @P1 BRA `(.L_x_37) ;  /* 0x0000000000041947 */ /* 0x000fea0003800000 */
[----:B------:R-:W-:Y:S01]  /*3be10*/  BPT.TRAP 0x1 ;  /* 0x000000040000795c */ /* 0x000fe20000300000 */
.L_x_37:
[----:B------:R-:W-:-:S04]  /*3be20*/  UIADD3 UR32, UR32, 0x1, URZ ;  /* 0x0000000120207890 */ /* 0x000fc8000fffe03f */
[----:B------:R-:W-:-:S04]  /*3be30*/  UISETP.NE.AND UP0, UPT, UR32, 0x4, UPT ;  /* 0x000000042000788c */ /* 0x000fc8000bf05270 */
[----:B------:R-:W-:Y:S01]  /*3be40*/  USEL UR32, UR32, URZ, UP0 ;  /* 0x0000003f20207287 */ /* 0x000fe20008000000 */
[----:B------:R-:W-:Y:S11]  /*3be50*/  @!P0 BRA `(.L_x_38) ;  /* 0x0000000000048947 */ /* 0x000ff60003800000 */
[----:B------:R-:W-:Y:S01]  /*3be60*/  BPT.TRAP 0x1 ;  /* 0x000000040000795c */ /* 0x000fe20000300000 */
.L_x_38:
[----:B------:R-:W-:-:S04]  /*3be70*/  ULEA UR5, UR32, UR36, 0x3 ;  /* 0x0000002420057291 */ /* 0x000fc8000f8e183f */
[----:B------:R-:W-:-:S04]  /*3be80*/  UIADD3 UR5, UR5, 0x148820, URZ ;  /* 0x0014882005057890 */ /* 0x000fc8000fffe03f */
[----:B------:R-:W-:-:S09]  /*3be90*/  UPRMT UR5, URZ, 0x654, UR5 ;  /* 0x000006543f057896 */ /* 0x000fd20008000005 */
[----:B------:R-:W-:Y:S01]  /*3bea0*/  SYNCS.ARRIVE.TRANS64.RED.A1T0 RZ, [UR5], RZ ;  /* 0x000000ffffff79a7 */ /* 0x000fe20008100405 */
[----:B------:R-:W-:Y:S05]  /*3beb0*/  @P1 BRA `(.L_x_39) ;  /* 0x0000000000041947 */ /* 0x000fea0003800000 */
[----:B------:R-:W-:Y:S01]  /*3bec0*/  BPT.TRAP 0x1 ;  /* 0x000000040000795c */ /* 0x000fe20000300000 */
.L_x_39:
[----:B------:R-:W-:Y:S02]  /*3bed0*/  UISETP.GT.AND UP2, UPT, UR33, 0x1, UPT ;  /* 0x000000012100788c */ /* 0x000fe4000bf44270 */
[----:B------:R-:W-:Y:S02]  /*3bee0*/  UIADD3 UR5, UR9, 0x1, URZ ;  /* 0x0000000109057890 */ /* 0x000fe4000fffe03f */
[----:B------:R-:W-:Y:S02]  /*3bef0*/  UIADD3 UR32, UR32, 0x1, URZ ;  /* 0x0000000120207890 */ /* 0x000fe4000fffe03f */
[----:B------:R-:W-:Y:S01]  /*3bf00*/  PLOP3.LUT P1, PT, PT, PT, UP2, 0x80, 0x0 ;  /* 0x000000000000781c */ /* 0x000fe20003f2f028 */
[----:B------:R-:W-:Y:S02]  /*3bf10*/  UISETP.NE.AND UP0, UPT, UR5, 0x4, UPT ;  /* 0x000000040500788c */ /* 0x000fe4000bf05270 */
[----:B------:R-:W-:Y:S02]  /*3bf20*/  UISETP.NE.AND UP1, UPT, UR32, 0x4, UPT ;  /* 0x000000042000788c */ /* 0x000fe4000bf25270 */
[----:B------:R-:W-:-:S02]  /*3bf30*/  USEL UR10, URZ, 0x1, UP0 ;  /* 0x000000013f0a7887 */ /* 0x000fc40008000000 */
[----:B------:R-:W-:Y:S02]  /*3bf40*/  UIADD3 UR33, UR33, -0x1, URZ ;  /* 0xffffffff21217890 */ /* 0x000fe4000fffe03f */
[----:B------:R-:W-:Y:S02]  /*3bf50*/  USEL UR32, UR32, URZ, UP1 ;  /* 0x0000003f20207287 */ /* 0x000fe40008800000 */
[----:B------:R-:W-:Y:S02]  /*3bf60*/  USEL UR5, UR5, URZ, UP0 ;  /* 0x0000003f05057287 */ /* 0x000fe40008000000 */
[----:B------:R-:W-:Y:S01]  /*3bf70*/  ULOP3.LUT UR10, UR29, UR10, URZ, 0x3c, !UPT ;  /* 0x0000000a1d0a7292 */ /* 0x000fe2000f8e3c3f */
[----:B------:R-:W-:Y:S11]  /*3bf80*/  @P1 BRA `(.L_x_40) ;  /* 0xfffffc7000881947 */ /* 0x000ff6000383ffff */
.L_x_18:
[----:B------:R-:W-:Y:S05]  /*3bf90*/  @!P0 BRA `(.L_x_41) ;  /* 0x0000000000048947 */ /* 0x000fea0003800000 */
[----:B-1----:R-:W-:Y:S01]  /*3bfa0*/  BPT.TRAP 0x1 ;  /* 0x000000040000795c */ /* 0x002fe20000300000 */
.L_x_41:
[----:B------:R-:W-:Y:S02]  /*3bfb0*/  UISETP.GT.U32.AND UP0, UPT, UR39, 0x1, UPT ;  /* 0x000000012700788c */ /* 0x000fe4000bf04070 */
[----:B------:R-:W-:-:S04]  /*3bfc0*/  UIADD3 UR5, UR35, 0x148860, URZ ;  /* 0x0014886023057890 */ /* 0x000fc8000fffe03f */
[----:B------:R-:W-:Y:S01]  /*3bfd0*/  PLOP3.LUT P1, PT, PT, PT, UP0, 0x80, 0x0 ;  /* 0x000000000000781c */ /* 0x000fe20003f2f008 */
[----:B------:R-:W-:-:S09]  /*3bfe0*/  UPRMT UR5, URZ, 0x654, UR5 ;  /* 0x000006543f057896 */ /* 0x000fd20008000005 */
[----:B------:R-:W-:Y:S03]  /*3bff0*/  SYNCS.ARRIVE.TRANS64.RED.A1T0 RZ, [UR5], RZ ;  /* 0x000000ffffff79a7 */ /* 0x000fe60008100405 */
[----:B------:R-:W-:Y:S05]  /*3c000*/  @P1 BRA `(.L_x_42) ;  /* 0x0000000000041947 */ /* 0x000fea0003800000 */
[----:B-1----:R-:W-:Y:S01]  /*3c010*/  BPT.TRAP 0x1 ;  /* 0x000000040000795c */ /* 0x002fe20000300000 */
.L_x_42:
[----:B------:R-:W-:Y:S05]  /*3c020*/  @!P0 BRA `(.L_x_43) ;  /* 0x0000000000048947 */ /* 0x000fea0003800000 */
[----:B-1----:R-:W-:Y:S01]  /*3c030*/  BPT.TRAP 0x1 ;  /* 0x000000040000795c */ /* 0x002fe20000300000 */
.L_x_43:
[----:B------:R-:W-:-:S04]  /*3c040*/  UIADD3 UR35, UR35, 0x148868, URZ ;  /* 0x0014886823237890 */ /* 0x000fc8000fffe03f */
[----:B------:R-:W-:-:S09]  /*3c050*/  UPRMT UR35, URZ, 0x654, UR35 ;  /* 0x000006543f237896 */ /* 0x000fd20008000023 */
[----:B------:R-:W-:Y:S01]  /*3c060*/  SYNCS.ARRIVE.TRANS64.RED.A1T0 RZ, [UR35], RZ ;  /* 0x000000ffffff79a7 */ /* 0x000fe20008100423 */
[----:B------:R-:W-:Y:S05]  /*3c070*/  @P1 BRA `(.L_x_44) ;  /* 0x0000000000041947 */ /* 0x000fea0003800000 */
[----:B-1----:R-:W-:Y:S01]  /*3c080*/  BPT.TRAP 0x1 ;  /* 0x000000040000795c */ /* 0x002fe20000300000 */
.L_x_44:
[----:B------:R-:W-:-:S04]  /*3c090*/  ULOP3.LUT UR45, UR45, 0x2, URZ, 0xfc, !UPT ;  /* 0x000000022d2d7892 */ /* 0x000fc8000f8efc3f */
[----:B------:R-:W-:-:S06]  /*3c0a0*/  UISETP.NE.AND UP0, UPT, UR45, 0x3, UPT ;  /* 0x000000032d00788c */ /* 0x000fcc000bf05270 */
[----:B------:R-:W-:-:S13]  /*3c0b0*/  PLOP3.LUT P1, PT, PT, PT, UP0, 0x80, 0x0 ;  /* 0x000000000000781c */ /* 0x000fda0003f2f008 */
[----:B------:R-:W-:Y:S05]  /*3c0c0*/  @!P1 BRA `(.L_x_45) ;  /* 0x0000000000049947 */ /* 0x000fea0003800000 */
[----:B-1----:R-:W-:Y:S01]  /*3c0d0*/  BPT.TRAP 0x1 ;  /* 0x000000040000795c */ /* 0x002fe20000300000 */
.L_x_45:
[----:B------:R-:W-:Y:S01]  /*3c0e0*/  ULEA UR5, UR4, UR36, 0x3 ;  /* 0x0000002404057291 */ /* 0x000fe2000f8e183f */
[----:B--2---:R-:W-:-:S05]  /*3c0f0*/  IMAD.U32 R0, RZ, RZ, UR28 ;  /* 0x0000001cff007e24 */ /* 0x004fca000f8e00ff */
[----:B------:R-:W-:-:S04]  /*3c100*/  SHF.L.U32 R0, R0, 0x1f, RZ ;  /* 0x0000001f00007819 */ /* 0x000fc800000006ff */
[----:B------:R-:W2:Y:S02]  /*3c110*/  SYNCS.PHASECHK.TRANS64.TRYWAIT P0, [UR5+0x148890], R0 ;  /* 0x14889000ff0075a7 */ /* 0x000ea40008000145 */
[----:B--2---:R-:W-:Y:S05]  /*3c120*/  @!P0 BRA `(.L_x_46) ;  /* 0x000000ec00508947 */ /* 0x004fea0003800000 */
.L_x_188:
[----:B------:R-:W-:Y:S05]  /*3c130*/  @!P1 BRA `(.L_x_47) ;  /* 0x0000000000049947 */ /* 0x000fea0003800000 */
[----:B-1----:R-:W-:Y:S01]  /*3c140*/  BPT.TRAP 0x1 ;  /* 0x000000040000795c */ /* 0x002fe20000300000 */
.L_x_47:
[----:B------:R-:W-:-:S04]  /*3c150*/  UIADD3 UR4, UR4, 0x1, URZ ;  /* 0x0000000104047890 */ /* 0x000fc8000fffe03f */
[----:B------:R-:W-:-:S04]  /*3c160*/  UISETP.NE.AND UP0, UPT, UR4, 0x2, UPT ;  /* 0x000000020400788c */ /* 0x000fc8000bf05270 */
[----:B------:R-:W-:Y:S02]  /*3c170*/  USEL UR5, URZ, 0x1, UP0 ;  /* 0x000000013f057887 */ /* 0x000fe40008000000 */
[----:B------:R-:W-:Y:S02]  /*3c180*/  USEL UR4, UR4, URZ, UP0 ;  /* 0x0000003f04047287 */ /* 0x000fe40008000000 */
[----:B------:R-:W-:Y:S02]  /*3c190*/  ULOP3.LUT UR5, UR28, UR5, URZ, 0x3c, !UPT ;  /* 0x000000051c057292 */ /* 0x000fe4000f8e3c3f */
[----:B------:R-:W-:-:S04]  /*3c1a0*/  ULEA UR4, UR4, UR36, 0x3 ;  /* 0x0000002404047291 */ /* 0x000fc8000f8e183f */
[----:B-1----:R-:W-:-:S05]  /*3c1b0*/  IMAD.U32 R0, RZ, RZ, UR5 ;  /* 0x00000005ff007e24 */ /* 0x002fca000f8e00ff */
[----:B------:R-:W-:-:S04]  /*3c1c0*/  SHF.L.U32 R0, R0, 0x1f, RZ ;  /* 0x0000001f00007819 */ /* 0x000fc800000006ff */
[----:B------:R-:W1:Y:S02]  /*3c1d0*/  SYNCS.PHASECHK.TRANS64.TRYWAIT P0, [UR4+0x148890], R0 ;  /* 0x14889000ff0075a7 */ /* 0x000e640008000144 */
[----:B-1----:R-:W-:Y:S05]  /*3c1e0*/  @!P0 BRA `(.L_x_48) ;  /* 0x000000ec00388947 */ /* 0x002fea0003800000 */
.L_x_189:
[----:B------:R-:W-:Y:S01]  /*3c1f0*/  ULEA UR4, UR37, UR38, 0x1 ;  /* 0x0000002625047291 */ /* 0x000fe2000f8e083f */
[----:B-1----:R-:W-:Y:S01]  /*3c200*/  MOV R0, UR6 ;  /* 0x0000000600007c02 */ /* 0x002fe20008000f00 */
[----:B------:R-:W-:Y:S01]  /*3c210*/  USHF.L.U32 UR42, UR42, 0x6, URZ ;  /* 0x000000062a2a7899 */ /* 0x000fe2000800063f */
[----:B------:R-:W-:Y:S01]  /*3c220*/  MOV R2, RZ ;  /* 0x000000ff00027202 */ /* 0x000fe20000000f00 */
[----:B------:R-:W-:Y:S01]  /*3c230*/  ULEA UR4, UR4, UR36, 0x3 ;  /* 0x0000002404047291 */ /* 0x000fe2000f8e183f */
[----:B------:R-:W-:Y:S02]  /*3c240*/  SHF.L.U32 R0, R0, 0x1f, RZ ;  /* 0x0000001f00007819 */ /* 0x000fe400000006ff */
[----:B------:R-:W-:-:S06]  /*3c250*/  LOP3.LUT P1, RZ, R2, 0x1bf, RZ, 0xc0, !PT ;  /* 0x000001bf02ff7812 */ /* 0x000fcc000782c0ff */
[----:B------:R-:W1:Y:S02]  /*3c260*/  SYNCS.PHASECHK.TRANS64.TRYWAIT P0, [UR4+0x1488a0], R0 ;  /* 0x1488a000ff0075a7 */ /* 0x000e640008000144 */
[----:B-1----:R-:W-:Y:S05]  /*3c270*/  @!P0 BRA `(.L_x_49) ;  /* 0x000000ec002c8947 */ /* 0x002fea0003800000 */
.L_x_190:
[----:B------:R-:W-:Y:S05]  /*3c280*/  @!P1 BRA `(.L_x_50) ;  /* 0x0000000000409947 */ /* 0x000fea0003800000 */
[----:B-1----:R-:W-:Y:S01]  /*3c290*/  MOV R2, 0x0 ;  /* 0x0000000000027802 */ /* 0x002fe20000000f00 */
[----:B------:R-:W-:Y:S01]  /*3c2a0*/  ULDC.64 UR4, c[0x4][0x70] ;  /* 0x01001c0000047ab9 */ /* 0x000fe20000000a00 */
[----:B------:R-:W-:Y:S01]  /*3c2b0*/  ULDC.64 UR6, c[0x4][0x78] ;  /* 0x01001e0000067ab9 */ /* 0x000fe20000000a00 */
[----:B------:R-:W-:Y:S01]  /*3c2c0*/  ULDC.64 UR8, c[0x4][0x8] ;  /* 0x0100020000087ab9 */ /* 0x000fe20000000a00 */
[----:B------:R-:W-:Y:S01]  /*3c2d0*/  IMAD.U32 R4, RZ, RZ, UR4 ;  /* 0x00000004ff047e24 */ /* 0x000fe2000f8e00ff */
[----:B------:R-:W-:Y:S01]  /*3c2e0*/  MOV R6, UR6 ;  /* 0x0000000600067c02 */ /* 0x000fe20008000f00 */
[----:B------:R-:W1:Y:S01]  /*3c2f0*/  LDC.64 R2, c[0x4][R2] ;  /* 0x0100000002027b82 */ /* 0x000e620000000a00 */
[----:B------:R-:W-:Y:S01]  /*3c300*/  IMAD.U32 R5, RZ, RZ, UR5 ;  /* 0x00000005ff057e24 */ /* 0x000fe2000f8e00ff */
[----:B------:R-:W-:Y:S01]  /*3c310*/  MOV R11, UR9 ;  /* 0x00000009000b7c02 */ /* 0x000fe20008000f00 */
[----:B------:R-:W-:Y:S01]  /*3c320*/  IMAD.U32 R7, RZ, RZ, UR7 ;  /* 0x00000007ff077e24 */ /* 0x000fe2000f8e00ff */
[----:B------:R-:W-:Y:S01]  /*3c330*/  MOV R13, RZ ;  /* 0x000000ff000d7202 */ /* 0x000fe20000000f00 */
[----:B------:R-:W-:-:S02]  /*3c340*/  IMAD.U32 R10, RZ, RZ, UR8 ;  /* 0x00000008ff0a7e24 */ /* 0x000fc4000f8e00ff */
[----:B------:R-:W-:Y:S02]  /*3c350*/  IMAD.MOV.U32 R8, RZ, RZ, 0x70 ;  /* 0x00000070ff087424 */ /* 0x000fe400078e00ff */
[----:B------:R-:W-:-:S07]  /*3c360*/  IMAD.MOV.U32 R12, RZ, RZ, 0x1 ;  /* 0x00000001ff0c7424 */ /* 0x000fce00078e00ff */
[----:B-----5:R-:W-:-:S07]  /*3c370*/  LEPC R20, `(.L_x_50) ;  /* 0x000000001014794e */ /* 0x020fce0000000000 */
[----:B-1-3--:R-:W-:Y:S05]  /*3c380*/  CALL.ABS.NOINC R2 ;  /* 0x0000000002007343 */ /* 0x00afea0003c00000 */
.L_x_50:
[----:B-1----:R-:W-:Y:S02]  /*3c390*/  IMAD.U32 R0, RZ, RZ, UR36 ;  /* 0x00000024ff007e24 */ /* 0x002fe4000f8e00ff */
[----:B------:R-:W-:-:S04]  /*3c3a0*/  IMAD.U32 R17, RZ, RZ, UR38 ;  /* 0x00000026ff117e24 */ /* 0x000fc8000f8e00ff */
[----:B------:R-:W-:-:S05]  /*3c3b0*/  IMAD R17, R17, 0x4400, R0 ;  /* 0x0000440011117824 */ /* 0x000fca00078e0200 */
[----:B------:R-:W-:-:S13]  /*3c3c0*/  LOP3.LUT P0, RZ, R17, 0x1b0, RZ, 0xc0, !PT ;  /* 0x000001b011ff7812 */ /* 0x000fda000780c0ff */
[----:B------:R-:W-:Y:S05]  /*3c3d0*/  @!P0 BRA `(.L_x_51) ;  /* 0x0000000000408947 */ /* 0x000fea0003800000 */
[----:B------:R-:W-:Y:S01]  /*3c3e0*/  MOV R2, 0x0 ;  /* 0x0000000000027802 */ /* 0x000fe20000000f00 */
[----:B------:R-:W-:Y:S01]  /*3c3f0*/  ULDC.64 UR6, c[0x4][0x70] ;  /* 0x01001c0000067ab9 */ /* 0x000fe20000000a00 */
[----:B------:R-:W-:Y:S01]  /*3c400*/  ULDC.64 UR8, c[0x4][0x78] ;  /* 0x01001e0000087ab9 */ /* 0x000fe20000000a00 */
[----:B------:R-:W-:Y:S01]  /*3c410*/  ULDC.64 UR4, c[0x4][0x10] ;  /* 0x0100040000047ab9 */ /* 0x000fe20000000a00 */
[----:B------:R-:W-:Y:S01]  /*3c420*/  MOV R4, UR6 ;  /* 0x0000000600047c02 */ /* 0x000fe20008000f00 */
[----:B------:R-:W-:Y:S01]  /*3c430*/  IMAD.U32 R5, RZ, RZ, UR7 ;  /* 0x00000007ff057e24 */ /* 0x000fe2000f8e00ff */
[----:B------:R-:W1:Y:S01]  /*3c440*/  LDC.64 R2, c[0x4][R2] ;  /* 0x0100000002027b82 */ /* 0x000e620000000a00 */
[----:B------:R-:W-:Y:S01]  /*3c450*/  IMAD.U32 R6, RZ, RZ, UR8 ;  /* 0x00000008ff067e24 */ /* 0x000fe2000f8e00ff */
[----:B------:R-:W-:Y:S01]  /*3c460*/  MOV R7, UR9 ;  /* 0x0000000900077c02 */ /* 0x000fe20008000f00 */
[----:B------:R-:W-:Y:S01]  /*3c470*/  IMAD.U32 R10, RZ, RZ, UR4 ;  /* 0x00000004ff0a7e24 */ /* 0x000fe2000f8e00ff */
[----:B------:R-:W-:Y:S01]  /*3c480*/  MOV R8, 0x70 ;  /* 0x0000007000087802 */ /* 0x000fe20000000f00 */
[----:B------:R-:W-:-:S02]  /*3c490*/  IMAD.U32 R11, RZ, RZ, UR5 ;  /* 0x00000005ff0b7e24 */ /* 0x000fc4000f8e00ff */
[----:B------:R-:W-:Y:S02]  /*3c4a0*/  IMAD.MOV.U32 R12, RZ, RZ, 0x1 ;  /* 0x00000001ff0c7424 */ /* 0x000fe400078e00ff */
[----:B------:R-:W-:-:S07]  /*3c4b0*/  IMAD.MOV.U32 R13, RZ, RZ, RZ ;  /* 0x000000ffff0d7224 */ /* 0x000fce00078e00ff */
[----:B-----5:R-:W-:-:S07]  /*3c4c0*/  LEPC R20, `(.L_x_51) ;  /* 0x000000001014794e */ /* 0x020fce0000000000 */
[----:B-1-3--:R-:W-:Y:S05]  /*3c4d0*/  CALL.ABS.NOINC R2 ;  /* 0x0000000002007343 */ /* 0x00afea0003c00000 */
.L_x_51:
[----:B------:R-:W2:Y:S04]  /*3c4e0*/  LDL.LU R126, [R1+0xd4c] ;  /* 0x000d4c00017e7983 */ /* 0x000ea80000300800 */
[----:B------:R-:W2:Y:S04]  /*3c4f0*/  LDL.LU R125, [R1+0xd48] ;  /* 0x000d4800017d7983 */ /* 0x000ea80000300800 */
[----:B------:R-:W4:Y:S04]  /*3c500*/  LDL.LU R123, [R1+0xd54] ;  /* 0x000d5400017b7983 */ /* 0x000f280000300800 */
[----:B------:R-:W4:Y:S04]  /*3c510*/  LDL.LU R122, [R1+0xd50] ;  /* 0x000d5000017a7983 */ /* 0x000f280000300800 */
        /* <DEDUP_REMOVED lines=123> */
[----:B-----5:R-:W3:Y:S01]  /*3ccd0*/  LDL.LU R20, [R1+0xef0] ;  /* 0x000ef00001147983 */ /* 0x020ee20000300800 */
[----:B------:R-:W1:Y:S01]  /*3cce0*/  S2R R4, SR_TID.X ;  /* 0x0000000000047919 */ /* 0x000e620000002100 */
[----:B--2---:R-:W-:-:S02]  /*3ccf0*/  F2FP.F16.F32.PACK_AB R125, R126, R125 ;  /* 0x0000007d7e7d723e */ /* 0x004fc400000000ff */
[----:B----4-:R-:W-:Y:S01]  /*3cd00*/  F2FP.F16.F32.PACK_AB R126, R123, R122 ;  /* 0x0000007a7b7e723e */ /* 0x010fe200000000ff */
[----:B------:R-:W2:Y:S01]  /*3cd10*/  LDL.LU R197, [R1+0xb04] ;  /* 0x000b040001c57983 */ /* 0x000ea20000300800 */
[----:B---3--:R-:W-:Y:S02]  /*3cd20*/  F2FP.F16.F32.PACK_AB R123, R113, R112 ;  /* 0x00000070717b723e */ /* 0x008fe400000000ff */
[----:B------:R-:W-:Y:S01]  /*3cd30*/  F2FP.F16.F32.PACK_AB R112, R103, R102 ;  /* 0x000000666770723e */ /* 0x000fe200000000ff */
[----:B------:R-:W3:Y:S01]  /*3cd40*/  LDL.LU R196, [R1+0xb0c] ;  /* 0x000b0c0001c47983 */ /* 0x000ee20000300800 */
[----:B------:R-:W-:Y:S02]  /*3cd50*/  F2FP.F16.F32.PACK_AB R124, R127, R124 ;  /* 0x0000007c7f7c723e */ /* 0x000fe400000000ff */
[----:B------:R-:W-:Y:S01]  /*3cd60*/  F2FP.F16.F32.PACK_AB R103, R73, R2 ;  /* 0x000000024967723e */ /* 0x000fe200000000ff */
[----:B------:R-:W4:Y:S01]  /*3cd70*/  LDL.LU R195, [R1+0xb14] ;  /* 0x000b140001c37983 */ /* 0x000f220000300800 */
[----:B------:R-:W-:-:S02]  /*3cd80*/  F2FP.F16.F32.PACK_AB R127, R121, R120 ;  /* 0x00000078797f723e */ /* 0x000fc400000000ff */
[----:B------:R-:W-:Y:S01]  /*3cd90*/  F2FP.F16.F32.PACK_AB R120, R119, R118 ;  /* 0x000000767778723e */ /* 0x000fe200000000ff */
[----:B------:R-:W4:Y:S01]  /*3cda0*/  LDL.LU R194, [R1+0xb1c] ;  /* 0x000b1c0001c27983 */ /* 0x000f220000300800 */
[----:B------:R-:W-:-:S03]  /*3cdb0*/  F2FP.F16.F32.PACK_AB R121, R117, R116 ;  /* 0x000000747579723e */ /* 0x000fc600000000ff */
[----:B------:R-:W4:Y:S04]  /*3cdc0*/  LDL.LU R193, [R1+0xb24] ;  /* 0x000b240001c17983 */ /* 0x000f280000300800 */
[----:B------:R-:W4:Y:S04]  /*3cdd0*/  LDL.LU R192, [R1+0xb2c] ;  /* 0x000b2c0001c07983 */ /* 0x000f280000300800 */
[----:B------:R-:W4:Y:S01]  /*3cde0*/  LDL.LU R191, [R1+0xb34] ;  /* 0x000b340001bf7983 */ /* 0x000f220000300800 */
[C---:B-1----:R-:W-:Y:S01]  /*3cdf0*/  SHF.L.U32 R0, R4.reuse, 0x4, RZ ;  /* 0x0000000404007819 */ /* 0x042fe200000006ff */
[----:B------:R-:W-:-:S02]  /*3ce00*/  IMAD.SHL.U32 R3, R4, 0x20, RZ ;  /* 0x0000002004037824 */ /* 0x000fc400078e00ff */
[----:B------:R-:W4:Y:S01]  /*3ce10*/  LDL.LU R190, [R1+0xb3c] ;  /* 0x000b3c0001be7983 */ /* 0x000f220000300800 */
[----:B------:R-:W-:-:S03]  /*3ce20*/  LOP3.LUT R0, R0, 0x600, RZ, 0xc0, !PT ;  /* 0x0000060000007812 */ /* 0x000fc600078ec0ff */
[----:B------:R-:W4:Y:S01]  /*3ce30*/  LDL.LU R189, [R1+0xb44] ;  /* 0x000b440001bd7983 */ /* 0x000f220000300800 */
[--C-:B------:R-:W-:Y:S02]  /*3ce40*/  LOP3.LUT R0, R0, 0x20, R3.reuse, 0xf8, !PT ;  /* 0x0000002000007812 */ /* 0x100fe400078ef803 */
[----:B------:R-:W-:Y:S01]  /*3ce50*/  F2FP.F16.F32.PACK_AB R122, R115, R114 ;  /* 0x00000072737a723e */ /* 0x000fe200000000ff */
[----:B------:R-:W4:Y:S01]  /*3ce60*/  LDL.LU R188, [R1+0xb4c] ;  /* 0x000b4c0001bc7983 */ /* 0x000f220000300800 */
[----:B------:R-:W-:Y:S02]  /*3ce70*/  LOP3.LUT R2, R0, 0x100, R3, 0xf8, !PT ;  /* 0x0000010000027812 */ /* 0x000fe400078ef803 */
[----:B------:R-:W-:Y:S01]  /*3ce80*/  LOP3.LUT R0, R3, 0xc0, RZ, 0xc0, !PT ;  /* 0x000000c003007812 */ /* 0x000fe200078ec0ff */
[----:B------:R-:W4:Y:S01]  /*3ce90*/  LDL.LU R187, [R1+0xb54] ;  /* 0x000b540001bb7983 */ /* 0x000f220000300800 */
[----:B------:R-:W-:Y:S02]  /*3cea0*/  F2FP.F16.F32.PACK_AB R116, R111, R110 ;  /* 0x0000006e6f74723e */ /* 0x000fe400000000ff */
[----:B------:R-:W-:Y:S01]  /*3ceb0*/  F2FP.F16.F32.PACK_AB R117, R109, R108 ;  /* 0x0000006c6d75723e */ /* 0x000fe200000000ff */
[----:B------:R-:W4:Y:S01]  /*3cec0*/  LDL.LU R186, [R1+0xb5c] ;  /* 0x000b5c0001ba7983 */ /* 0x000f220000300800 */
[----:B------:R-:W-:-:S02]  /*3ced0*/  F2FP.F16.F32.PACK_AB R118, R107, R106 ;  /* 0x0000006a6b76723e */ /* 0x000fc400000000ff */
[----:B------:R-:W-:Y:S01]  /*3cee0*/  F2FP.F16.F32.PACK_AB R119, R105, R104 ;  /* 0x000000686977723e */ /* 0x000fe200000000ff */
[----:B------:R-:W4:Y:S01]  /*3cef0*/  LDL.LU R185, [R1+0xb64] ;  /* 0x000b640001b97983 */ /* 0x000f220000300800 */
[----:B------:R-:W-:Y:S02]  /*3cf00*/  SHF.R.U32.HI R3, RZ, 0x1, R4 ;  /* 0x00000001ff037819 */ /* 0x000fe40000011604 */
[----:B------:R-:W-:Y:S01]  /*3cf10*/  F2FP.F16.F32.PACK_AB R114, R99, R98 ;  /* 0x000000626372723e */ /* 0x000fe200000000ff */
[----:B------:R-:W4:Y:S01]  /*3cf20*/  LDL.LU R184, [R1+0xb6c] ;  /* 0x000b6c0001b87983 */ /* 0x000f220000300800 */
[----:B------:R-:W-:Y:S02]  /*3cf30*/  F2FP.F16.F32.PACK_AB R115, R97, R96 ;  /* 0x000000606173723e */ /* 0x000fe400000000ff */
[----:B------:R-:W-:Y:S01]  /*3cf40*/  F2FP.F16.F32.PACK_AB R108, R95, R94 ;  /* 0x0000005e5f6c723e */ /* 0x000fe200000000ff */
[----:B------:R-:W4:Y:S01]  /*3cf50*/  LDL.LU R183, [R1+0xb74] ;  /* 0x000b740001b77983 */ /* 0x000f220000300800 */
[----:B------:R-:W-:-:S02]  /*3cf60*/  F2FP.F16.F32.PACK_AB R109, R93, R92 ;  /* 0x0000005c5d6d723e */ /* 0x000fc400000000ff */
[----:B------:R-:W-:Y:S01]  /*3cf70*/  F2FP.F16.F32.PACK_AB R110, R91, R90 ;  /* 0x0000005a5b6e723e */ /* 0x000fe200000000ff */
[----:B------:R-:W4:Y:S01]  /*3cf80*/  LDL.LU R182, [R1+0xb7c] ;  /* 0x000b7c0001b67983 */ /* 0x000f220000300800 */
[----:B------:R-:W-:Y:S02]  /*3cf90*/  F2FP.F16.F32.PACK_AB R111, R89, R88 ;  /* 0x00000058596f723e */ /* 0x000fe400000000ff */
        /* <DEDUP_REMOVED lines=10> */
[----:B------:R-:W3:Y:S01]  /*3d040*/  LDL.LU R69, [R1+0xb08] ;  /* 0x000b080001457983 */ /* 0x000ee20000300800 */
[----:B------:R-:W-:Y:S02]  /*3d050*/  F2FP.F16.F32.PACK_AB R99, R66, R65 ;  /* 0x000000414263723e */ /* 0x000fe400000000ff */
[----:B------:R-:W-:Y:S01]  /*3d060*/  F2FP.F16.F32.PACK_AB R92, R64, R63 ;  /* 0x0000003f405c723e */ /* 0x000fe200000000ff */
[----:B------:R-:W2:Y:S01]  /*3d070*/  LDL.LU R68, [R1+0xb00] ;  /* 0x000b000001447983 */ /* 0x000ea20000300800 */
        /* <DEDUP_REMOVED lines=16> */
[----:B------:R-:W-:Y:S01]  /*3d180*/  LOP3.LUT R0, R0, 0x8, R3, 0xf8, !PT ;  /* 0x0000000800007812 */ /* 0x000fe200078ef803 */
[----:B------:R-:W4:Y:S01]  /*3d190*/  LDL.LU R67, [R1+0xb38] ;  /* 0x000b380001437983 */ /* 0x000f220000300800 */
[----:B------:R-:W-:Y:S01]  /*3d1a0*/  F2FP.F16.F32.PACK_AB R80, R40, R39 ;  /* 0x000000272850723e */ /* 0x000fe200000000ff */
[----:B------:R-:W-:-:S02]  /*3d1b0*/  IMAD.SHL.U32 R3, R4, 0x4, RZ ;  /* 0x0000000404037824 */ /* 0x000fc400078e00ff */
[----:B------:R-:W4:Y:S04]  /*3d1c0*/  LDL.LU R60, [R1+0xb40] ;  /* 0x000b4000013c7983 */ /* 0x000f280000300800 */
[----:B------:R-:W4:Y:S01]  /*3d1d0*/  LDL.LU R61, [R1+0xb48] ;  /* 0x000b4800013d7983 */ /* 0x000f220000300800 */
[----:B------:R-:W-:-:S03]  /*3d1e0*/  F2FP.F16.F32.PACK_AB R81, R38, R37 ;  /* 0x000000252651723e */ /* 0x000fc600000000ff */
        /* <DEDUP_REMOVED lines=48> */
[----:B------:R-:W-:-:S03]  /*3d4f0*/  F2FP.F16.F32.PACK_AB R113, R101, R100 ;  /* 0x000000646571723e */ /* 0x000fc600000000ff */
[----:B------:R-:W4:Y:S04]  /*3d500*/  LDL.LU R137, [R1+0xce4] ;  /* 0x000ce40001897983 */ /* 0x000f280000300800 */
        /* <DEDUP_REMOVED lines=72> */
[----:B------:R-:W-:-:S04]  /*3d990*/  LOP3.LUT R19, R4, 0x7f, RZ, 0xc0, !PT ;  /* 0x0000007f04137812 */ /* 0x000fc800078ec0ff */
[----:B------:R-:W-:-:S04]  /*3d9a0*/  IADD3 R19, R19, 0x1f, RZ ;  /* 0x0000001f13137810 */ /* 0x000fc80007ffe0ff */
[----:B------:R-:W-:Y:S02]  /*3d9b0*/  ISETP.GT.U32.AND P1, PT, R19, 0x3e, PT ;  /* 0x0000003e1300780c */ /* 0x000fe40003f24070 */
[----:B------:R-:W-:Y:S02]  /*3d9c0*/  LOP3.LUT P0, RZ, R4, 0x4, RZ, 0xc0, !PT ;  /* 0x0000000404ff7812 */ /* 0x000fe4000780c0ff */
[----:B------:R-:W-:Y:S02]  /*3d9d0*/  LOP3.LUT R0, R2, R0, RZ, 0xfc, !PT ;  /* 0x0000000002007212 */ /* 0x000fe400078efcff */
[----:B--2---:R-:W-:Y:S02]  /*3d9e0*/  F2FP.F16.F32.PACK_AB R68, R197, R68 ;  /* 0x00000044c544723e */ /* 0x004fe400000000ff */
[----:B---3--:R-:W-:Y:S02]  /*3d9f0*/  F2FP.F16.F32.PACK_AB R69, R196, R69 ;  /* 0x00000045c445723e */ /* 0x008fe400000000ff */
[----:B----4-:R-:W-:-:S02]  /*3da00*/  F2FP.F16.F32.PACK_AB R70, R195, R70 ;  /* 0x00000046c346723e */ /* 0x010fc400000000ff */
        /* <DEDUP_REMOVED lines=31> */
[----:B------:R-:W-:Y:S01]  /*3dc00*/  F2FP.F16.F32.PACK_AB R4, R137, R18 ;  /* 0x000000128904723e */ /* 0x000fe200000000ff */
[----:B------:R-:W-:Y:S01]  /*3dc10*/  IMAD.MOV.U32 R18, RZ, RZ, 0x10 ;  /* 0x00000010ff127424 */ /* 0x000fe200078e00ff */
[----:B------:R-:W-:Y:S02]  /*3dc20*/  F2FP.F16.F32.PACK_AB R38, R163, R38 ;  /* 0x00000026a326723e */ /* 0x000fe400000000ff */
[----:B------:R-:W-:Y:S02]  /*3dc30*/  F2FP.F16.F32.PACK_AB R39, R162, R39 ;  /* 0x00000027a227723e */ /* 0x000fe400000000ff */
[----:B------:R-:W-:Y:S02]  /*3dc40*/  SEL R18, R18, 0xfffffff0, !P0 ;  /* 0xfffffff012127807 */ /* 0x000fe40004000000 */
[----:B------:R-:W-:Y:S01]  /*3dc50*/  F2FP.F16.F32.PACK_AB R6, R16, R6 ;  /* 0x000000061006723e */ /* 0x000fe200000000ff */
[----:B------:R-:W-:Y:S01]  /*3dc60*/  IMAD R16, R0, 0x2, R17 ;  /* 0x0000000200107824 */ /* 0x000fe200078e0211 */
        /* <DEDUP_REMOVED lines=26> */
[----:B------:R-:W-:Y:S06]  /*3de10*/  @P1 BRA `(.L_x_52) ;  /* 0x0000000000041947 */ /* 0x000fec0003800000 */
[----:B------:R-:W-:-:S04]  /*3de20*/  DEPBAR.LE SB0, 0x1 ;  /* 0x000080400000791a */ /* 0x000fc80000000000 */
.L_x_52:
[----:B------:R-:W-:Y:S05]  /*3de30*/  WARPSYNC.ALL ;  /* 0x0000000000007948 */ /* 0x000fea0003800000 */
[----:B------:R-:W-:Y:S01]  /*3de40*/  BAR.SYNC.DEFER_BLOCKING 0x1, 0x80 ;  /* 0x0042000000007b1d */ /* 0x000fe20000010000 */
[----:B------:R-:W-:-:S05]  /*3de50*/  LEA R0, R18, R16, 0x1 ;  /* 0x0000001012007211 */ /* 0x000fca00078e08ff */
[----:B------:R-:W-:Y:S01]  /*3de60*/  BSSY B0, `(.L_x_53) ;  /* 0x0000015000007945 */ /* 0x000fe20003800000 */
[----:B------:R1:W-:Y:S04]  /*3de70*/  STSM.16.M88.4 [R16], R132 ;  /* 0x0000008410007844 */ /* 0x0003e80000000200 */
[----:B------:R1:W-:Y:S01]  /*3de80*/  STSM.16.M88.4 [R0], R128 ;  /* 0x0000008000007844 */ /* 0x0003e20000000200 */
[----:B------:R-:W-:Y:S01]  /*3de90*/  @!PT LDS RZ, [RZ] ;  /* 0x00000000fffff984 */ /* 0x000fe20000000800 */
[----:B------:R-:W-:Y:S01]  /*3dea0*/  @!PT LDS RZ, [RZ] ;  /* 0x00000000fffff984 */ /* 0x000fe20000000800 */
[----:B------:R-:W-:Y:S01]  /*3deb0*/  @!PT LDS RZ, [RZ] ;  /* 0x00000000fffff984 */ /* 0x000fe20000000800 */
[----:B------:R-:W-:Y:S01]  /*3dec0*/  @!PT LDS RZ, [RZ] ;  /* 0x00000000fffff984 */ /* 0x000fe20000000800 */
[----:B------:R2:W-:Y:S06]  /*3ded0*/  MEMBAR.ALL.CTA ;  /* 0x0000000000007992 */ /* 0x0005ec0000008000 */
[----:B--2---:R-:W2:Y:S02]  /*3dee0*/  FENCE.VIEW.ASYNC.S ;  /* 0x00000000000073c6 */ /* 0x004ea40000000000 */
[----:B--2---:R-:W-:Y:S06]  /*3def0*/  BAR.SYNC.DEFER_BLOCKING 0x1, 0x80 ;  /* 0x0042000000007b1d */ /* 0x004fec0000010000 */
[----:B------:R-:W-:Y:S05]  /*3df00*/  @P1 BRA `(.L_x_54) ;  /* 0x0000000000281947 */ /* 0x000fea0003800000 */
[----:B------:R-:W-:Y:S01]  /*3df10*/  S2UR UR44, SR_CTAID.Z ;  /* 0x00000000002c79c3 */ /* 0x000fe20000002700 */
[----:B------:R-:W-:Y:S01]  /*3df20*/  ULDC.64 UR4, c[0x0][0x198] ;  /* 0x0000660000047ab9 */ /* 0x000fe20000000a00 */
[----:B------:R-:W-:Y:S01]  /*3df30*/  R2UR UR40, R17 ;  /* 0x00000000112872ca */ /* 0x000fe200000e0000 */
[----:B------:R-:W-:Y:S01]  /*3df40*/  UIADD3 UR4, UP0, UR4, 0x9f0, URZ ;  /* 0x000009f004047890 */ /* 0x000fe2000ff1e03f */
[----:B------:R-:W-:-:S03]  /*3df50*/  UMOV UR41, URZ ;  /* 0x0000003f00297c82 */ /* 0x000fc60008000000 */
[----:B------:R-:W-:Y:S01]  /*3df60*/  UIADD3.X UR5, URZ, UR5, URZ, UP0, !UPT ;  /* 0x000000053f057290 */ /* 0x000fe200087fe43f */
[----:B------:R-:W2:Y:S08]  /*3df70*/  S2UR UR43, SR_CTAID.Y ;  /* 0x00000000002b79c3 */ /* 0x000eb00000002600 */
[----:B--2---:R2:W-:Y:S01]  /*3df80*/  UTMASTG.4D [UR40], [UR4] ;  /* 0x00000028040073b5 */ /* 0x0045e20008018000 */
[----:B------:R0:W-:Y:S01]  /*3df90*/  UTMACMDFLUSH ;  /* 0x00000000000079b7 */ /* 0x0001e20000000000 */
[----:B--2---:R-:W-:-:S04]  /*3dfa0*/  DEPBAR.LE SB0, 0x1 ;  /* 0x000080400000791a */ /* 0x004fc80000000000 */
.L_x_54:
[----:B------:R-:W-:Y:S05]  /*3dfb0*/  BSYNC B0 ;  /* 0x0000000000007941 */ /* 0x000fea0003800000 */
.L_x_53:
[----:B------:R-:W-:Y:S01]  /*3dfc0*/  BAR.SYNC.DEFER_BLOCKING 0x1, 0x80 ;  /* 0x0042000000007b1d */ /* 0x000fe20000010000 */
[----:B------:R-:W-:-:S05]  /*3dfd0*/  VIADD R2, R16, 0x1000 ;  /* 0x0000100010027836 */ /* 0x000fca0000000000 */
[----:B------:R-:W-:Y:S01]  /*3dfe0*/  BSSY B0, `(.L_x_55) ;  /* 0x0000017000007945 */ /* 0x000fe20003800000 */
[----:B------:R2:W-:Y:S04]  /*3dff0*/  STSM.16.M88.4 [R16+0x1000], R124 ;  /* 0x0010007c10007844 */ /* 0x0005e80000000200 */
[----:B------:R2:W-:Y:S01]  /*3e000*/  STSM.16.M88.4 [R0+0x1000], R120 ;  /* 0x0010007800007844 */ /* 0x0005e20000000200 */
[----:B------:R-:W-:Y:S01]  /*3e010*/  @!PT LDS RZ, [RZ] ;  /* 0x00000000fffff984 */ /* 0x000fe20000000800 */
[----:B------:R-:W-:Y:S01]  /*3e020*/  @!PT LDS RZ, [RZ] ;  /* 0x00000000fffff984 */ /* 0x000fe20000000800 */
[----:B------:R-:W-:Y:S01]  /*3e030*/  @!PT LDS RZ, [RZ] ;  /* 0x00000000fffff984 */ /* 0x000fe20000000800 */
[----:B------:R-:W-:Y:S01]  /*3e040*/  @!PT LDS RZ, [RZ] ;  /* 0x00000000fffff984 */ /* 0x000fe20000000800 */
[----:B------:R3:W-:Y:S06]  /*3e050*/  MEMBAR.ALL.CTA ;  /* 0x0000000000007992 */ /* 0x0007ec0000008000 */
[----:B---3--:R-:W3:Y:S02]  /*3e060*/  FENCE.VIEW.ASYNC.S ;  /* 0x00000000000073c6 */ /* 0x008ee40000000000 */
[----:B---3--:R-:W-:Y:S06]  /*3e070*/  BAR.SYNC.DEFER_BLOCKING 0x1, 0x80 ;  /* 0x0042000000007b1d */ /* 0x008fec0000010000 */
[----:B------:R-:W-:Y:S05]  /*3e080*/  @P1 BRA `(.L_x_56) ;  /* 0x0000000000301947 */ /* 0x000fea0003800000 */
[----:B------:R-:W-:Y:S01]  /*3e090*/  S2UR UR12, SR_CTAID.Z ;  /* 0x00000000000c79c3 */ /* 0x000fe20000002700 */
[----:B------:R-:W-:Y:S01]  /*3e0a0*/  R2UR UR8, R17 ;  /* 0x00000000110872ca */ /* 0x000fe200000e0000 */
[----:B------:R-:W-:Y:S01]  /*3e0b0*/  ULDC.64 UR4, c[0x0][0x198] ;  /* 0x0000660000047ab9 */ /* 0x000fe20000000a00 */
[----:B------:R-:W-:Y:S01]  /*3e0c0*/  UMOV UR9, 0x20 ;  /* 0x0000002000097882 */ /* 0x000fe20000000000 */
[----:B------:R-:W-:Y:S01]  /*3e0d0*/  UIADD3 UR4, UP0, UR4, 0x9f0, URZ ;  /* 0x000009f004047890 */ /* 0x000fe2000ff1e03f */
[----:B------:R-:W-:-:S03]  /*3e0e0*/  UMOV UR10, UR42 ;  /* 0x0000002a000a7c82 */ /* 0x000fc60008000000 */
[----:B------:R-:W3:Y:S01]  /*3e0f0*/  S2UR UR11, SR_CTAID.Y ;  /* 0x00000000000b79c3 */ /* 0x000ee20000002600 */
[----:B------:R-:W-:-:S05]  /*3e100*/  UIADD3.X UR5, URZ, UR5, URZ, UP0, !UPT ;  /* 0x000000053f057290 */ /* 0x000fca00087fe43f */
[----:B------:R-:W-:-:S09]  /*3e110*/  UIADD3 UR8, UR8, 0x1000, URZ ;  /* 0x0000100008087890 */ /* 0x000fd2000fffe03f */
[----:B---3--:R3:W-:Y:S01]  /*3e120*/  UTMASTG.4D [UR8], [UR4] ;  /* 0x00000008040073b5 */ /* 0x0087e20008018000 */
[----:B------:R0:W-:Y:S01]  /*3e130*/  UTMACMDFLUSH ;  /* 0x00000000000079b7 */ /* 0x0001e20000000000 */
[----:B---3--:R-:W-:-:S04]  /*3e140*/  DEPBAR.LE SB0, 0x1 ;  /* 0x000080400000791a */ /* 0x008fc80000000000 */
.L_x_56:
[----:B------:R-:W-:Y:S05]  /*3e150*/  BSYNC B0 ;  /* 0x0000000000007941 */ /* 0x000fea0003800000 */
.L_x_55:
[----:B------:R-:W-:Y:S01]  /*3e160*/  BAR.SYNC.DEFER_BLOCKING 0x1, 0x80 ;  /* 0x0042000000007b1d */ /* 0x000fe20000010000 */
[----:B------:R-:W-:-:S05]  /*3e170*/  IMAD R2, R18, 0x2, R2 ;  /* 0x0000000212027824 */ /* 0x000fca00078e0202 */
        /* <DEDUP_REMOVED lines=8> */
[----:B----4-:R-:W4:Y:S02]  /*3e200*/  FENCE.VIEW.ASYNC.S ;  /* 0x00000000000073c6 */ /* 0x010f240000000000 */
[----:B----4-:R-:W-:Y:S06]  /*3e210*/  BAR.SYNC.DEFER_BLOCKING 0x1, 0x80 ;  /* 0x0042000000007b1d */ /* 0x010fec0000010000 */
[----:B------:R-:W-:Y:S05]  /*3e220*/  @P1 BRA `(.L_x_58) ;  /* 0x00000000002c1947 */ /* 0x000fea0003800000 */
[----:B------:R-:W-:Y:S01]  /*3e230*/  S2UR UR12, SR_CTAID.Z ;  /* 0x00000000000c79c3 */ /* 0x000fe20000002700 */
[----:B------:R-:W-:Y:S01]  /*3e240*/  ULDC.64 UR4, c[0x0][0x198] ;  /* 0x0000660000047ab9 */ /* 0x000fe20000000a00 */
[----:B------:R-:W-:Y:S01]  /*3e250*/  R2UR UR8, R17 ;  /* 0x00000000110872ca */ /* 0x000fe200000e0000 */
[----:B------:R-:W-:Y:S01]  /*3e260*/  UIADD3 UR4, UP0, UR4, 0x9f0, URZ ;  /* 0x000009f004047890 */ /* 0x000fe2000ff1e03f */
[----:B------:R-:W-:Y:S01]  /*3e270*/  UMOV UR9, 0x40 ;  /* 0x0000004000097882 */ /* 0x000fe20000000000 */
[----:B------:R-:W-:Y:S02]  /*3e280*/  UMOV UR10, UR42 ;  /* 0x0000002a000a7c82 */ /* 0x000fe40008000000 */
[----:B------:R-:W-:Y:S01]  /*3e290*/  UIADD3.X UR5, URZ, UR5, URZ, UP0, !UPT ;  /* 0x000000053f057290 */ /* 0x000fe200087fe43f */
[----:B------:R-:W4:Y:S08]  /*3e2a0*/  S2UR UR11, SR_CTAID.Y ;  /* 0x00000000000b79c3 */ /* 0x000f300000002600 */
[----:B----4-:R4:W-:Y:S01]  /*3e2b0*/  UTMASTG.4D [UR8], [UR4] ;  /* 0x00000008040073b5 */ /* 0x0109e20008018000 */
[----:B------:R0:W-:Y:S01]  /*3e2c0*/  UTMACMDFLUSH ;  /* 0x00000000000079b7 */ /* 0x0001e20000000000 */
[----:B----4-:R-:W-:-:S04]  /*3e2d0*/  DEPBAR.LE SB0, 0x1 ;  /* 0x000080400000791a */ /* 0x010fc80000000000 */
.L_x_58:
[----:B------:R-:W-:Y:S05]  /*3e2e0*/  BSYNC B0 ;  /* 0x0000000000007941 */ /* 0x000fea0003800000 */
.L_x_57:
[----:B------:R-:W-:Y:S06]  /*3e2f0*/  BAR.SYNC.DEFER_BLOCKING 0x1, 0x80 ;  /* 0x0042000000007b1d */ /* 0x000fec0000010000 */
[----:B------:R-:W-:Y:S01]  /*3e300*/  BSSY B0, `(.L_x_59) ;  /* 0x0000017000007945 */ /* 0x000fe20003800000 */
[----:B------:R4:W-:Y:S04]  /*3e310*/  STSM.16.M88.4 [R16+0x1000], R108 ;  /* 0x0010006c10007844 */ /* 0x0009e80000000200 */
[----:B------:R4:W-:Y:S01]  /*3e320*/  STSM.16.M88.4 [R2], R104 ;  /* 0x0000006802007844 */ /* 0x0009e20000000200 */
[----:B------:R-:W-:Y:S01]  /*3e330*/  @!PT LDS RZ, [RZ] ;  /* 0x00000000fffff984 */ /* 0x000fe20000000800 */
[----:B------:R-:W-:Y:S01]  /*3e340*/  @!PT LDS RZ, [RZ] ;  /* 0x00000000fffff984 */ /* 0x000fe20000000800 */
[----:B------:R-:W-:Y:S01]  /*3e350*/  @!PT LDS RZ, [RZ] ;  /* 0x00000000fffff984 */ /* 0x000fe20000000800 */
[----:B------:R-:W-:Y:S01]  /*3e360*/  @!PT LDS RZ, [RZ] ;  /* 0x00000000fffff984 */ /* 0x000fe20000000800 */
[----:B------:R5:W-:Y:S06]  /*3e370*/  MEMBAR.ALL.CTA ;  /* 0x0000000000007992 */ /* 0x000bec0000008000 */
[----:B-----5:R-:W5:Y:S02]  /*3e380*/  FENCE.VIEW.ASYNC.S ;  /* 0x00000000000073c6 */ /* 0x020f640000000000 */
[----:B-----5:R-:W-:Y:S06]  /*3e390*/  BAR.SYNC.DEFER_BLOCKING 0x1, 0x80 ;  /* 0x0042000000007b1d */ /* 0x020fec0000010000 */
[----:B------:R-:W-:Y:S05]  /*3e3a0*/  @P1 BRA `(.L_x_60) ;  /* 0x0000000000301947 */ /* 0x000fea0003800000 */
[----:B------:R-:W-:Y:S01]  /*3e3b0*/  S2UR UR12, SR_CTAID.Z ;  /* 0x00000000000c79c3 */ /* 0x000fe20000002700 */
[----:B------:R-:W-:Y:S01]  /*3e3c0*/  R2UR UR8, R17 ;  /* 0x00000000110872ca */ /* 0x000fe200000e0000 */
[----:B------:R-:W-:Y:S01]  /*3e3d0*/  ULDC.64 UR4, c[0x0][0x198] ;  /* 0x0000660000047ab9 */ /* 0x000fe20000000a00 */
[----:B------:R-:W-:Y:S01]  /*3e3e0*/  UMOV UR9, 0x60 ;  /* 0x0000006000097882 */ /* 0x000fe20000000000 */
[----:B------:R-:W-:Y:S01]  /*3e3f0*/  UIADD3 UR4, UP0, UR4, 0x9f0, URZ ;  /* 0x000009f004047890 */ /* 0x000fe2000ff1e03f */
[----:B------:R-:W-:-:S03]  /*3e400*/  UMOV UR10, UR42 ;  /* 0x0000002a000a7c82 */ /* 0x000fc60008000000 */
[----:B------:R-:W5:Y:S01]  /*3e410*/  S2UR UR11, SR_CTAID.Y ;  /* 0x00000000000b79c3 */ /* 0x000f620000002600 */
[----:B------:R-:W-:-:S05]  /*3e420*/  UIADD3.X UR5, URZ, UR5, URZ, UP0, !UPT ;  /* 0x000000053f057290 */ /* 0x000fca00087fe43f */
[----:B------:R-:W-:-:S09]  /*3e430*/  UIADD3 UR8, UR8, 0x1000, URZ ;  /* 0x0000100008087890 */ /* 0x000fd2000fffe03f */
[----:B-----5:R1:W-:Y:S01]  /*3e440*/  UTMASTG.4D [UR8], [UR4] ;  /* 0x00000008040073b5 */ /* 0x0203e20008018000 */
[----:B------:R0:W-:Y:S01]  /*3e450*/  UTMACMDFLUSH ;  /* 0x00000000000079b7 */ /* 0x0001e20000000000 */
[----:B-1----:R-:W-:-:S04]  /*3e460*/  DEPBAR.LE SB0, 0x1 ;  /* 0x000080400000791a */ /* 0x002fc80000000000 */
.L_x_60:
[----:B------:R-:W-:Y:S05]  /*3e470*/  BSYNC B0 ;  /* 0x0000000000007941 */ /* 0x000fea0003800000 */
.L_x_59:
[----:B------:R-:W-:Y:S06]  /*3e480*/  BAR.SYNC.DEFER_BLOCKING 0x1, 0x80 ;  /* 0x0042000000007b1d */ /* 0x000fec0000010000 */
        /* <DEDUP_REMOVED lines=18> */
[----:B------:R-:W5:Y:S08]  /*3e5b0*/  S2UR UR11, SR_CTAID.Y ;  /* 0x00000000000b79c3 */ /* 0x000f700000002600 */
[----:B-----5:R1:W-:Y:S01]  /*3e5c0*/  UTMASTG.4D [UR8], [UR4] ;  /* 0x00000008040073b5 */ /* 0x0203e20008018000 */
[----:B------:R0:W-:Y:S01]  /*3e5d0*/  UTMACMDFLUSH ;  /* 0x00000000000079b7 */ /* 0x0001e20000000000 */
[----:B-1----:R-:W-:-:S04]  /*3e5e0*/  DEPBAR.LE SB0, 0x1 ;  /* 0x000080400000791a */ /* 0x002fc80000000000 */
.L_x_62:
[----:B------:R-:W-:Y:S05]  /*3e5f0*/  BSYNC B0 ;  /* 0x0000000000007941 */ /* 0x000fea0003800000 */
.L_x_61:
        /* <DEDUP_REMOVED lines=24> */
.L_x_64:
[----:B------:R-:W-:Y:S05]  /*3e780*/  BSYNC B0 ;  /* 0x0000000000007941 */ /* 0x000fea0003800000 */
.L_x_63:
        /* <DEDUP_REMOVED lines=23> */
.L_x_66:
[----:B------:R-:W-:Y:S05]  /*3e900*/  BSYNC B0 ;  /* 0x0000000000007941 */ /* 0x000fea0003800000 */
.L_x_65:
        /* <DEDUP_REMOVED lines=24> */
.L_x_68:
[----:B------:R-:W-:Y:S05]  /*3ea90*/  BSYNC B0 ;  /* 0x0000000000007941 */ /* 0x000fea0003800000 */
.L_x_67:
        /* <DEDUP_REMOVED lines=23> */
.L_x_70:
[----:B------:R-:W-:Y:S05]  /*3ec10*/  BSYNC B0 ;  /* 0x0000000000007941 */ /* 0x000fea0003800000 */
.L_x_69:
        /* <DEDUP_REMOVED lines=24> */
.L_x_72:
[----:B------:R-:W-:Y:S05]  /*3eda0*/  BSYNC B0 ;  /* 0x0000000000007941 */ /* 0x000fea0003800000 */
.L_x_71:
        /* <DEDUP_REMOVED lines=23> */
.L_x_74:
[----:B------:R-:W-:Y:S05]  /*3ef20*/  BSYNC B0 ;  /* 0x0000000000007941 */ /* 0x000fea0003800000 */
.L_x_73:
        /* <DEDUP_REMOVED lines=24> */
.L_x_76:
[----:B------:R-:W-:Y:S05]  /*3f0b0*/  BSYNC B0 ;  /* 0x0000000000007941 */ /* 0x000fea0003800000 */
.L_x_75:
        /* <DEDUP_REMOVED lines=23> */
.L_x_78:
[----:B------:R-:W-:Y:S05]  /*3f230*/  BSYNC B0 ;  /* 0x0000000000007941 */ /* 0x000fea0003800000 */
.L_x_77:
        /* <DEDUP_REMOVED lines=24> */
.L_x_80:
[----:B------:R-:W-:Y:S05]  /*3f3c0*/  BSYNC B0 ;  /* 0x0000000000007941 */ /* 0x000fea0003800000 */
.L_x_79:
        /* <DEDUP_REMOVED lines=23> */
.L_x_82:
[----:B------:R-:W-:Y:S05]  /*3f540*/  BSYNC B0 ;  /* 0x0000000000007941 */ /* 0x000fea0003800000 */
.L_x_81:
[----:B------:R-:W-:Y:S01]  /*3f550*/  BAR.SYNC.DEFER_BLOCKING 0x1, 0x80 ;  /* 0x0042000000007b1d */ /* 0x000fe20000010000 */
[----:B-123--:R-:W-:-:S04]  /*3f560*/  MOV R0, RZ ;  /* 0x000000ff00007202 */ /* 0x00efc80000000f00 */
[----:B------:R-:W-:Y:S01]  /*3f570*/  LOP3.LUT P0, RZ, R0, 0x1bf, RZ, 0xc0, !PT ;  /* 0x000001bf00ff7812 */ /* 0x000fe2000780c0ff */
        /* <DEDUP_REMOVED lines=12> */
[----:B------:R-:W-:Y:S01]  /*3f640*/  R2UR UR8, R17 ;  /* 0x00000000110872ca */ /* 0x000fe200000e0000 */
[----:B------:R-:W-:Y:S01]  /*3f650*/  ULDC.64 UR4, c[0x0][0x198] ;  /* 0x0000660000047ab9 */ /* 0x000fe20000000a00 */
[----:B------:R-:W-:Y:S01]  /*3f660*/  UMOV UR9, 0x1e0 ;  /* 0x000001e000097882 */ /* 0x000fe20000000000 */
[----:B------:R-:W-:Y:S01]  /*3f670*/  UIADD3 UR4, UP0, UR4, 0x9f0, URZ ;  /* 0x000009f004047890 */ /* 0x000fe2000ff1e03f */
[----:B------:R-:W-:-:S03]  /*3f680*/  UMOV UR10, UR42 ;  /* 0x0000002a000a7c82 */ /* 0x000fc60008000000 */
[----:B------:R-:W2:Y:S01]  /*3f690*/  S2UR UR11, SR_CTAID.Y ;  /* 0x00000000000b79c3 */ /* 0x000ea20000002600 */
[----:B------:R-:W-:-:S05]  /*3f6a0*/  UIADD3.X UR5, URZ, UR5, URZ, UP0, !UPT ;  /* 0x000000053f057290 */ /* 0x000fca00087fe43f */
[----:B------:R-:W-:-:S09]  /*3f6b0*/  UIADD3 UR8, UR8, 0x1000, URZ ;  /* 0x0000100008087890 */ /* 0x000fd2000fffe03f */
[----:B--2---:R2:W-:Y:S02]  /*3f6c0*/  UTMASTG.4D [UR8], [UR4] ;  /* 0x00000008040073b5 */ /* 0x0045e40008018000 */
[----:B--2---:R0:W-:Y:S02]  /*3f6d0*/  UTMACMDFLUSH ;  /* 0x00000000000079b7 */ /* 0x0041e40000000000 */
.L_x_84:
[----:B------:R-:W-:Y:S05]  /*3f6e0*/  BSYNC B0 ;  /* 0x0000000000007941 */ /* 0x000fea0003800000 */
.L_x_83:
[----:B------:R-:W-:Y:S05]  /*3f6f0*/  @!P0 BRA `(.L_x_85) ;  /* 0x0000000000408947 */ /* 0x000fea0003800000 */
[----:B-1--4-:R-:W-:Y:S01]  /*3f700*/  MOV R2, 0x0 ;  /* 0x0000000000027802 */ /* 0x012fe20000000f00 */
        /* <DEDUP_REMOVED lines=13> */
[----:B------:R-:W-:-:S07]  /*3f7e0*/  LEPC R20, `(.L_x_85) ;  /* 0x000000001014794e */ /* 0x000fce0000000000 */
[----:B-1----:R-:W-:Y:S05]  /*3f7f0*/  CALL.ABS.NOINC R2 ;  /* 0x0000000002007343 */ /* 0x002fea0003c00000 */
.L_x_85:
[----:B------:R-:W-:-:S04]  /*3f800*/  IADD3 R0, R17, 0x2200, RZ ;  /* 0x0000220011007810 */ /* 0x000fc80007ffe0ff */
[----:B------:R-:W-:-:S13]  /*3f810*/  LOP3.LUT P0, RZ, R0, 0x1b0, RZ, 0xc0, !PT ;  /* 0x000001b000ff7812 */ /* 0x000fda000780c0ff */
[----:B------:R-:W-:Y:S05]  /*3f820*/  @!P0 BRA `(.L_x_86) ;  /* 0x0000000000408947 */ /* 0x000fea0003800000 */
[----:B-1--4-:R-:W-:Y:S01]  /*3f830*/  MOV R2, 0x0 ;  /* 0x0000000000027802 */ /* 0x012fe20000000f00 */
        /* <DEDUP_REMOVED lines=13> */
[----:B------:R-:W-:-:S07]  /*3f910*/  LEPC R20, `(.L_x_86) ;  /* 0x000000001014794e */ /* 0x000fce0000000000 */
[----:B-1----:R-:W-:Y:S05]  /*3f920*/  CALL.ABS.NOINC R2 ;  /* 0x0000000002007343 */ /* 0x002fea0003c00000 */
.L_x_86:
[----:B----4-:R-:W2:Y:S04]  /*3f930*/  LDL.LU R111, [R1+0x9bc] ;  /* 0x0009bc00016f7983 */ /* 0x010ea80000300800 */
[----:B------:R-:W2:Y:S04]  /*3f940*/  LDL.LU R23, [R1+0x9b8] ;  /* 0x0009b80001177983 */ /* 0x000ea80000300800 */
[----:B------:R-:W3:Y:S04]  /*3f950*/  LDL.LU R110, [R1+0x9c4] ;  /* 0x0009c400016e7983 */ /* 0x000ee80000300800 */
[----:B------:R-:W3:Y:S04]  /*3f960*/  LDL.LU R28, [R1+0x9c0] ;  /* 0x0009c000011c7983 */ /* 0x000ee80000300800 */
[----:B------:R-:W4:Y:S04]  /*3f970*/  LDL.LU R109, [R1+0x9cc] ;  /* 0x0009cc00016d7983 */ /* 0x000f280000300800 */
[----:B------:R-:W4:Y:S04]  /*3f980*/  LDL.LU R29, [R1+0x9c8] ;  /* 0x0009c800011d7983 */ /* 0x000f280000300800 */
[----:B------:R-:W5:Y:S04]  /*3f990*/  LDL.LU R108, [R1+0x9d4] ;  /* 0x0009d400016c7983 */ /* 0x000f680000300800 */
        /* <DEDUP_REMOVED lines=120> */
[----:B-1----:R-:W5:Y:S01]  /*40120*/  LDL.LU R2, [R1+0xaf8] ;  /* 0x000af80001027983 */ /* 0x002f620000300800 */
[----:B--2---:R-:W-:-:S02]  /*40130*/  F2FP.F16.F32.PACK_AB R23, R111, R23 ;  /* 0x000000176f17723e */ /* 0x004fc400000000ff */
[----:B---3--:R-:W-:Y:S01]  /*40140*/  F2FP.F16.F32.PACK_AB R28, R110, R28 ;  /* 0x0000001c6e1c723e */ /* 0x008fe200000000ff */
[----:B------:R-:W2:Y:S01]  /*40150*/  LDL.LU R196, [R1+0x704] ;  /* 0x0007040001c47983 */ /* 0x000ea20000300800 */
[----:B----4-:R-:W-:Y:S02]  /*40160*/  F2FP.F16.F32.PACK_AB R29, R109, R29 ;  /* 0x0000001d6d1d723e */ /* 0x010fe400000000ff */
[----:B-----5:R-:W-:Y:S01]  /*40170*/  F2FP.F16.F32.PACK_AB R30, R108, R30 ;  /* 0x0000001e6c1e723e */ /* 0x020fe200000000ff */
[----:B------:R-:W3:Y:S01]  /*40180*/  LDL.LU R195, [R1+0x70c] ;  /* 0x00070c0001c37983 */ /* 0x000ee20000300800 */
[----:B------:R-:W-:Y:S02]  /*40190*/  F2FP.F16.F32.PACK_AB R31, R107, R31 ;  /* 0x0000001f6b1f723e */ /* 0x000fe400000000ff */
[----:B------:R-:W-:Y:S01]  /*401a0*/  F2FP.F16.F32.PACK_AB R36, R106, R36 ;  /* 0x000000246a24723e */ /* 0x000fe200000000ff */
[----:B------:R-:W4:Y:S01]  /*401b0*/  LDL.LU R194, [R1+0x714] ;  /* 0x0007140001c27983 */ /* 0x000f220000300800 */
[----:B------:R-:W-:-:S02]  /*401c0*/  F2FP.F16.F32.PACK_AB R37, R105, R37 ;  /* 0x000000256925723e */ /* 0x000fc400000000ff */
[----:B------:R-:W-:Y:S01]  /*401d0*/  F2FP.F16.F32.PACK_AB R38, R104, R38 ;  /* 0x000000266826723e */ /* 0x000fe200000000ff */
[----:B------:R-:W5:Y:S01]  /*401e0*/  LDL.LU R193, [R1+0x71c] ;  /* 0x00071c0001c17983 */ /* 0x000f620000300800 */
[----:B------:R-:W-:Y:S02]  /*401f0*/  F2FP.F16.F32.PACK_AB R43, R99, R43 ;  /* 0x0000002b632b723e */ /* 0x000fe400000000ff */
[----:B------:R-:W-:Y:S01]  /*40200*/  F2FP.F16.F32.PACK_AB R44, R98, R44 ;  /* 0x0000002c622c723e */ /* 0x000fe200000000ff */
[----:B------:R-:W5:Y:S01]  /*40210*/  LDL.LU R192, [R1+0x724] ;  /* 0x0007240001c07983 */ /* 0x000f620000300800 */
[----:B------:R-:W-:Y:S02]  /*40220*/  F2FP.F16.F32.PACK_AB R45, R97, R45 ;  /* 0x0000002d612d723e */ /* 0x000fe400000000ff */
[----:B------:R-:W-:Y:S01]  /*40230*/  F2FP.F16.F32.PACK_AB R46, R96, R46 ;  /* 0x0000002e602e723e */ /* 0x000fe200000000ff */
[----:B------:R-:W5:Y:S01]  /*40240*/  LDL.LU R191, [R1+0x72c] ;  /* 0x00072c0001bf7983 */ /* 0x000f620000300800 */
        /* <DEDUP_REMOVED lines=33> */
[----:B------:R-:W-:-:S03]  /*40460*/  F2FP.F16.F32.PACK_AB R69, R73, R69 ;  /* 0x000000454945723e */ /* 0x000fc600000000ff */
[----:B------:R-:W3:Y:S01]  /*40470*/  LDL.LU R73, [R1+0x708] ;  /* 0x0007080001497983 */ /* 0x000ee20000300800 */
[----:B------:R-:W-:-:S03]  /*40480*/  F2FP.F16.F32.PACK_AB R70, R72, R70 ;  /* 0x000000464846723e */ /* 0x000fc600000000ff */
[----:B------:R-:W4:Y:S04]  /*40490*/  LDL.LU R74, [R1+0x710] ;  /* 0x00071000014a7983 */ /* 0x000f280000300800 */
[----:B------:R-:W2:Y:S01]  /*404a0*/  LDL.LU R72, [R1+0x700] ;  /* 0x0007000001487983 */ /* 0x000ea20000300800 */
[----:B------:R-:W-:-:S03]  /*404b0*/  F2FP.F16.F32.PACK_AB R12, R138, R137 ;  /* 0x000000898a0c723e */ /* 0x000fc600000000ff */
[----:B------:R-:W5:Y:S04]  /*404c0*/  LDL.LU R76, [R1+0x720] ;  /* 0x00072000014c7983 */ /* 0x000f680000300800 */
[----:B------:R-:W5:Y:S01]  /*404d0*/  LDL.LU R78, [R1+0x730] ;  /* 0x00073000014e7983 */ /* 0x000f620000300800 */
[----:B------:R-:W-:-:S03]  /*404e0*/  F2FP.F16.F32.PACK_AB R13, R136, R135 ;  /* 0x00000087880d723e */ /* 0x000fc600000000ff */
[----:B------:R-:W5:Y:S04]  /*404f0*/  LDL.LU R80, [R1+0x740] ;  /* 0x0007400001507983 */ /* 0x000f680000300800 */
[----:B------:R-:W5:Y:S04]  /*40500*/  LDL.LU R82, [R1+0x750] ;  /* 0x0007500001527983 */ /* 0x000f680000300800 */
[----:B------:R-:W5:Y:S01]  /*40510*/  LDL.LU R184, [R1+0x764] ;  /* 0x0007640001b87983 */ /* 0x000f620000300800 */
[----:B------:R-:W-:-:S03]  /*40520*/  F2FP.F16.F32.PACK_AB R41, R101, R41 ;  /* 0x000000296529723e */ /* 0x000fc600000000ff */
        /* <DEDUP_REMOVED lines=128> */
[----:B------:R-:W-:-:S02]  /*40d30*/  ISETP.GT.U32.AND P6, PT, R19, 0x3e, PT ;  /* 0x0000003e1300780c */ /* 0x000fc40003fc4070 */
[----:B--2---:R-:W-:Y:S02]  /*40d40*/  F2FP.F16.F32.PACK_AB R72, R196, R72 ;  /* 0x00000048c448723e */ /* 0x004fe400000000ff */
[----:B---3--:R-:W-:Y:S02]  /*40d50*/  F2FP.F16.F32.PACK_AB R73, R195, R73 ;  /* 0x00000049c349723e */ /* 0x008fe400000000ff */
[----:B----4-:R-:W-:Y:S02]  /*40d60*/  F2FP.F16.F32.PACK_AB R74, R194, R74 ;  /* 0x0000004ac24a723e */ /* 0x010fe400000000ff */
[----:B-----5:R-:W-:Y:S02]  /*40d70*/  F2FP.F16.F32.PACK_AB R75, R193, R75 ;  /* 0x0000004bc14b723e */ /* 0x020fe400000000ff */
        /* <DEDUP_REMOVED lines=34> */
[C---:B------:R-:W-:Y:S02]  /*40fa0*/  VIADD R3, R16.reuse, 0x2200 ;  /* 0x0000220010037836 */ /* 0x040fe40000000000 */
[----:B------:R-:W-:-:S03]  /*40fb0*/  VIADD R101, R16, 0x3200 ;  /* 0x0000320010657836 */ /* 0x000fc60000000000 */
[C---:B------:R-:W-:Y:S01]  /*40fc0*/  LEA R3, R18.reuse, R3, 0x1 ;  /* 0x0000000312037211 */ /* 0x040fe200078e08ff */
[C---:B------:R-:W-:Y:S01]  /*40fd0*/  IMAD R101, R18.reuse, 0x2, R101 ;  /* 0x0000000212657824 */ /* 0x040fe200078e0265 */
[----:B------:R-:W-:Y:S01]  /*40fe0*/  F2FP.F16.F32.PACK_AB R133, R139, R133 ;  /* 0x000000858b85723e */ /* 0x000fe200000000ff */
[----:B------:R-:W-:Y:S01]  /*40ff0*/  IMAD R18, R18, 0x2, R16 ;  /* 0x0000000212127824 */ /* 0x000fe200078e0210 */
        /* <DEDUP_REMOVED lines=24> */
[----:B------:R-:W-:Y:S01]  /*41180*/  F2FP.F16.F32.PACK_AB R139, R2, R0 ;  /* 0x00000000028b723e */ /* 0x000fe200000000ff */
[----:B------:R-:W-:Y:S06]  /*41190*/  @P6 BRA `(.L_x_87) ;  /* 0x0000000000046947 */ /* 0x000fec0003800000 */
[----:B------:R-:W-:-:S04]  /*411a0*/  DEPBAR.LE SB0, 0x1 ;  /* 0x000080400000791a */ /* 0x000fc80000000000 */
.L_x_87:
[----:B------:R-:W-:Y:S05]  /*411b0*/  WARPSYNC.ALL ;  /* 0x0000000000007948 */ /* 0x000fea0003800000 */
[----:B------:R-:W-:Y:S06]  /*411c0*/  BAR.SYNC.DEFER_BLOCKING 0x1, 0x80 ;  /* 0x0042000000007b1d */ /* 0x000fec0000010000 */
        /* <DEDUP_REMOVED lines=14> */
[----:B------:R-:W-:Y:S01]  /*412b0*/  UMOV UR9, URZ ;  /* 0x0000003f00097c82 */ /* 0x000fe20008000000 */
[----:B------:R-:W-:Y:S01]  /*412c0*/  UIADD3 UR4, UP0, UR4, 0xcf0, URZ ;  /* 0x00000cf004047890 */ /* 0x000fe2000ff1e03f */
[----:B------:R-:W-:-:S03]  /*412d0*/  UMOV UR10, UR42 ;  /* 0x0000002a000a7c82 */ /* 0x000fc60008000000 */
[----:B------:R-:W2:Y:S01]  /*412e0*/  S2UR UR11, SR_CTAID.Y ;  /* 0x00000000000b79c3 */ /* 0x000ea20000002600 */
[----:B------:R-:W-:-:S05]  /*412f0*/  UIADD3.X UR5, URZ, UR5, URZ, UP0, !UPT ;  /* 0x000000053f057290 */ /* 0x000fca00087fe43f */
[----:B------:R-:W-:-:S09]  /*41300*/  UIADD3 UR8, UR8, 0x2200, URZ ;  /* 0x0000220008087890 */ /* 0x000fd2000fffe03f */
[----:B--2---:R2:W-:Y:S01]  /*41310*/  UTMASTG.4D [UR8], [UR4] ;  /* 0x00000008040073b5 */ /* 0x0045e20008018000 */
[----:B------:R0:W-:Y:S01]  /*41320*/  UTMACMDFLUSH ;  /* 0x00000000000079b7 */ /* 0x0001e20000000000 */
[----:B--2---:R-:W-:-:S04]  /*41330*/  DEPBAR.LE SB0, 0x1 ;  /* 0x000080400000791a */ /* 0x004fc80000000000 */
.L_x_89:
[----:B------:R-:W-:Y:S05]  /*41340*/  BSYNC B0 ;  /* 0x0000000000007941 */ /* 0x000fea0003800000 */
.L_x_88:
        /* <DEDUP_REMOVED lines=24> */
.L_x_91:
[----:B------:R-:W-:Y:S05]  /*414d0*/  BSYNC B0 ;  /* 0x0000000000007941 */ /* 0x000fea0003800000 */
.L_x_90:
        /* <DEDUP_REMOVED lines=13> */
[----:B------:R-:W-:Y:S01]  /*415b0*/  R2UR UR8, R17 ;  /* 0x00000000110872ca */ /* 0x000fe200000e0000 */
[----:B------:R-:W-:Y:S01]  /*415c0*/  ULDC.64 UR4, c[0x0][0x198] ;  /* 0x0000660000047ab9 */ /* 0x000fe20000000a00 */
[----:B------:R-:W-:Y:S01]  /*415d0*/  UMOV UR9, 0x40 ;  /* 0x0000004000097882 */ /* 0x000fe20000000000 */
[----:B------:R-:W-:Y:S01]  /*415e0*/  UIADD3 UR4, UP0, UR4, 0xcf0, URZ ;  /* 0x00000cf004047890 */ /* 0x000fe2000ff1e03f */
[----:B------:R-:W-:-:S03]  /*415f0*/  UMOV UR10, UR42 ;  /* 0x0000002a000a7c82 */ /* 0x000fc60008000000 */
[----:B------:R-:W4:Y:S01]  /*41600*/  S2UR UR11, SR_CTAID.Y ;  /* 0x00000000000b79c3 */ /* 0x000f220000002600 */
[----:B------:R-:W-:-:S05]  /*41610*/  UIADD3.X UR5, URZ, UR5, URZ, UP0, !UPT ;  /* 0x000000053f057290 */ /* 0x000fca00087fe43f */
[----:B------:R-:W-:-:S09]  /*41620*/  UIADD3 UR8, UR8, 0x2200, URZ ;  /* 0x0000220008087890 */ /* 0x000fd2000fffe03f */
[----:B----4-:R4:W-:Y:S01]  /*41630*/  UTMASTG.4D [UR8], [UR4] ;  /* 0x00000008040073b5 */ /* 0x0109e20008018000 */
[----:B------:R0:W-:Y:S01]  /*41640*/  UTMACMDFLUSH ;  /* 0x00000000000079b7 */ /* 0x0001e20000000000 */
[----:B----4-:R-:W-:-:S04]  /*41650*/  DEPBAR.LE SB0, 0x1 ;  /* 0x000080400000791a */ /* 0x010fc80000000000 */
.L_x_93:
[----:B------:R-:W-:Y:S05]  /*41660*/  BSYNC B0 ;  /* 0x0000000000007941 */ /* 0x000fea0003800000 */
.L_x_92:
        /* <DEDUP_REMOVED lines=24> */
.L_x_95:
[----:B------:R-:W-:Y:S05]  /*417f0*/  BSYNC B0 ;  /* 0x0000000000007941 */ /* 0x000fea0003800000 */
.L_x_94:
        /* <DEDUP_REMOVED lines=24> */
.L_x_97:
[----:B------:R-:W-:Y:S05]  /*41980*/  BSYNC B0 ;  /* 0x0000000000007941 */ /* 0x000fea0003800000 */
.L_x_96:
        /* <DEDUP_REMOVED lines=24> */
.L_x_99:
[----:B------:R-:W-:Y:S05]  /*41b10*/  BSYNC B0 ;  /* 0x0000000000007941 */ /* 0x000fea0003800000 */
.L_x_98:
        /* <DEDUP_REMOVED lines=24> */
.L_x_101:
[----:B------:R-:W-:Y:S05]  /*41ca0*/  BSYNC B0 ;  /* 0x0000000000007941 */ /* 0x000fea0003800000 */
.L_x_100:
        /* <DEDUP_REMOVED lines=24> */
.L_x_103:
[----:B------:R-:W-:Y:S05]  /*41e30*/  BSYNC B0 ;  /* 0x0000000000007941 */ /* 0x000fea0003800000 */
.L_x_102:
        /* <DEDUP_REMOVED lines=24> */
.L_x_105:
[----:B------:R-:W-:Y:S05]  /*41fc0*/  BSYNC B0 ;  /* 0x0000000000007941 */ /* 0x000fea0003800000 */
.L_x_104:
        /* <DEDUP_REMOVED lines=24> */
.L_x_107:
[----:B------:R-:W-:Y:S05]  /*42150*/  BSYNC B0 ;  /* 0x0000000000007941 */ /* 0x000fea0003800000 */
.L_x_106:
        /* <DEDUP_REMOVED lines=24> */
.L_x_109:
[----:B------:R-:W-:Y:S05]  /*422e0*/  BSYNC B0 ;  /* 0x0000000000007941 */ /* 0x000fea0003800000 */
.L_x_108:
        /* <DEDUP_REMOVED lines=24> */
.L_x_111:
[----:B------:R-:W-:Y:S05]  /*42470*/  BSYNC B0 ;  /* 0x0000000000007941 */ /* 0x000fea0003800000 */
.L_x_110:
        /* <DEDUP_REMOVED lines=24> */
.L_x_113:
[----:B------:R-:W-:Y:S05]  /*42600*/  BSYNC B0 ;  /* 0x0000000000007941 */ /* 0x000fea0003800000 */
.L_x_112:
        /* <DEDUP_REMOVED lines=24> */
.L_x_115:
[----:B------:R-:W-:Y:S05]  /*42790*/  BSYNC B0 ;  /* 0x0000000000007941 */ /* 0x000fea0003800000 */
.L_x_114:
        /* <DEDUP_REMOVED lines=24> */
.L_x_117:
[----:B------:R-:W-:Y:S05]  /*42920*/  BSYNC B0 ;  /* 0x0000000000007941 */ /* 0x000fea0003800000 */
.L_x_116:
        /* <DEDUP_REMOVED lines=21> */
[----:B-----5:R1:W-:Y:S02]  /*42a80*/  UTMASTG.4D [UR8], [UR4] ;  /* 0x00000008040073b5 */ /* 0x0203e40008018000 */
[----:B-1----:R0:W-:Y:S02]  /*42a90*/  UTMACMDFLUSH ;  /* 0x00000000000079b7 */ /* 0x0021e40000000000 */
.L_x_119:
[----:B------:R-:W-:Y:S05]  /*42aa0*/  BSYNC B0 ;  /* 0x0000000000007941 */ /* 0x000fea0003800000 */
.L_x_118:
[----:B------:R-:W-:Y:S01]  /*42ab0*/  ULOP3.LUT UR38, UR38, 0x1, URZ, 0xc, !UPT ;  /* 0x0000000126267892 */ /* 0x000fe2000f8e0c3f */
[----:B------:R-:W-:-:S04]  /*42ac0*/  DEPBAR.LE SB0, 0x0 ;  /* 0x000080000000791a */ /* 0x000fc80000000000 */
[----:B------:R-:W-:Y:S01]  /*42ad0*/  ULEA UR37, UR37, UR38, 0x1 ;  /* 0x0000002625257291 */ /* 0x000fe2000f8e083f */
[----:B------:R-:W-:-:S04]  /*42ae0*/  DEPBAR.LE SB0, 0x0 ;  /* 0x000080000000791a */ /* 0x000fc80000000000 */
[----:B------:R-:W-:-:S09]  /*42af0*/  ULEA UR37, UR37, UR36, 0x3 ;  /* 0x0000002425257291 */ /* 0x000fd2000f8e183f */
[----:B------:R-:W-:Y:S01]  /*42b00*/  SYNCS.ARRIVE.TRANS64.A1T0 RZ, [UR37+0x1488a0], RZ ;  /* 0x1488a0ffffff79a7 */ /* 0x000fe20008100025 */
[----:B------:R-:W-:Y:S05]  /*42b10*/  EXIT ;  /* 0x000000000000794d */ /* 0x000fea0003800000 */
.L_x_6:
[----:B------:R-:W-:-:S08]  /*42b20*/  NOP ;  /* 0x0000000000007918 */ /* 0x000fd00000000000 */
[----:B------:R-:W1:-:S00]  /*42b30*/  USETMAXREG.DEALLOC.CTAPOOL 0x18 ;  /* 0x00000018000079c8 */ /* 0x000e4000080e0500 */
[----:B------:R-:W-:-:S13]  /*42b40*/  PLOP3.LUT P0, PT, PT, PT, UP0, 0x80, 0x0 ;  /* 0x000000000000781c */ /* 0x000fda0003f0f008 */
[----:B-1----:R-:W-:Y:S05]  /*42b50*/  @!P0 BRA `(.L_x_120) ;  /* 0x0000005000208947 */ /* 0x002fea0003800000 */
[----:B------:R-:W-:-:S13]  /*42b60*/  ISETP.NE.AND P0, PT, RZ, UR4, PT ;  /* 0x00000004ff007c0c */ /* 0x000fda000bf05270 */
[----:B------:R-:W-:Y:S05]  /*42b70*/  @P0 EXIT ;  /* 0x000000000000094d */ /* 0x000fea0003800000 */
[----:B------:R-:W1:Y:S01]  /*42b80*/  LDC R0, c[0x0][0x288] ;  /* 0x0000a200ff007b82 */ /* 0x000e620000000800 */
[----:B------:R-:W-:Y:S01]  /*42b90*/  ELECT P0, URZ, PT ;  /* 0x00000000003f782f */ /* 0x000fe20003800000 */
[----:B------:R-:W-:-:S06]  /*42ba0*/  UMOV UR15, URZ ;  /* 0x0000003f000f7c82 */ /* 0x000fcc0008000000 */
[----:B------:R-:W2:Y:S01]  /*42bb0*/  S2UR UR21, SR_CgaCtaId ;  /* 0x00000000001579c3 */ /* 0x000ea20000008800 */
[----:B-1----:R-:W-:-:S13]  /*42bc0*/  ISETP.GE.AND P1, PT, R0, 0x1, PT ;  /* 0x000000010000780c */ /* 0x002fda0003f26270 */
[----:B--2---:R-:W-:Y:S05]  /*42bd0*/  @!P1 BRA `(.L_x_121) ;  /* 0x0000004c00c09947 */ /* 0x004fea0003800000 */
[----:B------:R-:W-:Y:S01]  /*42be0*/  IADD3 R0, R0, 0x7f, RZ ;  /* 0x0000007f00007810 */ /* 0x000fe20007ffe0ff */
[----:B------:R-:W-:Y:S01]  /*42bf0*/  ULOP3.LUT UR22, UR45, 0x1, URZ, 0xfc, !UPT ;  /* 0x000000012d167892 */ /* 0x000fe2000f8efc3f */
[----:B------:R-:W-:Y:S02]  /*42c00*/  ULDC.64 UR30, c[0x0][0x198] ;  /* 0x00006600001e7ab9 */ /* 0x000fe40000000a00 */
[----:B------:R-:W-:Y:S01]  /*42c10*/  SHF.R.S32.HI R3, RZ, 0x1f, R0 ;  /* 0x0000001fff037819 */ /* 0x000fe20000011400 */
[----:B------:R-:W-:Y:S01]  /*42c20*/  UMOV UR14, URZ ;  /* 0x0000003f000e7c82 */ /* 0x000fe20008000000 */
[----:B------:R-:W-:Y:S01]  /*42c30*/  UMOV UR15, URZ ;  /* 0x0000003f000f7c82 */ /* 0x000fe20008000000 */
[----:B------:R-:W-:Y:S01]  /*42c40*/  UMOV UR13, URZ ;  /* 0x0000003f000d7c82 */ /* 0x000fe20008000000 */
[----:B------:R-:W-:Y:S01]  /*42c50*/  LEA.HI R2, R3, R0, RZ, 0x7 ;  /* 0x0000000003027211 */ /* 0x000fe200078f38ff */
[----:B------:R-:W-:Y:S02]  /*42c60*/  IMAD.MOV.U32 R3, RZ, RZ, 0x1 ;  /* 0x00000001ff037424 */ /* 0x000fe400078e00ff */
[----:B------:R-:W-:Y:S01]  /*42c70*/  IMAD.MOV.U32 R0, RZ, RZ, RZ ;  /* 0x000000ffff007224 */ /* 0x000fe200078e00ff */
[----:B------:R-:W-:-:S07]  /*42c80*/  SHF.R.S32.HI R2, RZ, 0x7, R2 ;  /* 0x00000007ff027819 */ /* 0x000fce0000011402 */
.L_x_130:
[----:B------:R-:W-:-:S06]  /*42c90*/  UISETP.NE.AND UP0, UPT, UR22, 0x3, UPT ;  /* 0x000000031600788c */ /* 0x000fcc000bf05270 */
[----:B------:R-:W-:-:S13]  /*42ca0*/  PLOP3.LUT P3, PT, PT, PT, UP0, 0x80, 0x0 ;  /* 0x000000000000781c */ /* 0x000fda0003f6f008 */
[----:B------:R-:W-:Y:S05]  /*42cb0*/  @!P3 BRA `(.L_x_122) ;  /* 0x000000000004b947 */ /* 0x000fea0003800000 */
[----:B------:R-:W-:Y:S01]  /*42cc0*/  BPT.TRAP 0x1 ;  /* 0x000000040000795c */ /* 0x000fe20000300000 */
.L_x_122:
[----:B------:R-:W1:Y:S01]  /*42cd0*/  S2UR UR21, SR_CgaCtaId ;  /* 0x00000000001579c3 */ /* 0x000e620000008800 */
[----:B------:R-:W-:Y:S01]  /*42ce0*/  UMOV UR7, 0x400 ;  /* 0x0000040000077882 */ /* 0x000fe20000000000 */
[----:B------:R-:W-:Y:S02]  /*42cf0*/  SHF.L.U32 R4, R0, 0x1f, RZ ;  /* 0x0000001f00047819 */ /* 0x000fe400000006ff */
[----:B------:R-:W-:Y:S01]  /*42d00*/  LOP3.LUT P2, RZ, R3, 0xff, RZ, 0xc0, !PT ;  /* 0x000000ff03ff7812 */ /* 0x000fe2000784c0ff */
[----:B-1----:R-:W-:-:S04]  /*42d10*/  ULEA UR7, UR21, UR7, 0x18 ;  /* 0x0000000715077291 */ /* 0x002fc8000f8ec03f */
[----:B------:R-:W-:-:S09]  /*42d20*/  ULEA UR4, UR13, UR7, 0x3 ;  /* 0x000000070d047291 */ /* 0x000fd2000f8e183f */
[----:B------:R-:W1:Y:S02]  /*42d30*/  SYNCS.PHASECHK.TRANS64.TRYWAIT P1, [UR4+0x148880], R4 ;  /* 0x14888004ff0075a7 */ /* 0x000e640008020144 */
[----:B-1----:R-:W-:Y:S05]  /*42d40*/  @!P1 BRA `(.L_x_123) ;  /* 0x0000008000909947 */ /* 0x002fea0003800000 */
.L_x_191:
[----:B------:R-:W-:Y:S04]  /*42d50*/  BSSY B0, `(.L_x_124) ;  /* 0x0000003000007945 */ /* 0x000fe80003800000 */
[----:B------:R-:W-:Y:S05]  /*42d60*/  @!P0 BRA `(.L_x_125) ;  /* 0x0000000000048947 */ /* 0x000fea0003800000 */
[----:B------:R-:W-:-:S04]  /*42d70*/  DEPBAR.LE SB0, 0x1 ;  /* 0x000080400000791a */ /* 0x000fc80000000000 */
.L_x_125:
[----:B------:R-:W-:Y:S05]  /*42d80*/  BSYNC B0 ;  /* 0x0000000000007941 */ /* 0x000fea0003800000 */
.L_x_124:
[----:B------:R-:W-:Y:S05]  /*42d90*/  @P2 BRA `(.L_x_126) ;  /* 0x0000000000242947 */ /* 0x000fea0003800000 */
[----:B------:R-:W-:Y:S05]  /*42da0*/  @!P3 BRA `(.L_x_127) ;  /* 0x000000000004b947 */ /* 0x000fea0003800000 */
[----:B------:R-:W-:Y:S01]  /*42db0*/  BPT.TRAP 0x1 ;  /* 0x000000040000795c */ /* 0x000fe20000300000 */
.L_x_127:
[----:B------:R-:W-:Y:S02]  /*42dc0*/  ULEA UR4, UR15, UR7, 0x3 ;  /* 0x000000070f047291 */ /* 0x000fe4000f8e183f */
[----:B------:R-:W-:Y:S02]  /*42dd0*/  UIADD3 UR15, UR15, 0x1, URZ ;  /* 0x000000010f0f7890 */ /* 0x000fe4000fffe03f */
[----:B------:R-:W-:Y:S02]  /*42de0*/  UIADD3 UR4, UR4, 0x148890, URZ ;  /* 0x0014889004047890 */ /* 0x000fe4000fffe03f */
[----:B------:R-:W-:Y:S02]  /*42df0*/  UISETP.NE.AND UP0, UPT, UR15, 0x2, UPT ;  /* 0x000000020f00788c */ /* 0x000fe4000bf05270 */
[----:B------:R-:W-:Y:S02]  /*42e00*/  UPRMT UR4, UR21, 0x654, UR4 ;  /* 0x0000065415047896 */ /* 0x000fe40008000004 */
[----:B------:R-:W-:-:S07]  /*42e10*/  USEL UR15, UR15, URZ, UP0 ;  /* 0x0000003f0f0f7287 */ /* 0x000fce0008000000 */
[----:B------:R-:W-:Y:S05]  /*42e20*/  SYNCS.ARRIVE.TRANS64.RED.A1T0 RZ, [UR4], RZ ;  /* 0x000000ffffff79a7 */ /* 0x000fea0008100404 */
.L_x_126:
[----:B------:R-:W-:Y:S04]  /*42e30*/  BSSY B0, `(.L_x_128) ;  /* 0x00004c0000007945 */ /* 0x000fe80003800000 */
[----:B------:R-:W-:Y:S05]  /*42e40*/  @!P0 BRA `(.L_x_129) ;  /* 0x0000004800f88947 */ /* 0x000fea0003800000 */
[----:B------:R-:W2:Y:S01]  /*42e50*/  S2UR UR52, SR_CTAID.Z ;  /* 0x00000000003479c3 */ /* 0x000ea20000002700 */
[----:B------:R-:W-:Y:S01]  /*42e60*/  UIADD3 UR4, UP0, UR30, 0x6f0, URZ ;  /* 0x000006f01e047890 */ /* 0x000fe2000ff1e03f */
[----:B-1----:R-:W-:Y:S01]  /*42e70*/  MOV R3, UR15 ;  /* 0x0000000f00037c02 */ /* 0x002fe20008000f00 */
[----:B------:R-:W-:Y:S01]  /*42e80*/  ULEA UR6, UR13, UR7, 0x12 ;  /* 0x000000070d067291 */ /* 0x000fe2000f8e903f */
[----:B------:R-:W-:Y:S01]  /*42e90*/  MOV R6, UR45 ;  /* 0x0000002d00067c02 */ /* 0x000fe20008000f00 */
[----:B------:R-:W-:Y:S01]  /*42ea0*/  USHF.L.U32 UR50, UR14, 0x7, URZ ;  /* 0x000000070e327899 */ /* 0x000fe2000800063f */
[----:B------:R-:W-:Y:S01]  /*42eb0*/  MOV R7, UR7 ;  /* 0x0000000700077c02 */ /* 0x000fe20008000f00 */
[----:B------:R-:W-:Y:S01]  /*42ec0*/  UIADD3.X UR5, URZ, UR31, URZ, UP0, !UPT ;  /* 0x0000001f3f057290 */ /* 0x000fe200087fe43f */
[----:B------:R-:W1:Y:S01]  /*42ed0*/  S2UR UR51, SR_CTAID.Y ;  /* 0x00000000003379c3 */ /* 0x000e620000002600 */
[----:B------:R-:W-:Y:S01]  /*42ee0*/  UIADD3 UR48, UR6, 0xc8000, URZ ;  /* 0x000c800006307890 */ /* 0x000fe2000fffe03f */
[----:B------:R-:W-:Y:S01]  /*42ef0*/  MOV R5, UR22 ;  /* 0x0000001600057c02 */ /* 0x000fe20008000f00 */
[----:B------:R-:W-:Y:S01]  /*42f00*/  UIADD3 UR34, UR50, 0x8, URZ ;  /* 0x0000000832227890 */ /* 0x000fe2000fffe03f */
[----:B------:R-:W-:Y:S01]  /*42f10*/  MOV R4, UR21 ;  /* 0x0000001500047c02 */ /* 0x000fe20008000f00 */
[----:B------:R-:W-:Y:S01]  /*42f20*/  UIADD3 UR32, UR6, 0xcc000, URZ ;  /* 0x000cc00006207890 */ /* 0x000fe2000fffe03f */
[----:B------:R-:W-:Y:S01]  /*42f30*/  STL [R1+0xf0c], R2 ;  /* 0x000f0c0201007387 */ /* 0x000fe20000100800 */
[----:B------:R-:W-:Y:S01]  /*42f40*/  UIADD3 UR42, UR50, 0x10, URZ ;  /* 0x00000010322a7890 */ /* 0x000fe2000fffe03f */
[----:B------:R-:W-:Y:S01]  /*42f50*/  S2UR UR8, SR_CTAID.Z ;  /* 0x00000000000879c3 */ /* 0x000fe20000002700 */
[----:B------:R-:W-:Y:S01]  /*42f60*/  UIADD3 UR40, UR6, 0xd0000, URZ ;  /* 0x000d000006287890 */ /* 0x000fe2000fffe03f */
[----:B------:R-:W-:Y:S01]  /*42f70*/  STL [R1+0xf10], R6 ;  /* 0x000f100601007387 */ /* 0x000fe20000100800 */
[----:B------:R-:W-:Y:S01]  /*42f80*/  UMOV UR49, URZ ;  /* 0x0000003f00317c82 */ /* 0x000fe20008000000 */
[----:B------:R-:W-:Y:S01]  /*42f90*/  UMOV UR41, 0x20 ;  /* 0x0000002000297882 */ /* 0x000fe20000000000 */
[----:B------:R-:W-:Y:S01]  /*42fa0*/  UMOV UR10, URZ ;  /* 0x0000003f000a7c82 */ /* 0x000fe20008000000 */
[----:B------:R-:W-:Y:S01]  /*42fb0*/  MOV R10, UR41 ;  /* 0x00000029000a7c02 */ /* 0x000fe20008000f00 */
[----:B------:R-:W-:Y:S01]  /*42fc0*/  UMOV UR33, UR49 ;  /* 0x0000003100217c82 */ /* 0x000fe20008000000 */
[----:B--2---:R-:W-:Y:S01]  /*42fd0*/  UMOV UR44, UR52 ;  /* 0x00000034002c7c82 */ /* 0x004fe20008000000 */
[----:B------:R-:W-:Y:S01]  /*42fe0*/  UMOV UR36, UR52 ;  /* 0x0000003400247c82 */ /* 0x000fe20008000000 */
[----:B------:R-:W-:Y:S01]  /*42ff0*/  MOV R8, UR44 ;  /* 0x0000002c00087c02 */ /* 0x000fe20008000f00 */
[----:B------:R-:W-:Y:S01]  /*43000*/  UMOV UR41, UR10 ;  /* 0x0000000a00297c82 */ /* 0x000fe20008000000 */
[----:B------:R-:W-:Y:S01]  /*43010*/  S2UR UR15, SR_CTAID.Y ;  /* 0x00000000000f79c3 */ /* 0x000fe20000002600 */
[----:B------:R-:W-:Y:S01]  /*43020*/  UMOV UR45, UR42 ;  /* 0x0000002a002d7c82 */ /* 0x000fe20008000000 */
[----:B------:R-:W-:Y:S01]  /*43030*/  UIADD3 UR16, UR6, 0xd8000, URZ ;  /* 0x000d800006107890 */ /* 0x000fe2000fffe03f */
[----:B------:R-:W-:Y:S01]  /*43040*/  MOV R13, UR45 ;  /* 0x0000002d000d7c02 */ /* 0x000fe20008000f00 */
[----:B-1----:R-:W-:Y:S01]  /*43050*/  UMOV UR35, UR51 ;  /* 0x0000003300237c82 */ /* 0x002fe20008000000 */
[----:B------:R-:W-:Y:S01]  /*43060*/  UMOV UR43, UR51 ;  /* 0x00000033002b7c82 */ /* 0x000fe20008000000 */
[----:B------:R-:W-:Y:S01]  /*43070*/  UTMAREDG.4D.ADD [UR48], [UR4] ;  /* 0x00000030040073b6 */ /* 0x000fe20008018000 */
[----:B------:R-:W-:Y:S01]  /*43080*/  MOV R9, UR43 ;  /* 0x0000002b00097c02 */ /* 0x000fe20008000f00 */
[----:B------:R-:W1:Y:S01]  /*43090*/  S2UR UR37, SR_CTAID.Z ;  /* 0x00000000002579c3 */ /* 0x000e620000002700 */
[----:B------:R-:W-:Y:S01]  /*430a0*/  UIADD3 UR18, UR50, 0x20, URZ ;  /* 0x0000002032127890 */ /* 0x000fe2000fffe03f */
[----:B------:R-:W-:Y:S01]  /*430b0*/  R2UR UR45, R13 ;  /* 0x000000000d2d72ca */ /* 0x000fe200000e0000 */
[----:B------:R-:W-:Y:S01]  /*430c0*/  UMOV UR19, UR51 ;  /* 0x0000003300137c82 */ /* 0x000fe20008000000 */
[----:B------:R-:W-:Y:S01]  /*430d0*/  UMOV UR20, UR52 ;  /* 0x0000003400147c82 */ /* 0x000fe20008000000 */
[----:B------:R-:W-:Y:S01]  /*430e0*/  UMOV UR17, UR10 ;  /* 0x0000000a00117c82 */ /* 0x000fe20008000000 */
[----:B------:R1:W-:Y:S01]  /*430f0*/  UTMAREDG.4D.ADD [UR32], [UR4] ;  /* 0x00000020040073b6 */ /* 0x0003e20008018000 */
[----:B------:R-:W-:Y:S01]  /*43100*/  UMOV UR7, UR34 ;  /* 0x0000002200077c82 */ /* 0x000fe20008000000 */
[----:B------:R-:W2:Y:S01]  /*43110*/  S2UR UR38, SR_CTAID.Y ;  /* 0x00000000002679c3 */ /* 0x000ea20000002600 */
[----:B------:R-:W-:Y:S01]  /*43120*/  UMOV UR22, UR18 ;  /* 0x0000001200167c82 */ /* 0x000fe20008000000 */
[----:B------:R-:W-:-:S02]  /*43130*/  UIADD3 UR24, UR6, 0xe4000, URZ ;  /* 0x000e400006187890 */ /* 0x000fc4000fffe03f */
[----:B------:R-:W-:Y:S01]  /*43140*/  UIADD3 UR26, UR50, 0x38, URZ ;  /* 0x00000038321a7890 */ /* 0x000fe2000fffe03f */
[----:B------:R3:W-:Y:S01]  /*43150*/  UTMAREDG.4D.ADD [UR40], [UR4] ;  /* 0x00000028040073b6 */ /* 0x0007e20008018000 */
[----:B------:R-:W-:Y:S02]  /*43160*/  UMOV UR25, 0x20 ;  /* 0x0000002000197882 */ /* 0x000fe40000000000 */
[----:B------:R-:W-:Y:S01]  /*43170*/  S2UR UR23, SR_CTAID.Y ;  /* 0x00000000001779c3 */ /* 0x000fe20000002600 */
[----:B------:R-:W-:Y:S01]  /*43180*/  UMOV UR9, 0x20 ;  /* 0x0000002000097882 */ /* 0x000fe20000000000 */
[----:B------:R-:W-:Y:S01]  /*43190*/  UMOV UR11, UR51 ;  /* 0x00000033000b7c82 */ /* 0x000fe20008000000 */
[----:B------:R-:W-:Y:S01]  /*431a0*/  UMOV UR61, UR26 ;  /* 0x0000001a003d7c82 */ /* 0x000fe20008000000 */
[----:B------:R-:W-:Y:S01]  /*431b0*/  UMOV UR12, UR52 ;  /* 0x00000034000c7c82 */ /* 0x000fe20008000000 */
[----:B------:R-:W-:Y:S01]  /*431c0*/  STL [R1+0xf14], R5 ;  /* 0x000f140501007387 */ /* 0x000fe20000100800 */
[----:B-1----:R-:W-:Y:S01]  /*431d0*/  UMOV UR36, UR37 ;  /* 0x0000002500247c82 */ /* 0x002fe20008000000 */
[----:B------:R-:W-:-:S02]  /*431e0*/  UIADD3 UR32, UR6, 0xdc000, URZ ;  /* 0x000dc00006207890 */ /* 0x000fc4000fffe03f */
[----:B------:R1:W-:Y:S01]  /*431f0*/  STL [R1+0xf08], R0 ;  /* 0x000f080001007387 */ /* 0x0003e20000100800 */
[----:B------:R-:W-:Y:S01]  /*43200*/  UIADD3 UR34, UR50, 0x28, URZ ;  /* 0x0000002832227890 */ /* 0x000fe2000fffe03f */
[----:B------:R-:W-:Y:S01]  /*43210*/  UMOV UR33, 0x20 ;  /* 0x0000002000217882 */ /* 0x000fe20000000000 */
[----:B--2---:R-:W-:Y:S01]  /*43220*/  UMOV UR35, UR38 ;  /* 0x0000002600237c82 */ /* 0x004fe20008000000 */
[----:B------:R-:W-:Y:S01]  /*43230*/  MOV R12, UR33 ;  /* 0x00000021000c7c02 */ /* 0x000fe20008000f00 */
[----:B---3--:R-:W-:Y:S01]  /*43240*/  UIADD3 UR40, UR6, 0xd4000, URZ ;  /* 0x000d400006287890 */ /* 0x008fe2000fffe03f */
[----:B------:R-:W-:Y:S01]  /*43250*/  R2UR UR44, R8 ;  /* 0x00000000082c72ca */ /* 0x000fe200000e0000 */
[----:B------:R-:W-:Y:S01]  /*43260*/  UIADD3 UR42, UR50, 0x18, URZ ;  /* 0x00000018322a7890 */ /* 0x000fe2000fffe03f */
[----:B------:R-:W-:Y:S01]  /*43270*/  R2UR UR43, R9 ;  /* 0x00000000092b72ca */ /* 0x000fe200000e0000 */
[----:B------:R-:W-:Y:S01]  /*43280*/  UMOV UR33, UR10 ;  /* 0x0000000a00217c82 */ /* 0x000fe20008000000 */
[----:B------:R-:W-:Y:S01]  /*43290*/  R2UR UR41, R10 ;  /* 0x000000000a2972ca */ /* 0x000fe200000e0000 */
[----:B------:R-:W-:Y:S01]  /*432a0*/  UMOV UR21, UR34 ;  /* 0x0000002200157c82 */ /* 0x000fe20008000000 */
[----:B------:R-:W-:-:S02]  /*432b0*/  MOV R10, UR36 ;  /* 0x00000024000a7c02 */ /* 0x000fc40008000f00 */
[----:B------:R-:W-:Y:S01]  /*432c0*/  MOV R9, UR37 ;  /* 0x0000002500097c02 */ /* 0x000fe20008000f00 */
[----:B------:R-:W-:Y:S01]  /*432d0*/  UMOV UR48, UR42 ;  /* 0x0000002a00307c82 */ /* 0x000fe20008000000 */
[----:B------:R-:W-:Y:S02]  /*432e0*/  MOV R8, UR38 ;  /* 0x0000002600087c02 */ /* 0x000fe40008000f00 */
[----:B------:R-:W-:Y:S02]  /*432f0*/  R2UR UR37, R9 ;  /* 0x00000000092572ca */ /* 0x000fe400000e0000 */
[----:B------:R-:W-:Y:S01]  /*43300*/  MOV R14, UR44 ;  /* 0x0000002c000e7c02 */ /* 0x000fe20008000f00 */
[----:B------:R-:W-:Y:S01]  /*43310*/  UMOV UR44, UR8 ;  /* 0x00000008002c7c82 */ /* 0x000fe20008000000 */
[----:B------:R-:W2:Y:S01]  /*43320*/  S2UR UR8, SR_CTAID.Z ;  /* 0x00000000000879c3 */ /* 0x000ea20000002700 */
[----:B------:R-:W-:Y:S01]  /*43330*/  MOV R15, UR43 ;  /* 0x0000002b000f7c02 */ /* 0x000fe20008000f00 */
[----:B------:R-:W-:Y:S01]  /*43340*/  UMOV UR43, UR15 ;  /* 0x0000000f002b7c82 */ /* 0x000fe20008000000 */
[----:B------:R-:W-:Y:S01]  /*43350*/  MOV R16, UR41 ;  /* 0x0000002900107c02 */ /* 0x000fe20008000f00 */
[----:B------:R-:W-:Y:S01]  /*43360*/  UMOV UR41, UR10 ;  /* 0x0000000a00297c82 */ /* 0x000fe20008000000 */
[----:B------:R-:W-:Y:S01]  /*43370*/  R2UR UR38, R8 ;  /* 0x00000000082672ca */ /* 0x000fe200000e0000 */
[----:B------:R3:W-:Y:S01]  /*43380*/  UTMAREDG.4D.ADD [UR40], [UR4] ;  /* 0x00000028040073b6 */ /* 0x0007e20008018000 */
[----:B------:R-:W-:Y:S01]  /*43390*/  MOV R11, UR35 ;  /* 0x00000023000b7c02 */ /* 0x000fe20008000f00 */
[----:B------:R-:W4:Y:S01]  /*433a0*/  S2UR UR15, SR_CTAID.Y ;  /* 0x00000000000f79c3 */ /* 0x000f220000002600 */
[----:B------:R-:W-:Y:S01]  /*433b0*/  UMOV UR28, UR37 ;  /* 0x00000025001c7c82 */ /* 0x000fe20008000000 */
[----:B------:R-:W-:-:S02]  /*433c0*/  MOV R19, UR37 ;  /* 0x0000002500137c02 */ /* 0x000fc40008000f00 */
[----:B------:R-:W-:Y:S01]  /*433d0*/  MOV R13, UR28 ;  /* 0x0000001c000d7c02 */ /* 0x000fe20008000f00 */
[----:B------:R1:W-:Y:S01]  /*433e0*/  UTMAREDG.4D.ADD [UR16], [UR4] ;  /* 0x00000010040073b6 */ /* 0x0003e20008018000 */
[----:B------:R-:W-:-:S04]  /*433f0*/  MOV R9, UR21 ;  /* 0x0000001500097c02 */ /* 0x000fc80008000f00 */
[----:B------:R-:W-:Y:S01]  /*43400*/  UMOV UR27, UR38 ;  /* 0x00000026001b7c82 */ /* 0x000fe20008000000 */
[----:B------:R-:W-:Y:S01]  /*43410*/  MOV R20, UR38 ;  /* 0x0000002600147c02 */ /* 0x000fe20008000f00 */
[----:B--2---:R-:W-:Y:S01]  /*43420*/  UMOV UR36, UR8 ;  /* 0x0000000800247c82 */ /* 0x004fe20008000000 */
[----:B---3--:R-:W-:Y:S01]  /*43430*/  UMOV UR44, UR8 ;  /* 0x00000008002c7c82 */ /* 0x008fe20008000000 */
[----:B------:R-:W2:Y:S01]  /*43440*/  S2UR UR8, SR_CTAID.Z ;  /* 0x00000000000879c3 */ /* 0x000ea20000002700 */
[----:B------:R-:W-:Y:S02]  /*43450*/  UIADD3 UR42, UR50, 0x30, URZ ;  /* 0x00000030322a7890 */ /* 0x000fe4000fffe03f */
[----:B------:R-:W-:Y:S01]  /*43460*/  UIADD3 UR40, UR6, 0xe0000, URZ ;  /* 0x000e000006287890 */ /* 0x000fe2000fffe03f */
[----:B----4-:R-:W-:Y:S01]  /*43470*/  UMOV UR35, UR15 ;  /* 0x0000000f00237c82 */ /* 0x010fe20008000000 */
[----:B------:R-:W-:Y:S01]  /*43480*/  UMOV UR43, UR15 ;  /* 0x0000000f002b7c82 */ /* 0x000fe20008000000 */
[----:B------:R3:W-:Y:S02]  /*43490*/  UTMAREDG.4D.ADD [UR32], [UR4] ;  /* 0x00000020040073b6 */ /* 0x0007e40008018000 */
[----:B-1----:R-:W1:Y:S01]  /*434a0*/  S2UR UR16, SR_CTAID.Y ;  /* 0x00000000001079c3 */ /* 0x002e620000002600 */
[----:B------:R-:W-:Y:S01]  /*434b0*/  UIADD3 UR18, UR50, 0x40, URZ ;  /* 0x0000004032127890 */ /* 0x000fe2000fffe03f */
[----:B------:R-:W-:Y:S01]  /*434c0*/  UMOV UR17, 0x20 ;  /* 0x0000002000117882 */ /* 0x000fe20000000000 */
[----:B------:R-:W-:Y:S01]  /*434d0*/  UMOV UR19, UR23 ;  /* 0x0000001700137c82 */ /* 0x000fe20008000000 */
[----:B------:R-:W-:Y:S01]  /*434e0*/  MOV R8, UR17 ;  /* 0x0000001100087c02 */ /* 0x000fe20008000f00 */
[----:B------:R-:W-:Y:S01]  /*434f0*/  UMOV UR17, UR10 ;  /* 0x0000000a00117c82 */ /* 0x000fe20008000000 */
[----:B------:R4:W-:Y:S02]  /*43500*/  UTMAREDG.4D.ADD [UR40], [UR4] ;  /* 0x00000028040073b6 */ /* 0x0009e40008018000 */
[----:B------:R-:W-:Y:S01]  /*43510*/  UMOV UR55, UR18 ;  /* 0x0000001200377c82 */ /* 0x000fe20008000000 */
[----:B------:R-:W-:Y:S01]  /*43520*/  R2UR UR38, R20 ;  /* 0x00000000142672ca */ /* 0x000fe200000e0000 */
[----:B------:R-:W-:Y:S01]  /*43530*/  UMOV UR15, UR42 ;  /* 0x0000002a000f7c82 */ /* 0x000fe20008000000 */
[----:B--2---:R-:W-:Y:S01]  /*43540*/  UMOV UR28, UR8 ;  /* 0x00000008001c7c82 */ /* 0x004fe20008000000 */
[----:B------:R-:W2:Y:S01]  /*43550*/  S2UR UR8, SR_CTAID.Z ;  /* 0x00000000000879c3 */ /* 0x000ea20000002700 */
[----:B---3--:R-:W-:Y:S01]  /*43560*/  R2UR UR36, R10 ;  /* 0x000000000a2472ca */ /* 0x008fe200000e0000 */
[----:B------:R-:W-:Y:S01]  /*43570*/  UIADD3 UR34, UR50, 0x48, URZ ;  /* 0x0000004832227890 */ /* 0x000fe2000fffe03f */
[----:B------:R-:W-:Y:S01]  /*43580*/  R2UR UR33, R12 ;  /* 0x000000000c2172ca */ /* 0x000fe200000e0000 */
[----:B------:R-:W-:Y:S01]  /*43590*/  UIADD3 UR32, UR6, 0xec000, URZ ;  /* 0x000ec00006207890 */ /* 0x000fe2000fffe03f */
[----:B------:R-:W-:Y:S01]  /*435a0*/  MOV R12, UR27 ;  /* 0x0000001b000c7c02 */ /* 0x000fe20008000f00 */
[----:B-1----:R-:W-:Y:S01]  /*435b0*/  UMOV UR27, UR16 ;  /* 0x00000010001b7c82 */ /* 0x002fe20008000000 */
[----:B------:R-:W-:Y:S01]  /*435c0*/  UIADD3 UR16, UR6, 0xe8000, URZ ;  /* 0x000e800006107890 */ /* 0x000fe2000fffe03f */
[----:B------:R-:W-:Y:S01]  /*435d0*/  R2UR UR35, R11 ;  /* 0x000000000b2372ca */ /* 0x000fe200000e0000 */
[----:B------:R-:W-:Y:S01]  /*435e0*/  UMOV UR54, UR34 ;  /* 0x0000002200367c82 */ /* 0x000fe20008000000 */
[----:B------:R-:W-:Y:S01]  /*435f0*/  MOV R11, UR25 ;  /* 0x00000019000b7c02 */ /* 0x000fe20008000f00 */
[----:B------:R-:W-:Y:S01]  /*43600*/  UMOV UR25, UR10 ;  /* 0x0000000a00197c82 */ /* 0x000fe20008000000 */
[----:B----4-:R-:W-:Y:S01]  /*43610*/  R2UR UR41, R16 ;  /* 0x00000000102972ca */ /* 0x010fe200000e0000 */
[----:B------:R1:W-:Y:S01]  /*43620*/  UTMAREDG.4D.ADD [UR24], [UR4] ;  /* 0x00000018040073b6 */ /* 0x0003e20008018000 */
[----:B------:R-:W-:-:S02]  /*43630*/  MOV R18, UR36 ;  /* 0x0000002400127c02 */ /* 0x000fc40008000f00 */
[----:B------:R-:W-:Y:S01]  /*43640*/  MOV R16, UR33 ;  /* 0x0000002100107c02 */ /* 0x000fe20008000f00 */
[----:B------:R-:W-:Y:S01]  /*43650*/  UMOV UR33, UR10 ;  /* 0x0000000a00217c82 */ /* 0x000fe20008000000 */
[----:B------:R-:W-:Y:S02]  /*43660*/  MOV R10, UR22 ;  /* 0x00000016000a7c02 */ /* 0x000fe40008000f00 */
[----:B------:R-:W-:Y:S02]  /*43670*/  MOV R0, UR33 ;  /* 0x0000002100007c02 */ /* 0x000fe40008000f00 */
[----:B------:R-:W-:Y:S01]  /*43680*/  MOV R17, UR35 ;  /* 0x0000002300117c02 */ /* 0x000fe20008000f00 */
[----:B--2---:R-:W-:Y:S01]  /*43690*/  UMOV UR20, UR8 ;  /* 0x0000000800147c82 */ /* 0x004fe20008000000 */
[----:B------:R-:W-:Y:S01]  /*436a0*/  UMOV UR36, UR8 ;  /* 0x0000000800247c82 */ /* 0x000fe20008000000 */
[----:B------:R2:W-:Y:S01]  /*436b0*/  UTMAREDG.4D.ADD [UR16], [UR4] ;  /* 0x00000010040073b6 */ /* 0x0005e20008018000 */
[----:B------:R-:W-:Y:S01]  /*436c0*/  UMOV UR35, UR23 ;  /* 0x0000001700237c82 */ /* 0x000fe20008000000 */
[----:B------:R-:W-:-:S02]  /*436d0*/  R2UR UR44, R14 ;  /* 0x000000000e2c72ca */ /* 0x000fc400000e0000 */
[----:B------:R-:W-:Y:S01]  /*436e0*/  R2UR UR43, R15 ;  /* 0x000000000f2b72ca */ /* 0x000fe200000e0000 */
[----:B-1----:R-:W-:Y:S01]  /*436f0*/  UMOV UR28, UR8 ;  /* 0x00000008001c7c82 */ /* 0x002fe20008000000 */
[----:B------:R-:W1:Y:S01]  /*43700*/  S2UR UR8, SR_CTAID.Z ;  /* 0x00000000000879c3 */ /* 0x000e620000002700 */
[----:B------:R3:W-:Y:S01]  /*43710*/  UTMAREDG.4D.ADD [UR32], [UR4] ;  /* 0x00000020040073b6 */ /* 0x0007e20008018000 */
[----:B------:R-:W-:Y:S02]  /*43720*/  UIADD3 UR26, UR50, 0x50, URZ ;  /* 0x00000050321a7890 */ /* 0x000fe4000fffe03f */
[----:B------:R-:W-:Y:S01]  /*43730*/  UIADD3 UR24, UR6, 0xf0000, URZ ;  /* 0x000f000006187890 */ /* 0x000fe2000fffe03f */
[----:B------:R-:W-:Y:S01]  /*43740*/  UMOV UR27, UR23 ;  /* 0x00000017001b7c82 */ /* 0x000fe20008000000 */
[----:B------:R-:W-:-:S03]  /*43750*/  R2UR UR37, R19 ;  /* 0x00000000132572ca */ /* 0x000fc600000e0000 */
[----:B------:R-:W-:Y:S01]  /*43760*/  UMOV UR53, UR26 ;  /* 0x0000001a00357c82 */ /* 0x000fe20008000000 */
[----:B------:R-:W-:Y:S01]  /*43770*/  R2UR UR22, R10 ;  /* 0x000000000a1672ca */ /* 0x000fe200000e0000 */
[----:B--2---:R-:W2:Y:S01]  /*43780*/  S2UR UR16, SR_CTAID.Y ;  /* 0x00000000001079c3 */ /* 0x004ea20000002600 */
[----:B------:R-:W-:Y:S01]  /*43790*/  UIADD3 UR40, UR6, 0xc8400, URZ ;  /* 0x000c840006287890 */ /* 0x000fe2000fffe03f */
[----:B------:R4:W-:Y:S01]  /*437a0*/  UTMAREDG.4D.ADD [UR24], [UR4] ;  /* 0x00000018040073b6 */ /* 0x0009e20008018000 */
[----:B------:R-:W-:Y:S01]  /*437b0*/  R2UR UR21, R9 ;  /* 0x00000000091572ca */ /* 0x000fe200000e0000 */
[----:B------:R-:W-:Y:S01]  /*437c0*/  UMOV UR42, UR50 ;  /* 0x00000032002a7c82 */ /* 0x000fe20008000000 */
[----:B------:R-:W-:Y:S01]  /*437d0*/  UMOV UR10, UR7 ;  /* 0x00000007000a7c82 */ /* 0x000fe20008000000 */
[----:B------:R-:W-:Y:S01]  /*437e0*/  UIADD3 UR56, UR6, 0xcc800, URZ ;  /* 0x000cc80006387890 */ /* 0x000fe2000fffe03f */
[----:B------:R-:W-:Y:S01]  /*437f0*/  MOV R15, UR31 ;  /* 0x0000001f000f7c02 */ /* 0x000fe20008000f00 */
[----:B------:R-:W2:Y:S01]  /*43800*/  S2UR UR19, SR_CTAID.Y ;  /* 0x00000000001379c3 */ /* 0x000ea20000002600 */
[----:B------:R-:W-:Y:S01]  /*43810*/  UMOV UR57, 0x40 ;  /* 0x0000004000397882 */ /* 0x000fe20000000000 */
[----:B---3--:R-:W-:Y:S01]  /*43820*/  UIADD3 UR34, UR50, 0x68, URZ ;  /* 0x0000006832227890 */ /* 0x008fe2000fffe03f */
[----:B------:R-:W-:Y:S01]  /*43830*/  MOV R14, UR30 ;  /* 0x0000001e000e7c02 */ /* 0x000fe20008000f00 */
[----:B------:R-:W-:Y:S01]  /*43840*/  UIADD3 UR32, UR6, 0xfc000, URZ ;  /* 0x000fc00006207890 */ /* 0x000fe2000fffe03f */
[----:B-1----:R-:W-:Y:S01]  /*43850*/  UMOV UR36, UR8 ;  /* 0x0000000800247c82 */ /* 0x002fe20008000000 */
[----:B------:R-:W-:-:S02]  /*43860*/  UMOV UR20, UR8 ;  /* 0x0000000800147c82 */ /* 0x000fc40008000000 */
[----:B------:R-:W1:Y:S01]  /*43870*/  S2UR UR18, SR_CTAID.Z ;  /* 0x00000000001279c3 */ /* 0x000e620000002700 */
[----:B------:R-:W-:Y:S01]  /*43880*/  MOV R2, UR34 ;  /* 0x0000002200027c02 */ /* 0x000fe20008000f00 */
[----:B------:R-:W-:Y:S01]  /*43890*/  UIADD3 UR34, UR50, 0x58, URZ ;  /* 0x0000005832227890 */ /* 0x000fe2000fffe03f */
[----:B------:R-:W-:Y:S01]  /*438a0*/  MOV R21, UR32 ;  /* 0x0000002000157c02 */ /* 0x000fe20008000f00 */
[----:B------:R-:W-:Y:S01]  /*438b0*/  UIADD3 UR32, UR6, 0xf4000, URZ ;  /* 0x000f400006207890 */ /* 0x000fe2000fffe03f */
[----:B------:R-:W-:Y:S01]  /*438c0*/  MOV R5, UR36 ;  /* 0x0000002400057c02 */ /* 0x000fe20008000f00 */
[----:B----4-:R-:W-:Y:S01]  /*438d0*/  UIADD3 UR26, UR50, 0x70, URZ ;  /* 0x00000070321a7890 */ /* 0x010fe2000fffe03f */
[----:B--2---:R-:W-:Y:S02]  /*438e0*/  UMOV UR35, UR16 ;  /* 0x0000001000237c82 */ /* 0x004fe40008000000 */
[----:B------:R-:W-:Y:S01]  /*438f0*/  UMOV UR47, UR34 ;  /* 0x00000022002f7c82 */ /* 0x000fe20008000000 */
[----:B------:R-:W-:Y:S01]  /*43900*/  MOV R6, UR35 ;  /* 0x0000002300067c02 */ /* 0x000fe20008000f00 */
[----:B------:R-:W-:Y:S01]  /*43910*/  UMOV UR27, UR16 ;  /* 0x00000010001b7c82 */ /* 0x000fe20008000000 */
[----:B------:R-:W-:Y:S01]  /*43920*/  UIADD3 UR24, UR6, 0x100000, URZ ;  /* 0x0010000006187890 */ /* 0x000fe2000fffe03f */
[----:B------:R-:W-:Y:S01]  /*43930*/  UMOV UR28, UR8 ;  /* 0x00000008001c7c82 */ /* 0x000fe20008000000 */
[----:B------:R-:W-:Y:S01]  /*43940*/  UMOV UR35, UR19 ;  /* 0x0000001300237c82 */ /* 0x000fe20008000000 */
[----:B------:R-:W-:Y:S01]  /*43950*/  UMOV UR19, UR16 ;  /* 0x0000001000137c82 */ /* 0x000fe20008000000 */
[----:B-1----:R-:W-:Y:S01]  /*43960*/  UMOV UR36, UR18 ;  /* 0x0000001200247c82 */ /* 0x002fe20008000000 */
[----:B------:R-:W-:Y:S01]  /*43970*/  UIADD3 UR18, UR50, 0x78, URZ ;  /* 0x0000007832127890 */ /* 0x000fe2000fffe03f */
[----:B------:R1:W-:Y:S02]  /*43980*/  UTMAREDG.4D.ADD [UR32], [UR4] ;  /* 0x00000020040073b6 */ /* 0x0003e40008018000 */
[----:B-1----:R-:W-:-:S02]  /*43990*/  UIADD3 UR32, UR6, 0xf8000, URZ ;  /* 0x000f800006207890 */ /* 0x002fc4000fffe03f */
[----:B------:R-:W-:Y:S01]  /*439a0*/  UIADD3 UR34, UR50, 0x60, URZ ;  /* 0x0000006032227890 */ /* 0x000fe2000fffe03f */
[----:B------:R-:W-:Y:S01]  /*439b0*/  UMOV UR35, UR16 ;  /* 0x0000001000237c82 */ /* 0x000fe20008000000 */
[----:B------:R-:W-:-:S05]  /*439c0*/  UMOV UR36, UR8 ;  /* 0x0000000800247c82 */ /* 0x000fca0008000000 */
[----:B------:R-:W-:Y:S02]  /*439d0*/  UMOV UR46, UR34 ;  /* 0x00000022002e7c82 */ /* 0x000fe40008000000 */
[----:B------:R1:W-:Y:S01]  /*439e0*/  UTMAREDG.4D.ADD [UR32], [UR4] ;  /* 0x00000020040073b6 */ /* 0x0003e20008018000 */
[----:B------:R-:W-:Y:S02]  /*439f0*/  UIADD3 UR16, UR6, 0x104000, URZ ;  /* 0x0010400006107890 */ /* 0x000fe4000fffe03f */
[----:B------:R-:W-:Y:S01]  /*43a00*/  UIADD3 UR8, UR6, 0xcc400, URZ ;  /* 0x000cc40006087890 */ /* 0x000fe2000fffe03f */
[----:B-1----:R-:W-:Y:S02]  /*43a10*/  R2UR UR36, R5 ;  /* 0x00000000052472ca */ /* 0x002fe400000e0000 */
[----:B------:R-:W-:Y:S01]  /*43a20*/  R2UR UR35, R6 ;  /* 0x00000000062372ca */ /* 0x000fe200000e0000 */
[----:B------:R-:W-:Y:S01]  /*43a30*/  UMOV UR29, UR26 ;  /* 0x0000001a001d7c82 */ /* 0x000fe20008000000 */
[----:B------:R-:W-:Y:S01]  /*43a40*/  R2UR UR34, R2 ;  /* 0x00000000022272ca */ /* 0x000fe200000e0000 */
[----:B------:R-:W-:Y:S01]  /*43a50*/  UMOV UR23, UR18 ;  /* 0x0000001200177c82 */ /* 0x000fe20008000000 */
[----:B------:R-:W-:Y:S01]  /*43a60*/  R2UR UR33, R0 ;  /* 0x00000000002172ca */ /* 0x000fe200000e0000 */
[----:B------:R-:W-:Y:S01]  /*43a70*/  UMOV UR59, UR38 ;  /* 0x00000026003b7c82 */ /* 0x000fe20008000000 */
[----:B------:R-:W-:Y:S01]  /*43a80*/  R2UR UR32, R21 ;  /* 0x00000000152072ca */ /* 0x000fe200000e0000 */
[----:B------:R-:W-:Y:S01]  /*43a90*/  UMOV UR60, UR37 ;  /* 0x00000025003c7c82 */ /* 0x000fe20008000000 */
[----:B------:R-:W-:Y:S01]  /*43aa0*/  MOV R9, UR22 ;  /* 0x0000001600097c02 */ /* 0x000fe20008000f00 */
[----:B------:R-:W-:Y:S01]  /*43ab0*/  UMOV UR58, UR7 ;  /* 0x00000007003a7c82 */ /* 0x000fe20008000000 */
[----:B------:R-:W-:Y:S01]  /*43ac0*/  MOV R10, UR21 ;  /* 0x00000015000a7c02 */ /* 0x000fe20008000f00 */
[----:B------:R-:W-:Y:S01]  /*43ad0*/  UMOV UR49, 0x40 ;  /* 0x0000004000317882 */ /* 0x000fe20000000000 */
[----:B------:R-:W-:Y:S01]  /*43ae0*/  UMOV UR51, UR38 ;  /* 0x0000002600337c82 */ /* 0x000fe20008000000 */
[----:B------:R-:W-:Y:S01]  /*43af0*/  UMOV UR52, UR37 ;  /* 0x0000002500347c82 */ /* 0x000fe20008000000 */
[----:B------:R-:W2:Y:S01]  /*43b00*/  LDL.LU R5, [R1+0xf14] ;  /* 0x000f140001057983 */ /* 0x000ea20000300800 */
[----:B------:R-:W-:-:S03]  /*43b10*/  UMOV UR39, UR34 ;  /* 0x0000002200277c82 */ /* 0x000fc60008000000 */
[----:B------:R-:W3:Y:S01]  /*43b20*/  LDL.LU R6, [R1+0xf10] ;  /* 0x000f100001067983 */ /* 0x000ee20000300800 */
[----:B------:R1:W-:Y:S01]  /*43b30*/  UTMAREDG.4D.ADD [UR32], [UR4] ;  /* 0x00000020040073b6 */ /* 0x0003e20008018000 */
[----:B------:R4:W-:Y:S01]  /*43b40*/  UTMAREDG.4D.ADD [UR24], [UR4] ;  /* 0x00000018040073b6 */ /* 0x0009e20008018000 */
[----:B------:R4:W-:Y:S01]  /*43b50*/  UTMAREDG.4D.ADD [UR16], [UR4] ;  /* 0x00000010040073b6 */ /* 0x0009e20008018000 */
[----:B-1----:R-:W-:Y:S02]  /*43b60*/  R2UR UR36, R18 ;  /* 0x00000000122472ca */ /* 0x002fe400000e0000 */
[----:B------:R-:W-:Y:S02]  /*43b70*/  R2UR UR35, R17 ;  /* 0x00000000112372ca */ /* 0x000fe400000e0000 */
[----:B------:R-:W-:Y:S01]  /*43b80*/  R2UR UR33, R16 ;  /* 0x00000000102172ca */ /* 0x000fe200000e0000 */
[----:B------:R-:W-:Y:S01]  /*43b90*/  UIADD3 UR32, UR6, 0xd0400, URZ ;  /* 0x000d040006207890 */ /* 0x000fe2000fffe03f */
[----:B------:R-:W-:Y:S01]  /*43ba0*/  UTMAREDG.4D.ADD [UR40], [UR4] ;  /* 0x00000028040073b6 */ /* 0x000fe20008018000 */
[----:B----4-:R-:W-:-:S02]  /*43bb0*/  R2UR UR28, R13 ;  /* 0x000000000d1c72ca */ /* 0x010fc400000e0000 */
[----:B------:R-:W-:Y:S02]  /*43bc0*/  R2UR UR27, R12 ;  /* 0x000000000c1b72ca */ /* 0x000fe400000e0000 */
[----:B------:R-:W-:Y:S01]  /*43bd0*/  R2UR UR25, R11 ;  /* 0x000000000b1972ca */ /* 0x000fe200000e0000 */
[----:B------:R-:W-:Y:S01]  /*43be0*/  UIADD3 UR24, UR6, 0xd4400, URZ ;  /* 0x000d440006187890 */ /* 0x000fe2000fffe03f */
[----:B------:R1:W-:Y:S01]  /*43bf0*/  UTMAREDG.4D.ADD [UR8], [UR4] ;  /* 0x00000008040073b6 */ /* 0x0003e20008018000 */
[----:B------:R-:W-:Y:S01]  /*43c00*/  R2UR UR17, R8 ;  /* 0x00000000081172ca */ /* 0x000fe200000e0000 */
[----:B------:R-:W-:Y:S01]  /*43c10*/  UIADD3 UR16, UR6, 0xd8400, URZ ;  /* 0x000d840006107890 */ /* 0x000fe2000fffe03f */
[----:B------:R-:W-:Y:S01]  /*43c20*/  UMOV UR34, UR45 ;  /* 0x0000002d00227c82 */ /* 0x000fe20008000000 */
[----:B------:R-:W-:Y:S01]  /*43c30*/  UMOV UR26, UR48 ;  /* 0x00000030001a7c82 */ /* 0x000fe20008000000 */
[----:B------:R-:W-:Y:S01]  /*43c40*/  UMOV UR19, UR38 ;  /* 0x0000002600137c82 */ /* 0x000fe20008000000 */
[----:B------:R-:W-:Y:S01]  /*43c50*/  UMOV UR20, UR37 ;  /* 0x0000002500147c82 */ /* 0x000fe20008000000 */
[----:B------:R-:W-:Y:S01]  /*43c60*/  UTMAREDG.4D.ADD [UR32], [UR4] ;  /* 0x00000020040073b6 */ /* 0x000fe20008018000 */
[----:B------:R-:W-:-:S03]  /*43c70*/  UMOV UR18, UR22 ;  /* 0x0000001600127c82 */ /* 0x000fc60008000000 */
[----:B------:R4:W-:Y:S01]  /*43c80*/  UTMAREDG.4D.ADD [UR24], [UR4] ;  /* 0x00000018040073b6 */ /* 0x0009e20008018000 */
[----:B-1----:R-:W-:Y:S02]  /*43c90*/  UIADD3 UR8, UR6, 0xdc400, URZ ;  /* 0x000dc40006087890 */ /* 0x002fe4000fffe03f */
[----:B------:R1:W-:Y:S01]  /*43ca0*/  UTMAREDG.4D.ADD [UR16], [UR4] ;  /* 0x00000010040073b6 */ /* 0x0003e20008018000 */
[----:B------:R-:W-:Y:S01]  /*43cb0*/  UMOV UR11, UR38 ;  /* 0x00000026000b7c82 */ /* 0x000fe20008000000 */
[----:B------:R-:W-:Y:S01]  /*43cc0*/  UMOV UR12, UR37 ;  /* 0x00000025000c7c82 */ /* 0x000fe20008000000 */
[----:B------:R-:W-:-:S04]  /*43cd0*/  UMOV UR10, UR21 ;  /* 0x00000015000a7c82 */ /* 0x000fc80008000000 */
[----:B------:R1:W-:Y:S01]  /*43ce0*/  UTMAREDG.4D.ADD [UR8], [UR4] ;  /* 0x00000008040073b6 */ /* 0x0003e20008018000 */
[----:B----4-:R-:W-:Y:S01]  /*43cf0*/  UIADD3 UR24, UR6, 0xe0400, URZ ;  /* 0x000e040006187890 */ /* 0x010fe2000fffe03f */
[----:B------:R-:W-:Y:S01]  /*43d00*/  UMOV UR25, 0x20 ;  /* 0x0000002000197882 */ /* 0x000fe20000000000 */
[----:B------:R4:W5:Y:S01]  /*43d10*/  LDL.LU R2, [R1+0xf0c] ;  /* 0x000f0c0001027983 */ /* 0x0009620000300800 */
[----:B-1----:R-:W-:-:S03]  /*43d20*/  UIADD3 UR16, UR6, 0xe4400, URZ ;  /* 0x000e440006107890 */ /* 0x002fc6000fffe03f */
[----:B------:R4:W5:Y:S01]  /*43d30*/  LDL.LU R0, [R1+0xf08] ;  /* 0x000f080001007983 */ /* 0x0009620000300800 */
[----:B------:R-:W-:Y:S01]  /*43d40*/  UMOV UR27, UR38 ;  /* 0x00000026001b7c82 */ /* 0x000fe20008000000 */
[----:B------:R-:W-:Y:S01]  /*43d50*/  UMOV UR28, UR37 ;  /* 0x00000025001c7c82 */ /* 0x000fe20008000000 */
[----:B------:R-:W-:Y:S01]  /*43d60*/  UMOV UR26, UR15 ;  /* 0x0000000f001a7c82 */ /* 0x000fe20008000000 */
[----:B------:R-:W-:Y:S01]  /*43d70*/  UMOV UR17, 0x20 ;  /* 0x0000002000117882 */ /* 0x000fe20000000000 */
[----:B------:R-:W-:Y:S01]  /*43d80*/  UMOV UR18, UR61 ;  /* 0x0000003d00127c82 */ /* 0x000fe20008000000 */
[----:B------:R1:W-:Y:S01]  /*43d90*/  UTMAREDG.4D.ADD [UR24], [UR4] ;  /* 0x00000018040073b6 */ /* 0x0003e20008018000 */
[----:B------:R-:W-:Y:S01]  /*43da0*/  UIADD3 UR8, UR6, 0xe8400, URZ ;  /* 0x000e840006087890 */ /* 0x000fe2000fffe03f */
[----:B------:R-:W-:Y:S01]  /*43db0*/  MOV R8, UR23 ;  /* 0x0000001700087c02 */ /* 0x000fe20008000f00 */
[----:B------:R-:W-:Y:S01]  /*43dc0*/  UMOV UR10, UR55 ;  /* 0x00000037000a7c82 */ /* 0x000fe20008000000 */
[----:B------:R-:W-:Y:S01]  /*43dd0*/  UIADD3 UR32, UR6, 0xf8400, URZ ;  /* 0x000f840006207890 */ /* 0x000fe2000fffe03f */
[----:B------:R-:W-:Y:S01]  /*43de0*/  MOV R11, UR20 ;  /* 0x00000014000b7c02 */ /* 0x000fe20008000f00 */
[----:B------:R-:W-:Y:S01]  /*43df0*/  UMOV UR33, 0x20 ;  /* 0x0000002000217882 */ /* 0x000fe20000000000 */
[----:B------:R-:W-:Y:S01]  /*43e00*/  UMOV UR35, UR38 ;  /* 0x0000002600237c82 */ /* 0x000fe20008000000 */
[----:B------:R4:W-:Y:S01]  /*43e10*/  UTMAREDG.4D.ADD [UR16], [UR4] ;  /* 0x00000010040073b6 */ /* 0x0009e20008018000 */
[----:B------:R-:W-:Y:S01]  /*43e20*/  UMOV UR36, UR37 ;  /* 0x0000002500247c82 */ /* 0x000fe20008000000 */
[----:B------:R-:W-:Y:S01]  /*43e30*/  MOV R12, UR19 ;  /* 0x00000013000c7c02 */ /* 0x000fe20008000f00 */
[----:B------:R-:W-:Y:S01]  /*43e40*/  UMOV UR34, UR46 ;  /* 0x0000002e00227c82 */ /* 0x000fe20008000000 */
[----:B------:R-:W-:Y:S01]  /*43e50*/  R2UR UR23, R8 ;  /* 0x00000000081772ca */ /* 0x000fe200000e0000 */
[----:B------:R-:W-:Y:S01]  /*43e60*/  UIADD3 UR40, UR6, 0x104400, URZ ;  /* 0x0010440006287890 */ /* 0x000fe2000fffe03f */
[----:B------:R-:W-:Y:S01]  /*43e70*/  R2UR UR22, R9 ;  /* 0x00000000091672ca */ /* 0x000fe200000e0000 */
[----:B------:R-:W-:Y:S01]  /*43e80*/  UMOV UR41, 0x20 ;  /* 0x0000002000297882 */ /* 0x000fe20000000000 */
[----:B------:R4:W-:Y:S01]  /*43e90*/  UTMAREDG.4D.ADD [UR8], [UR4] ;  /* 0x00000008040073b6 */ /* 0x0009e20008018000 */
[----:B------:R-:W-:Y:S01]  /*43ea0*/  UMOV UR43, UR38 ;  /* 0x00000026002b7c82 */ /* 0x000fe20008000000 */
[----:B------:R-:W-:Y:S01]  /*43eb0*/  UMOV UR44, UR37 ;  /* 0x00000025002c7c82 */ /* 0x000fe20008000000 */
[----:B------:R-:W-:Y:S01]  /*43ec0*/  R2UR UR21, R10 ;  /* 0x000000000a1572ca */ /* 0x000fe200000e0000 */
[----:B-1----:R-:W-:Y:S01]  /*43ed0*/  UIADD3 UR24, UR6, 0xec400, URZ ;  /* 0x000ec40006187890 */ /* 0x002fe2000fffe03f */
[----:B------:R-:W-:Y:S01]  /*43ee0*/  MOV R8, UR47 ;  /* 0x0000002f00087c02 */ /* 0x000fe20008000f00 */
[----:B------:R-:W-:Y:S01]  /*43ef0*/  UMOV UR26, UR54 ;  /* 0x00000036001a7c82 */ /* 0x000fe20008000000 */
[----:B------:R-:W-:-:S02]  /*43f00*/  MOV R9, UR46 ;  /* 0x0000002e00097c02 */ /* 0x000fc40008000f00 */
[----:B------:R-:W-:Y:S01]  /*43f10*/  UMOV UR42, UR23 ;  /* 0x00000017002a7c82 */ /* 0x000fe20008000000 */
[----:B------:R-:W-:Y:S01]  /*43f20*/  MOV R10, UR45 ;  /* 0x0000002d000a7c02 */ /* 0x000fe20008000f00 */
[----:B----4-:R-:W-:Y:S02]  /*43f30*/  UIADD3 UR16, UR6, 0xf0400, URZ ;  /* 0x000f040006107890 */ /* 0x010fe4000fffe03f */
[----:B------:R1:W-:Y:S01]  /*43f40*/  UTMAREDG.4D.ADD [UR24], [UR4] ;  /* 0x00000018040073b6 */ /* 0x0003e20008018000 */
[----:B------:R-:W-:Y:S01]  /*43f50*/  UMOV UR18, UR53 ;  /* 0x0000003500127c82 */ /* 0x000fe20008000000 */
[----:B------:R-:W-:Y:S02]  /*43f60*/  R2UR UR31, R15 ;  /* 0x000000000f1f72ca */ /* 0x000fe400000e0000 */
[----:B------:R-:W-:Y:S01]  /*43f70*/  R2UR UR30, R14 ;  /* 0x000000000e1e72ca */ /* 0x000fe200000e0000 */
[----:B------:R-:W-:Y:S02]  /*43f80*/  UIADD3 UR8, UR6, 0xf4400, URZ ;  /* 0x000f440006087890 */ /* 0x000fe4000fffe03f */
[----:B------:R4:W-:Y:S01]  /*43f90*/  UTMAREDG.4D.ADD [UR16], [UR4] ;  /* 0x00000010040073b6 */ /* 0x0009e20008018000 */
[----:B------:R-:W-:-:S06]  /*43fa0*/  UMOV UR10, UR47 ;  /* 0x0000002f000a7c82 */ /* 0x000fcc0008000000 */
[----:B------:R4:W-:Y:S01]  /*43fb0*/  UTMAREDG.4D.ADD [UR8], [UR4] ;  /* 0x00000008040073b6 */ /* 0x0009e20008018000 */
[----:B-1----:R-:W-:Y:S01]  /*43fc0*/  UIADD3 UR24, UR6, 0x100400, URZ ;  /* 0x0010040006187890 */ /* 0x002fe2000fffe03f */
[----:B------:R-:W-:Y:S01]  /*43fd0*/  UMOV UR26, UR29 ;  /* 0x0000001d001a7c82 */ /* 0x000fe20008000000 */
[----:B------:R1:W-:Y:S01]  /*43fe0*/  UTMAREDG.4D.ADD [UR32], [UR4] ;  /* 0x00000020040073b6 */ /* 0x0003e20008018000 */
[----:B----4-:R-:W-:Y:S01]  /*43ff0*/  UIADD3 UR16, UR6, 0xfc400, URZ ;  /* 0x000fc40006107890 */ /* 0x010fe2000fffe03f */
[----:B------:R-:W-:Y:S01]  /*44000*/  UMOV UR17, 0x40 ;  /* 0x0000004000117882 */ /* 0x000fe20000000000 */
[----:B------:R-:W-:Y:S01]  /*44010*/  UMOV UR18, UR39 ;  /* 0x0000002700127c82 */ /* 0x000fe20008000000 */
[----:B------:R-:W-:Y:S01]  /*44020*/  MOV R13, UR17 ;  /* 0x00000011000d7c02 */ /* 0x000fe20008000f00 */
[----:B------:R-:W-:Y:S01]  /*44030*/  UMOV UR17, 0x20 ;  /* 0x0000002000117882 */ /* 0x000fe20000000000 */
[----:B------:R-:W-:-:S04]  /*44040*/  UIADD3 UR8, UR6, 0xd0800, URZ ;  /* 0x000d080006087890 */ /* 0x000fc8000fffe03f */
[----:B------:R4:W-:Y:S01]  /*44050*/  UTMAREDG.4D.ADD [UR16], [UR4] ;  /* 0x00000010040073b6 */ /* 0x0009e20008018000 */
[----:B------:R-:W-:Y:S01]  /*44060*/  UMOV UR9, 0x40 ;  /* 0x0000004000097882 */ /* 0x000fe20000000000 */
[----:B------:R-:W-:Y:S01]  /*44070*/  UMOV UR10, UR45 ;  /* 0x0000002d000a7c82 */ /* 0x000fe20008000000 */
[----:B-1----:R-:W-:Y:S01]  /*44080*/  UIADD3 UR32, UR6, 0xd8800, URZ ;  /* 0x000d880006207890 */ /* 0x002fe2000fffe03f */
[----:B------:R1:W-:Y:S01]  /*44090*/  UTMAREDG.4D.ADD [UR24], [UR4] ;  /* 0x00000018040073b6 */ /* 0x0003e20008018000 */
[----:B------:R-:W-:Y:S01]  /*440a0*/  UMOV UR33, 0x40 ;  /* 0x0000004000217882 */ /* 0x000fe20000000000 */
[----:B------:R-:W-:Y:S01]  /*440b0*/  UMOV UR34, UR22 ;  /* 0x0000001600227c82 */ /* 0x000fe20008000000 */
[----:B------:R1:W-:Y:S01]  /*440c0*/  UTMAREDG.4D.ADD [UR40], [UR4] ;  /* 0x00000028040073b6 */ /* 0x0003e20008018000 */
[----:B----4-:R-:W-:Y:S01]  /*440d0*/  R2UR UR20, R11 ;  /* 0x000000000b1472ca */ /* 0x010fe200000e0000 */
[----:B------:R-:W-:Y:S01]  /*440e0*/  UIADD3 UR16, UR6, 0xc8800, URZ ;  /* 0x000c880006107890 */ /* 0x000fe2000fffe03f */
[----:B------:R-:W-:Y:S01]  /*440f0*/  R2UR UR19, R12 ;  /* 0x000000000c1372ca */ /* 0x000fe200000e0000 */
[----:B------:R-:W-:Y:S01]  /*44100*/  UMOV UR18, UR50 ;  /* 0x0000003200127c82 */ /* 0x000fe20008000000 */
[----:B------:R-:W-:-:S02]  /*44110*/  R2UR UR17, R13 ;  /* 0x000000000d1172ca */ /* 0x000fc400000e0000 */
[----:B------:R-:W-:Y:S01]  /*44120*/  MOV R11, UR44 ;  /* 0x0000002c000b7c02 */ /* 0x000fe20008000f00 */
[----:B-1----:R-:W-:Y:S01]  /*44130*/  UIADD3 UR24, UR6, 0xdc800, URZ ;  /* 0x000dc80006187890 */ /* 0x002fe2000fffe03f */
[----:B------:R-:W-:Y:S01]  /*44140*/  MOV R12, UR43 ;  /* 0x0000002b000c7c02 */ /* 0x000fe20008000f00 */
[----:B------:R-:W-:Y:S01]  /*44150*/  UMOV UR25, 0x40 ;  /* 0x0000004000197882 */ /* 0x000fe20000000000 */
[----:B------:R-:W-:Y:S01]  /*44160*/  UMOV UR26, UR21 ;  /* 0x00000015001a7c82 */ /* 0x000fe20008000000 */
[----:B------:R-:W-:-:S06]  /*44170*/  UIADD3 UR40, UR6, 0xe4800, URZ ;  /* 0x000e480006287890 */ /* 0x000fcc000fffe03f */
[----:B------:R1:W-:Y:S01]  /*44180*/  UTMAREDG.4D.ADD [UR16], [UR4] ;  /* 0x00000010040073b6 */ /* 0x0003e20008018000 */
[----:B------:R-:W-:Y:S01]  /*44190*/  UMOV UR41, 0x40 ;  /* 0x0000004000297882 */ /* 0x000fe20000000000 */
[----:B------:R-:W-:Y:S01]  /*441a0*/  UMOV UR42, UR61 ;  /* 0x0000003d002a7c82 */ /* 0x000fe20008000000 */
[----:B------:R4:W-:Y:S01]  /*441b0*/  UTMAREDG.4D.ADD [UR56], [UR4] ;  /* 0x00000038040073b6 */ /* 0x0009e20008018000 */
[----:B------:R4:W-:Y:S01]  /*441c0*/  UTMAREDG.4D.ADD [UR8], [UR4] ;  /* 0x00000008040073b6 */ /* 0x0009e20008018000 */
[----:B-1----:R-:W-:Y:S01]  /*441d0*/  UIADD3 UR16, UR6, 0xe0800, URZ ;  /* 0x000e080006107890 */ /* 0x002fe2000fffe03f */
[----:B------:R-:W-:Y:S01]  /*441e0*/  UMOV UR17, 0x40 ;  /* 0x0000004000117882 */ /* 0x000fe20000000000 */
[----:B------:R-:W-:Y:S01]  /*441f0*/  UMOV UR19, UR38 ;  /* 0x0000002600137c82 */ /* 0x000fe20008000000 */
[----:B------:R-:W-:Y:S01]  /*44200*/  UMOV UR20, UR37 ;  /* 0x0000002500147c82 */ /* 0x000fe20008000000 */
[----:B------:R-:W-:Y:S01]  /*44210*/  UMOV UR18, UR15 ;  /* 0x0000000f00127c82 */ /* 0x000fe20008000000 */
[----:B----4-:R-:W-:Y:S01]  /*44220*/  UMOV UR58, UR48 ;  /* 0x00000030003a7c82 */ /* 0x010fe20008000000 */
[----:B------:R-:W-:Y:S01]  /*44230*/  UIADD3 UR48, UR6, 0xd4800, URZ ;  /* 0x000d480006307890 */ /* 0x000fe2000fffe03f */
[----:B------:R-:W-:Y:S01]  /*44240*/  UMOV UR50, UR58 ;  /* 0x0000003a00327c82 */ /* 0x000fe20008000000 */
[----:B------:R-:W-:-:S02]  /*44250*/  USHF.L.U32 UR60, UR14, 0x7, URZ ;  /* 0x000000070e3c7899 */ /* 0x000fc4000800063f */
[----:B------:R-:W-:Y:S02]  /*44260*/  UIADD3 UR56, UR6, 0xe8c00, URZ ;  /* 0x000e8c0006387890 */ /* 0x000fe4000fffe03f */
[----:B------:R-:W-:-:S03]  /*44270*/  UIADD3 UR8, UR6, 0xe8800, URZ ;  /* 0x000e880006087890 */ /* 0x000fc6000fffe03f */
[----:B------:R1:W-:Y:S01]  /*44280*/  UTMAREDG.4D.ADD [UR48], [UR4] ;  /* 0x00000030040073b6 */ /* 0x0003e20008018000 */
[----:B------:R-:W-:Y:S01]  /*44290*/  UMOV UR10, UR55 ;  /* 0x00000037000a7c82 */ /* 0x000fe20008000000 */
[----:B------:R-:W-:Y:S01]  /*442a0*/  UMOV UR57, 0x60 ;  /* 0x0000006000397882 */ /* 0x000fe20000000000 */
[----:B------:R4:W-:Y:S01]  /*442b0*/  UTMAREDG.4D.ADD [UR32], [UR4] ;  /* 0x00000020040073b6 */ /* 0x0009e20008018000 */
[----:B------:R4:W-:Y:S01]  /*442c0*/  UTMAREDG.4D.ADD [UR24], [UR4] ;  /* 0x00000018040073b6 */ /* 0x0009e20008018000 */
[----:B-1----:R-:W-:Y:S01]  /*442d0*/  UIADD3 UR48, UR6, 0xf0c00, URZ ;  /* 0x000f0c0006307890 */ /* 0x002fe2000fffe03f */
[----:B------:R-:W-:Y:S01]  /*442e0*/  UMOV UR49, 0x60 ;  /* 0x0000006000317882 */ /* 0x000fe20000000000 */
[----:B------:R-:W-:Y:S01]  /*442f0*/  UMOV UR50, UR53 ;  /* 0x0000003500327c82 */ /* 0x000fe20008000000 */
[----:B------:R1:W-:Y:S01]  /*44300*/  UTMAREDG.4D.ADD [UR16], [UR4] ;  /* 0x00000010040073b6 */ /* 0x0003e20008018000 */
[----:B----4-:R-:W-:Y:S01]  /*44310*/  UIADD3 UR32, UR6, 0xec800, URZ ;  /* 0x000ec80006207890 */ /* 0x010fe2000fffe03f */
[----:B------:R-:W-:Y:S01]  /*44320*/  UMOV UR34, UR54 ;  /* 0x0000003600227c82 */ /* 0x000fe20008000000 */
[----:B------:R4:W-:Y:S01]  /*44330*/  UTMAREDG.4D.ADD [UR40], [UR4] ;  /* 0x00000028040073b6 */ /* 0x0009e20008018000 */
[----:B------:R-:W-:Y:S01]  /*44340*/  UIADD3 UR24, UR6, 0xf0800, URZ ;  /* 0x000f080006187890 */ /* 0x000fe2000fffe03f */
[----:B------:R-:W-:Y:S01]  /*44350*/  UMOV UR26, UR53 ;  /* 0x00000035001a7c82 */ /* 0x000fe20008000000 */
[----:B------:R4:W-:Y:S01]  /*44360*/  UTMAREDG.4D.ADD [UR8], [UR4] ;  /* 0x00000008040073b6 */ /* 0x0009e20008018000 */
[----:B-1----:R-:W-:Y:S01]  /*44370*/  UIADD3 UR16, UR6, 0xf4800, URZ ;  /* 0x000f480006107890 */ /* 0x002fe2000fffe03f */
[----:B------:R-:W-:Y:S01]  /*44380*/  UMOV UR18, UR47 ;  /* 0x0000002f00127c82 */ /* 0x000fe20008000000 */
[----:B------:R-:W-:Y:S01]  /*44390*/  R2UR UR47, R8 ;  /* 0x00000000082f72ca */ /* 0x000fe200000e0000 */
[----:B------:R1:W-:Y:S01]  /*443a0*/  UTMAREDG.4D.ADD [UR32], [UR4] ;  /* 0x00000020040073b6 */ /* 0x0003e20008018000 */
[----:B------:R-:W-:Y:S01]  /*443b0*/  MOV R8, UR23 ;  /* 0x0000001700087c02 */ /* 0x000fe20008000f00 */
[----:B----4-:R-:W-:Y:S01]  /*443c0*/  UIADD3 UR40, UR6, 0xd8c00, URZ ;  /* 0x000d8c0006287890 */ /* 0x010fe2000fffe03f */
[----:B------:R-:W-:Y:S01]  /*443d0*/  UMOV UR41, 0x60 ;  /* 0x0000006000297882 */ /* 0x000fe20000000000 */
[----:B------:R-:W-:Y:S01]  /*443e0*/  UMOV UR42, UR22 ;  /* 0x00000016002a7c82 */ /* 0x000fe20008000000 */
[----:B------:R4:W-:Y:S01]  /*443f0*/  UTMAREDG.4D.ADD [UR24], [UR4] ;  /* 0x00000018040073b6 */ /* 0x0009e20008018000 */
[----:B------:R-:W-:Y:S01]  /*44400*/  MOV R13, UR41 ;  /* 0x00000029000d7c02 */ /* 0x000fe20008000f00 */
[----:B------:R-:W-:Y:S01]  /*44410*/  UIADD3 UR8, UR6, 0xf8800, URZ ;  /* 0x000f880006087890 */ /* 0x000fe2000fffe03f */
[----:B------:R-:W-:Y:S01]  /*44420*/  UMOV UR10, UR46 ;  /* 0x0000002e000a7c82 */ /* 0x000fe20008000000 */
[----:B------:R-:W-:Y:S01]  /*44430*/  R2UR UR46, R9 ;  /* 0x00000000092e72ca */ /* 0x000fe200000e0000 */
[----:B------:R4:W-:Y:S01]  /*44440*/  UTMAREDG.4D.ADD [UR16], [UR4] ;  /* 0x00000010040073b6 */ /* 0x0009e20008018000 */
[----:B------:R-:W-:Y:S01]  /*44450*/  MOV R9, UR22 ;  /* 0x0000001600097c02 */ /* 0x000fe20008000f00 */
[----:B-1----:R-:W-:Y:S01]  /*44460*/  UIADD3 UR32, UR6, 0xd4c00, URZ ;  /* 0x000d4c0006207890 */ /* 0x002fe2000fffe03f */
[----:B------:R-:W-:Y:S01]  /*44470*/  UMOV UR33, 0x60 ;  /* 0x0000006000217882 */ /* 0x000fe20000000000 */
[----:B------:R-:W-:-:S02]  /*44480*/  UMOV UR34, UR58 ;  /* 0x0000003a00227c82 */ /* 0x000fc40008000000 */
[----:B------:R1:W-:Y:S01]  /*44490*/  UTMAREDG.4D.ADD [UR8], [UR4] ;  /* 0x00000008040073b6 */ /* 0x0003e20008018000 */
[----:B----4-:R-:W-:Y:S01]  /*444a0*/  UIADD3 UR24, UR6, 0xfc800, URZ ;  /* 0x000fc80006187890 */ /* 0x010fe2000fffe03f */
[----:B------:R-:W-:Y:S01]  /*444b0*/  UMOV UR26, UR39 ;  /* 0x00000027001a7c82 */ /* 0x000fe20008000000 */
[----:B------:R-:W-:-:S07]  /*444c0*/  UIADD3 UR16, UR6, 0x100800, URZ ;  /* 0x0010080006107890 */ /* 0x000fce000fffe03f */
[----:B------:R4:W-:Y:S01]  /*444d0*/  UTMAREDG.4D.ADD [UR24], [UR4] ;  /* 0x00000018040073b6 */ /* 0x0009e20008018000 */
[----:B------:R-:W-:Y:S01]  /*444e0*/  UMOV UR18, UR29 ;  /* 0x0000001d00127c82 */ /* 0x000fe20008000000 */
[----:B-1----:R-:W-:Y:S01]  /*444f0*/  UIADD3 UR8, UR6, 0x104800, URZ ;  /* 0x0010480006087890 */ /* 0x002fe2000fffe03f */
[----:B------:R1:W-:Y:S01]  /*44500*/  UTMAREDG.4D.ADD [UR16], [UR4] ;  /* 0x00000010040073b6 */ /* 0x0003e20008018000 */
[----:B------:R-:W-:-:S07]  /*44510*/  UMOV UR10, UR23 ;  /* 0x00000017000a7c82 */ /* 0x000fce0008000000 */
[----:B------:R1:W-:Y:S01]  /*44520*/  UTMAREDG.4D.ADD [UR8], [UR4] ;  /* 0x00000008040073b6 */ /* 0x0003e20008018000 */
[----:B----4-:R-:W-:Y:S01]  /*44530*/  UIADD3 UR24, UR6, 0xc8c00, URZ ;  /* 0x000c8c0006187890 */ /* 0x010fe2000fffe03f */
[----:B------:R-:W-:Y:S01]  /*44540*/  UMOV UR25, 0x60 ;  /* 0x0000006000197882 */ /* 0x000fe20000000000 */
[----:B------:R-:W-:Y:S01]  /*44550*/  UMOV UR26, UR60 ;  /* 0x0000003c001a7c82 */ /* 0x000fe20008000000 */
[----:B------:R-:W-:Y:S01]  /*44560*/  UMOV UR60, UR37 ;  /* 0x00000025003c7c82 */ /* 0x000fe20008000000 */
[----:B-1----:R-:W-:-:S05]  /*44570*/  UIADD3 UR16, UR6, 0xccc00, URZ ;  /* 0x000ccc0006107890 */ /* 0x002fca000fffe03f */
[----:B------:R1:W-:Y:S01]  /*44580*/  UTMAREDG.4D.ADD [UR24], [UR4] ;  /* 0x00000018040073b6 */ /* 0x0003e20008018000 */
[----:B------:R-:W-:Y:S01]  /*44590*/  UMOV UR17, 0x60 ;  /* 0x0000006000117882 */ /* 0x000fe20000000000 */
[----:B------:R-:W-:Y:S01]  /*445a0*/  UMOV UR18, UR7 ;  /* 0x0000000700127c82 */ /* 0x000fe20008000000 */
[----:B------:R-:W-:Y:S01]  /*445b0*/  UIADD3 UR8, UR6, 0xd0c00, URZ ;  /* 0x000d0c0006087890 */ /* 0x000fe2000fffe03f */
[----:B------:R4:W-:Y:S01]  /*445c0*/  UTMAREDG.4D.ADD [UR16], [UR4] ;  /* 0x00000010040073b6 */ /* 0x0009e20008018000 */
[----:B------:R-:W-:Y:S01]  /*445d0*/  UMOV UR9, 0x60 ;  /* 0x0000006000097882 */ /* 0x000fe20000000000 */
[----:B------:R-:W-:Y:S01]  /*445e0*/  UMOV UR10, UR45 ;  /* 0x0000002d000a7c82 */ /* 0x000fe20008000000 */
[----:B------:R-:W-:Y:S02]  /*445f0*/  R2UR UR45, R10 ;  /* 0x000000000a2d72ca */ /* 0x000fe400000e0000 */
[----:B------:R-:W-:-:S03]  /*44600*/  MOV R10, UR21 ;  /* 0x00000015000a7c02 */ /* 0x000fc60008000f00 */
[----:B------:R4:W-:Y:S01]  /*44610*/  UTMAREDG.4D.ADD [UR8], [UR4] ;  /* 0x00000008040073b6 */ /* 0x0009e20008018000 */
[----:B-1----:R-:W-:Y:S01]  /*44620*/  UIADD3 UR24, UR6, 0xdcc00, URZ ;  /* 0x000dcc0006187890 */ /* 0x002fe2000fffe03f */
[----:B------:R-:W-:Y:S01]  /*44630*/  UMOV UR26, UR21 ;  /* 0x00000015001a7c82 */ /* 0x000fe20008000000 */
[----:B------:R1:W-:Y:S01]  /*44640*/  UTMAREDG.4D.ADD [UR32], [UR4] ;  /* 0x00000020040073b6 */ /* 0x0003e20008018000 */
[----:B----4-:R-:W-:Y:S01]  /*44650*/  UIADD3 UR16, UR6, 0xe4c00, URZ ;  /* 0x000e4c0006107890 */ /* 0x010fe2000fffe03f */
[----:B------:R-:W-:Y:S01]  /*44660*/  UMOV UR18, UR61 ;  /* 0x0000003d00127c82 */ /* 0x000fe20008000000 */
[----:B------:R4:W-:Y:S01]  /*44670*/  UTMAREDG.4D.ADD [UR40], [UR4] ;  /* 0x00000028040073b6 */ /* 0x0009e20008018000 */
[----:B------:R-:W-:Y:S01]  /*44680*/  UIADD3 UR8, UR6, 0xecc00, URZ ;  /* 0x000ecc0006087890 */ /* 0x000fe2000fffe03f */
[----:B------:R-:W-:Y:S02]  /*44690*/  UMOV UR10, UR54 ;  /* 0x00000036000a7c82 */ /* 0x000fe40008000000 */
[----:B------:R4:W-:Y:S01]  /*446a0*/  UTMAREDG.4D.ADD [UR24], [UR4] ;  /* 0x00000018040073b6 */ /* 0x0009e20008018000 */
[----:B-1----:R-:W-:Y:S01]  /*446b0*/  UIADD3 UR32, UR6, 0xf4c00, URZ ;  /* 0x000f4c0006207890 */ /* 0x002fe2000fffe03f */
[----:B------:R-:W-:Y:S01]  /*446c0*/  UMOV UR34, UR47 ;  /* 0x0000002f00227c82 */ /* 0x000fe20008000000 */
[----:B----4-:R-:W-:Y:S01]  /*446d0*/  R2UR UR44, R11 ;  /* 0x000000000b2c72ca */ /* 0x010fe200000e0000 */
[----:B------:R-:W-:Y:S01]  /*446e0*/  UIADD3 UR40, UR6, 0xe0c00, URZ ;  /* 0x000e0c0006287890 */ /* 0x000fe2000fffe03f */
[----:B------:R-:W-:Y:S01]  /*446f0*/  R2UR UR43, R12 ;  /* 0x000000000c2b72ca */ /* 0x000fe200000e0000 */
[----:B------:R-:W-:Y:S01]  /*44700*/  UMOV UR42, UR15 ;  /* 0x0000000f002a7c82 */ /* 0x000fe20008000000 */
[----:B------:R-:W-:-:S02]  /*44710*/  R2UR UR41, R13 ;  /* 0x000000000d2972ca */ /* 0x000fc400000e0000 */
[----:B------:R-:W-:Y:S01]  /*44720*/  MOV R11, UR20 ;  /* 0x00000014000b7c02 */ /* 0x000fe20008000f00 */
[----:B------:R-:W-:Y:S01]  /*44730*/  UMOV UR26, UR58 ;  /* 0x0000003a001a7c82 */ /* 0x000fe20008000000 */
[----:B------:R-:W-:Y:S01]  /*44740*/  UIADD3 UR24, UR6, 0xf8c00, URZ ;  /* 0x000f8c0006187890 */ /* 0x000fe2000fffe03f */
[----:B------:R-:W-:Y:S01]  /*44750*/  MOV R12, UR19 ;  /* 0x00000013000c7c02 */ /* 0x000fe20008000f00 */
[----:B------:R-:W-:-:S07]  /*44760*/  UMOV UR58, UR55 ;  /* 0x00000037003a7c82 */ /* 0x000fce0008000000 */
[----:B------:R1:W-:Y:S01]  /*44770*/  UTMAREDG.4D.ADD [UR40], [UR4] ;  /* 0x00000028040073b6 */ /* 0x0003e20008018000 */
[----:B------:R4:W-:Y:S01]  /*44780*/  UTMAREDG.4D.ADD [UR16], [UR4] ;  /* 0x00000010040073b6 */ /* 0x0009e20008018000 */
[----:B------:R4:W-:Y:S01]  /*44790*/  UTMAREDG.4D.ADD [UR56], [UR4] ;  /* 0x00000038040073b6 */ /* 0x0009e20008018000 */
[----:B-1----:R-:W-:Y:S01]  /*447a0*/  UIADD3 UR40, UR6, 0x100c00, URZ ;  /* 0x00100c0006287890 */ /* 0x002fe2000fffe03f */
[----:B------:R-:W-:Y:S01]  /*447b0*/  UMOV UR41, 0x60 ;  /* 0x0000006000297882 */ /* 0x000fe20000000000 */
[----:B------:R-:W-:Y:S01]  /*447c0*/  UMOV UR43, UR38 ;  /* 0x00000026002b7c82 */ /* 0x000fe20008000000 */
[----:B------:R1:W-:Y:S01]  /*447d0*/  UTMAREDG.4D.ADD [UR8], [UR4] ;  /* 0x00000008040073b6 */ /* 0x0003e20008018000 */
[----:B------:R-:W-:Y:S01]  /*447e0*/  UMOV UR44, UR37 ;  /* 0x00000025002c7c82 */ /* 0x000fe20008000000 */
[----:B------:R-:W-:Y:S01]  /*447f0*/  UMOV UR42, UR29 ;  /* 0x0000001d002a7c82 */ /* 0x000fe20008000000 */
[----:B----4-:R-:W-:Y:S01]  /*44800*/  UIADD3 UR16, UR6, 0xfcc00, URZ ;  /* 0x000fcc0006107890 */ /* 0x010fe2000fffe03f */
[----:B------:R-:W-:Y:S01]  /*44810*/  UMOV UR18, UR39 ;  /* 0x0000002700127c82 */ /* 0x000fe20008000000 */
[----:B------:R4:W-:Y:S01]  /*44820*/  UTMAREDG.4D.ADD [UR48], [UR4] ;  /* 0x00000030040073b6 */ /* 0x0009e20008018000 */
[----:B------:R-:W-:Y:S01]  /*44830*/  UIADD3 UR56, UR6, 0x105000, URZ ;  /* 0x0010500006387890 */ /* 0x000fe2000fffe03f */
[----:B------:R-:W-:Y:S01]  /*44840*/  UMOV UR57, 0x80 ;  /* 0x0000008000397882 */ /* 0x000fe20000000000 */
[----:B------:R4:W-:Y:S01]  /*44850*/  UTMAREDG.4D.ADD [UR32], [UR4] ;  /* 0x00000020040073b6 */ /* 0x0009e20008018000 */
[----:B-1----:R-:W-:Y:S01]  /*44860*/  UIADD3 UR8, UR6, 0x104c00, URZ ;  /* 0x00104c0006087890 */ /* 0x002fe2000fffe03f */
[----:B------:R-:W-:Y:S01]  /*44870*/  UMOV UR10, UR23 ;  /* 0x00000017000a7c82 */ /* 0x000fe20008000000 */
[----:B------:R-:W-:Y:S01]  /*44880*/  R2UR UR23, R8 ;  /* 0x00000000081772ca */ /* 0x000fe200000e0000 */
[----:B----4-:R-:W-:Y:S01]  /*44890*/  UMOV UR50, UR26 ;  /* 0x0000001a00327c82 */ /* 0x010fe20008000000 */
[----:B------:R-:W-:Y:S01]  /*448a0*/  UMOV UR26, UR46 ;  /* 0x0000002e001a7c82 */ /* 0x000fe20008000000 */
[----:B------:R-:W-:Y:S01]  /*448b0*/  USHF.L.U32 UR48, UR14, 0x7, URZ ;  /* 0x000000070e307899 */ /* 0x000fe2000800063f */
[----:B------:R1:W-:Y:S01]  /*448c0*/  UTMAREDG.4D.ADD [UR24], [UR4] ;  /* 0x00000018040073b6 */ /* 0x0003e20008018000 */
[----:B------:R-:W-:Y:S01]  /*448d0*/  UMOV UR49, 0xa0 ;  /* 0x000000a000317882 */ /* 0x000fe20000000000 */
[----:B------:R-:W-:-:S07]  /*448e0*/  UIADD3 UR32, UR6, 0xc9000, URZ ;  /* 0x000c900006207890 */ /* 0x000fce000fffe03f */
[----:B------:R-:W-:Y:S01]  /*448f0*/  MOV R8, UR23 ;  /* 0x0000001700087c02 */ /* 0x000fe20008000f00 */
[----:B------:R-:W-:Y:S01]  /*44900*/  UMOV UR33, 0x80 ;  /* 0x0000008000217882 */ /* 0x000fe20000000000 */
[----:B------:R4:W-:Y:S01]  /*44910*/  UTMAREDG.4D.ADD [UR16], [UR4] ;  /* 0x00000010040073b6 */ /* 0x0009e20008018000 */
[----:B------:R-:W-:Y:S01]  /*44920*/  UMOV UR34, UR48 ;  /* 0x0000003000227c82 */ /* 0x000fe20008000000 */
[----:B------:R-:W-:Y:S01]  /*44930*/  UMOV UR58, UR23 ;  /* 0x00000017003a7c82 */ /* 0x000fe20008000000 */
[----:B------:R2:W-:Y:S01]  /*44940*/  UTMAREDG.4D.ADD [UR40], [UR4] ;  /* 0x00000028040073b6 */ /* 0x0005e20008018000 */
[----:B-1----:R-:W-:Y:S01]  /*44950*/  UIADD3 UR24, UR6, 0xcd000, URZ ;  /* 0x000cd00006187890 */ /* 0x002fe2000fffe03f */
[----:B------:R-:W-:Y:S01]  /*44960*/  UMOV UR25, 0x80 ;  /* 0x0000008000197882 */ /* 0x000fe20000000000 */
[----:B------:R-:W-:Y:S01]  /*44970*/  UMOV UR26, UR7 ;  /* 0x00000007001a7c82 */ /* 0x000fe20008000000 */
[----:B------:R1:W-:Y:S01]  /*44980*/  UTMAREDG.4D.ADD [UR8], [UR4] ;  /* 0x00000008040073b6 */ /* 0x0003e20008018000 */
[----:B----4-:R-:W-:Y:S01]  /*44990*/  UIADD3 UR16, UR6, 0xd1000, URZ ;  /* 0x000d100006107890 */ /* 0x010fe2000fffe03f */
[----:B------:R-:W-:Y:S01]  /*449a0*/  UMOV UR17, 0x80 ;  /* 0x0000008000117882 */ /* 0x000fe20000000000 */
[----:B------:R-:W-:Y:S01]  /*449b0*/  UMOV UR18, UR45 ;  /* 0x0000002d00127c82 */ /* 0x000fe20008000000 */
[----:B------:R4:W-:Y:S01]  /*449c0*/  UTMAREDG.4D.ADD [UR32], [UR4] ;  /* 0x00000020040073b6 */ /* 0x0009e20008018000 */
[----:B------:R-:W-:Y:S01]  /*449d0*/  MOV R13, UR17 ;  /* 0x00000011000d7c02 */ /* 0x000fe20008000f00 */
[----:B--2---:R-:W-:Y:S01]  /*449e0*/  UIADD3 UR40, UR6, 0xfd000, URZ ;  /* 0x000fd00006287890 */ /* 0x004fe2000fffe03f */
[----:B------:R-:W-:Y:S01]  /*449f0*/  UMOV UR41, 0x80 ;  /* 0x0000008000297882 */ /* 0x000fe20000000000 */
[----:B------:R-:W-:Y:S01]  /*44a00*/  UMOV UR42, UR39 ;  /* 0x00000027002a7c82 */ /* 0x000fe20008000000 */
[----:B------:R2:W-:Y:S01]  /*44a10*/  UTMAREDG.4D.ADD [UR24], [UR4] ;  /* 0x00000018040073b6 */ /* 0x0005e20008018000 */
[----:B-1----:R-:W-:Y:S01]  /*44a20*/  UIADD3 UR8, UR6, 0xd5000, URZ ;  /* 0x000d500006087890 */ /* 0x002fe2000fffe03f */
[----:B------:R-:W-:Y:S01]  /*44a30*/  UMOV UR9, 0x80 ;  /* 0x0000008000097882 */ /* 0x000fe20000000000 */
[----:B------:R-:W-:Y:S01]  /*44a40*/  UMOV UR10, UR50 ;  /* 0x00000032000a7c82 */ /* 0x000fe20008000000 */
[----:B------:R1:W-:Y:S01]  /*44a50*/  UTMAREDG.4D.ADD [UR16], [UR4] ;  /* 0x00000010040073b6 */ /* 0x0003e20008018000 */
[----:B----4-:R-:W-:Y:S01]  /*44a60*/  UIADD3 UR32, UR6, 0xf1000, URZ ;  /* 0x000f100006207890 */ /* 0x010fe2000fffe03f */
[----:B------:R-:W-:-:S04]  /*44a70*/  UMOV UR34, UR53 ;  /* 0x0000003500227c82 */ /* 0x000fc80008000000 */
[----:B------:R4:W-:Y:S01]  /*44a80*/  UTMAREDG.4D.ADD [UR8], [UR4] ;  /* 0x00000008040073b6 */ /* 0x0009e20008018000 */
[----:B--2---:R-:W-:Y:S01]  /*44a90*/  UIADD3 UR24, UR6, 0xd9000, URZ ;  /* 0x000d900006187890 */ /* 0x004fe2000fffe03f */
[----:B------:R-:W-:Y:S01]  /*44aa0*/  UMOV UR26, UR22 ;  /* 0x00000016001a7c82 */ /* 0x000fe20008000000 */
[----:B------:R-:W-:Y:S01]  /*44ab0*/  R2UR UR22, R9 ;  /* 0x00000000091672ca */ /* 0x000fe200000e0000 */
[----:B-1----:R-:W-:-:S06]  /*44ac0*/  UIADD3 UR16, UR6, 0xdd000, URZ ;  /* 0x000dd00006107890 */ /* 0x002fcc000fffe03f */
[----:B------:R1:W-:Y:S01]  /*44ad0*/  UTMAREDG.4D.ADD [UR24], [UR4] ;  /* 0x00000018040073b6 */ /* 0x0003e20008018000 */
[----:B------:R-:W-:Y:S01]  /*44ae0*/  UMOV UR18, UR21 ;  /* 0x0000001500127c82 */ /* 0x000fe20008000000 */
[----:B------:R-:W-:Y:S01]  /*44af0*/  R2UR UR21, R10 ;  /* 0x000000000a1572ca */ /* 0x000fe200000e0000 */
[----:B----4-:R-:W-:Y:S01]  /*44b00*/  UIADD3 UR8, UR6, 0xe1000, URZ ;  /* 0x000e100006087890 */ /* 0x010fe2000fffe03f */
[----:B------:R2:W-:Y:S01]  /*44b10*/  UTMAREDG.4D.ADD [UR16], [UR4] ;  /* 0x00000010040073b6 */ /* 0x0005e20008018000 */
[----:B------:R-:W-:Y:S01]  /*44b20*/  UMOV UR10, UR15 ;  /* 0x0000000f000a7c82 */ /* 0x000fe20008000000 */
[----:B------:R-:W-:-:S09]  /*44b30*/  MOV R9, UR22 ;  /* 0x0000001600097c02 */ /* 0x000fd20008000f00 */
[----:B------:R-:W-:Y:S01]  /*44b40*/  MOV R10, UR21 ;  /* 0x00000015000a7c02 */ /* 0x000fe20008000f00 */
[----:B------:R4:W-:Y:S01]  /*44b50*/  UTMAREDG.4D.ADD [UR8], [UR4] ;  /* 0x00000008040073b6 */ /* 0x0009e20008018000 */
[----:B-1----:R-:W-:Y:S01]  /*44b60*/  UIADD3 UR24, UR6, 0xe5000, URZ ;  /* 0x000e500006187890 */ /* 0x002fe2000fffe03f */
[----:B------:R-:W-:Y:S01]  /*44b70*/  UMOV UR26, UR61 ;  /* 0x0000003d001a7c82 */ /* 0x000fe20008000000 */
[----:B--2---:R-:W-:-:S07]  /*44b80*/  UIADD3 UR16, UR6, 0xe9000, URZ ;  /* 0x000e900006107890 */ /* 0x004fce000fffe03f */
[----:B------:R1:W-:Y:S01]  /*44b90*/  UTMAREDG.4D.ADD [UR24], [UR4] ;  /* 0x00000018040073b6 */ /* 0x0003e20008018000 */
[----:B------:R-:W-:Y:S01]  /*44ba0*/  UMOV UR18, UR55 ;  /* 0x0000003700127c82 */ /* 0x000fe20008000000 */
[----:B----4-:R-:W-:Y:S01]  /*44bb0*/  UIADD3 UR8, UR6, 0xed000, URZ ;  /* 0x000ed00006087890 */ /* 0x010fe2000fffe03f */
[----:B------:R2:W-:Y:S01]  /*44bc0*/  UTMAREDG.4D.ADD [UR16], [UR4] ;  /* 0x00000010040073b6 */ /* 0x0005e20008018000 */
[----:B------:R-:W-:-:S07]  /*44bd0*/  UMOV UR10, UR54 ;  /* 0x00000036000a7c82 */ /* 0x000fce0008000000 */
[----:B------:R4:W-:Y:S01]  /*44be0*/  UTMAREDG.4D.ADD [UR8], [UR4] ;  /* 0x00000008040073b6 */ /* 0x0009e20008018000 */
[----:B-1----:R-:W-:Y:S01]  /*44bf0*/  UIADD3 UR24, UR6, 0xf9000, URZ ;  /* 0x000f900006187890 */ /* 0x002fe2000fffe03f */
[----:B------:R-:W-:Y:S01]  /*44c00*/  UMOV UR26, UR46 ;  /* 0x0000002e001a7c82 */ /* 0x000fe20008000000 */
[----:B------:R1:W-:Y:S01]  /*44c10*/  UTMAREDG.4D.ADD [UR32], [UR4] ;  /* 0x00000020040073b6 */ /* 0x0003e20008018000 */
[----:B--2---:R-:W-:Y:S01]  /*44c20*/  UIADD3 UR16, UR6, 0xf5000, URZ ;  /* 0x000f500006107890 */ /* 0x004fe2000fffe03f */
[----:B------:R-:W-:Y:S01]  /*44c30*/  UMOV UR18, UR47 ;  /* 0x0000002f00127c82 */ /* 0x000fe20008000000 */
[----:B----4-:R-:W-:-:S07]  /*44c40*/  UIADD3 UR8, UR6, 0xc9400, URZ ;  /* 0x000c940006087890 */ /* 0x010fce000fffe03f */
[----:B------:R2:W-:Y:S01]  /*44c50*/  UTMAREDG.4D.ADD [UR16], [UR4] ;  /* 0x00000010040073b6 */ /* 0x0005e20008018000 */
[----:B------:R-:W-:Y:S01]  /*44c60*/  UMOV UR10, UR48 ;  /* 0x00000030000a7c82 */ /* 0x000fe20008000000 */
[----:B------:R-:W-:Y:S01]  /*44c70*/  UIADD3 UR48, UR6, 0xcd400, URZ ;  /* 0x000cd40006307890 */ /* 0x000fe2000fffe03f */
[----:B------:R-:W-:Y:S01]  /*44c80*/  UMOV UR9, 0xa0 ;  /* 0x000000a000097882 */ /* 0x000fe20000000000 */
[----:B-1----:R-:W-:Y:S01]  /*44c90*/  UIADD3 UR32, UR6, 0xd1400, URZ ;  /* 0x000d140006207890 */ /* 0x002fe2000fffe03f */
[----:B------:R1:W-:Y:S01]  /*44ca0*/  UTMAREDG.4D.ADD [UR24], [UR4] ;  /* 0x00000018040073b6 */ /* 0x0003e20008018000 */
[----:B------:R-:W-:Y:S01]  /*44cb0*/  UMOV UR33, 0xa0 ;  /* 0x000000a000217882 */ /* 0x000fe20000000000 */
[----:B------:R-:W-:Y:S01]  /*44cc0*/  UMOV UR34, UR45 ;  /* 0x0000002d00227c82 */ /* 0x000fe20008000000 */
[----:B------:R4:W-:Y:S01]  /*44cd0*/  UTMAREDG.4D.ADD [UR40], [UR4] ;  /* 0x00000028040073b6 */ /* 0x0009e20008018000 */
[----:B--2---:R-:W-:Y:S01]  /*44ce0*/  R2UR UR20, R11 ;  /* 0x000000000b1472ca */ /* 0x004fe200000e0000 */
[----:B------:R-:W-:Y:S01]  /*44cf0*/  UIADD3 UR16, UR6, 0x101000, URZ ;  /* 0x0010100006107890 */ /* 0x000fe2000fffe03f */
[----:B------:R-:W-:Y:S01]  /*44d00*/  R2UR UR19, R12 ;  /* 0x000000000c1372ca */ /* 0x000fe200000e0000 */
[----:B------:R-:W-:Y:S01]  /*44d10*/  UMOV UR18, UR29 ;  /* 0x0000001d00127c82 */ /* 0x000fe20008000000 */
[----:B------:R-:W-:Y:S01]  /*44d20*/  R2UR UR17, R13 ;  /* 0x000000000d1172ca */ /* 0x000fe200000e0000 */
[----:B-1----:R-:W-:Y:S01]  /*44d30*/  UIADD3 UR24, UR6, 0xd5400, URZ ;  /* 0x000d540006187890 */ /* 0x002fe2000fffe03f */
[----:B------:R-:W-:Y:S01]  /*44d40*/  UMOV UR25, 0xa0 ;  /* 0x000000a000197882 */ /* 0x000fe20000000000 */
[----:B----4-:R-:W-:-:S10]  /*44d50*/  UIADD3 UR40, UR6, 0xdd400, URZ ;  /* 0x000dd40006287890 */ /* 0x010fd4000fffe03f */
[----:B------:R1:W-:Y:S01]  /*44d60*/  UTMAREDG.4D.ADD [UR16], [UR4] ;  /* 0x00000010040073b6 */ /* 0x0003e20008018000 */
[----:B------:R-:W-:Y:S01]  /*44d70*/  UMOV UR41, 0xa0 ;  /* 0x000000a000297882 */ /* 0x000fe20000000000 */
[----:B------:R-:W-:Y:S01]  /*44d80*/  UMOV UR42, UR21 ;  /* 0x00000015002a7c82 */ /* 0x000fe20008000000 */
[----:B------:R-:W-:Y:S02]  /*44d90*/  R2UR UR21, R10 ;  /* 0x000000000a1572ca */ /* 0x000fe400000e0000 */
[----:B------:R-:W-:Y:S01]  /*44da0*/  MOV R10, UR45 ;  /* 0x0000002d000a7c02 */ /* 0x000fe20008000f00 */
[----:B------:R2:W-:Y:S01]  /*44db0*/  UTMAREDG.4D.ADD [UR56], [UR4] ;  /* 0x00000038040073b6 */ /* 0x0005e20008018000 */
[----:B------:R4:W-:Y:S01]  /*44dc0*/  UTMAREDG.4D.ADD [UR8], [UR4] ;  /* 0x00000008040073b6 */ /* 0x0009e20008018000 */
[----:B-1----:R-:W-:Y:S01]  /*44dd0*/  UIADD3 UR16, UR6, 0xd9400, URZ ;  /* 0x000d940006107890 */ /* 0x002fe2000fffe03f */
[----:B------:R-:W-:Y:S01]  /*44de0*/  UMOV UR17, 0xa0 ;  /* 0x000000a000117882 */ /* 0x000fe20000000000 */
[----:B------:R-:W-:Y:S01]  /*44df0*/  UMOV UR19, UR38 ;  /* 0x0000002600137c82 */ /* 0x000fe20008000000 */
[----:B------:R-:W-:Y:S01]  /*44e00*/  UMOV UR20, UR37 ;  /* 0x0000002500147c82 */ /* 0x000fe20008000000 */
[----:B------:R-:W-:Y:S01]  /*44e10*/  UMOV UR18, UR22 ;  /* 0x0000001600127c82 */ /* 0x000fe20008000000 */
[----:B------:R-:W-:Y:S01]  /*44e20*/  MOV R11, UR20 ;  /* 0x00000014000b7c02 */ /* 0x000fe20008000f00 */
[----:B--2---:R-:W-:Y:S01]  /*44e30*/  UMOV UR58, UR50 ;  /* 0x00000032003a7c82 */ /* 0x004fe20008000000 */
[----:B------:R-:W-:Y:S01]  /*44e40*/  UMOV UR50, UR7 ;  /* 0x0000000700327c82 */ /* 0x000fe20008000000 */
[----:B------:R-:W-:Y:S01]  /*44e50*/  UMOV UR26, UR58 ;  /* 0x0000003a001a7c82 */ /* 0x000fe20008000000 */
[----:B------:R1:W-:Y:S01]  /*44e60*/  UTMAREDG.4D.ADD [UR48], [UR4] ;  /* 0x00000030040073b6 */ /* 0x0003e20008018000 */
[----:B------:R-:W-:Y:S01]  /*44e70*/  USHF.L.U32 UR60, UR14, 0x7, URZ ;  /* 0x000000070e3c7899 */ /* 0x000fe2000800063f */
[----:B------:R-:W-:Y:S01]  /*44e80*/  MOV R12, UR19 ;  /* 0x00000013000c7c02 */ /* 0x000fe20008000f00 */
[----:B------:R-:W-:Y:S01]  /*44e90*/  UIADD3 UR56, UR6, 0xe1800, URZ ;  /* 0x000e180006387890 */ /* 0x000fe2000fffe03f */
[----:B------:R-:W-:Y:S01]  /*44ea0*/  R2UR UR22, R9 ;  /* 0x00000000091672ca */ /* 0x000fe200000e0000 */
[----:B----4-:R-:W-:Y:S01]  /*44eb0*/  UIADD3 UR8, UR6, 0xe1400, URZ ;  /* 0x000e140006087890 */ /* 0x010fe2000fffe03f */
[----:B------:R-:W-:Y:S01]  /*44ec0*/  MOV R9, UR46 ;  /* 0x0000002e00097c02 */ /* 0x000fe20008000f00 */
[----:B------:R-:W-:Y:S01]  /*44ed0*/  UMOV UR10, UR15 ;  /* 0x0000000f000a7c82 */ /* 0x000fe20008000000 */
[----:B------:R2:W-:Y:S01]  /*44ee0*/  UTMAREDG.4D.ADD [UR32], [UR4] ;  /* 0x00000020040073b6 */ /* 0x0005e20008018000 */
[----:B------:R-:W-:Y:S01]  /*44ef0*/  UMOV UR57, 0xc0 ;  /* 0x000000c000397882 */ /* 0x000fe20000000000 */
[----:B------:R4:W-:Y:S01]  /*44f00*/  UTMAREDG.4D.ADD [UR24], [UR4] ;  /* 0x00000018040073b6 */ /* 0x0009e20008018000 */
[----:B-1----:R-:W-:Y:S01]  /*44f10*/  UIADD3 UR48, UR6, 0xe9800, URZ ;  /* 0x000e980006307890 */ /* 0x002fe2000fffe03f */
[----:B------:R-:W-:Y:S01]  /*44f20*/  UMOV UR49, 0xc0 ;  /* 0x000000c000317882 */ /* 0x000fe20000000000 */
[----:B------:R-:W-:Y:S01]  /*44f30*/  UMOV UR50, UR55 ;  /* 0x0000003700327c82 */ /* 0x000fe20008000000 */
[----:B------:R1:W-:Y:S01]  /*44f40*/  UTMAREDG.4D.ADD [UR16], [UR4] ;  /* 0x00000010040073b6 */ /* 0x0003e20008018000 */
[----:B--2---:R-:W-:Y:S01]  /*44f50*/  UIADD3 UR32, UR6, 0xe5400, URZ ;  /* 0x000e540006207890 */ /* 0x004fe2000fffe03f */
[----:B------:R-:W-:Y:S01]  /*44f60*/  UMOV UR34, UR61 ;  /* 0x0000003d00227c82 */ /* 0x000fe20008000000 */
[----:B------:R2:W-:Y:S01]  /*44f70*/  UTMAREDG.4D.ADD [UR40], [UR4] ;  /* 0x00000028040073b6 */ /* 0x0005e20008018000 */
[----:B----4-:R-:W-:Y:S01]  /*44f80*/  UIADD3 UR24, UR6, 0xe9400, URZ ;  /* 0x000e940006187890 */ /* 0x010fe2000fffe03f */
[----:B------:R-:W-:Y:S01]  /*44f90*/  UMOV UR26, UR55 ;  /* 0x00000037001a7c82 */ /* 0x000fe20008000000 */
[----:B------:R4:W-:Y:S01]  /*44fa0*/  UTMAREDG.4D.ADD [UR8], [UR4] ;  /* 0x00000008040073b6 */ /* 0x0009e20008018000 */
[----:B-1----:R-:W-:Y:S01]  /*44fb0*/  UIADD3 UR16, UR6, 0xed400, URZ ;  /* 0x000ed40006107890 */ /* 0x002fe2000fffe03f */
[----:B------:R-:W-:-:S02]  /*44fc0*/  UMOV UR18, UR54 ;  /* 0x0000003600127c82 */ /* 0x000fc40008000000 */
[----:B------:R1:W-:Y:S01]  /*44fd0*/  UTMAREDG.4D.ADD [UR32], [UR4] ;  /* 0x00000020040073b6 */ /* 0x0003e20008018000 */
[----:B--2---:R-:W-:Y:S01]  /*44fe0*/  UIADD3 UR40, UR6, 0xd9800, URZ ;  /* 0x000d980006287890 */ /* 0x004fe2000fffe03f */
[----:B------:R-:W-:Y:S01]  /*44ff0*/  UMOV UR41, 0xc0 ;  /* 0x000000c000297882 */ /* 0x000fe20000000000 */
[----:B------:R-:W-:Y:S01]  /*45000*/  UMOV UR42, UR22 ;  /* 0x00000016002a7c82 */ /* 0x000fe20008000000 */
[----:B------:R2:W-:Y:S01]  /*45010*/  UTMAREDG.4D.ADD [UR24], [UR4] ;  /* 0x00000018040073b6 */ /* 0x0005e20008018000 */
[----:B----4-:R-:W-:Y:S01]  /*45020*/  UIADD3 UR8, UR6, 0xf1400, URZ ;  /* 0x000f140006087890 */ /* 0x010fe2000fffe03f */
[----:B------:R-:W-:Y:S01]  /*45030*/  UMOV UR10, UR53 ;  /* 0x00000035000a7c82 */ /* 0x000fe20008000000 */
[----:B------:R4:W-:Y:S01]  /*45040*/  UTMAREDG.4D.ADD [UR16], [UR4] ;  /* 0x00000010040073b6 */ /* 0x0009e20008018000 */
[----:B-1----:R-:W-:Y:S01]  /*45050*/  UIADD3 UR32, UR6, 0xcd800, URZ ;  /* 0x000cd80006207890 */ /* 0x002fe2000fffe03f */
[----:B------:R-:W-:Y:S01]  /*45060*/  UMOV UR33, 0xc0 ;  /* 0x000000c000217882 */ /* 0x000fe20000000000 */
[----:B------:R-:W-:-:S04]  /*45070*/  UMOV UR34, UR7 ;  /* 0x0000000700227c82 */ /* 0x000fc80008000000 */
[----:B------:R1:W-:Y:S01]  /*45080*/  UTMAREDG.4D.ADD [UR8], [UR4] ;  /* 0x00000008040073b6 */ /* 0x0003e20008018000 */
[----:B--2---:R-:W-:Y:S01]  /*45090*/  UIADD3 UR24, UR6, 0xf5400, URZ ;  /* 0x000f540006187890 */ /* 0x004fe2000fffe03f */
[----:B------:R-:W-:Y:S01]  /*450a0*/  UMOV UR26, UR47 ;  /* 0x0000002f001a7c82 */ /* 0x000fe20008000000 */
[----:B----4-:R-:W-:-:S07]  /*450b0*/  UIADD3 UR16, UR6, 0xf9400, URZ ;  /* 0x000f940006107890 */ /* 0x010fce000fffe03f */
[----:B------:R2:W-:Y:S01]  /*450c0*/  UTMAREDG.4D.ADD [UR24], [UR4] ;  /* 0x00000018040073b6 */ /* 0x0005e20008018000 */
[----:B------:R-:W-:Y:S01]  /*450d0*/  UMOV UR18, UR46 ;  /* 0x0000002e00127c82 */ /* 0x000fe20008000000 */
[----:B-1----:R-:W-:Y:S01]  /*450e0*/  UIADD3 UR8, UR6, 0xfd400, URZ ;  /* 0x000fd40006087890 */ /* 0x002fe2000fffe03f */
[----:B------:R1:W-:Y:S01]  /*450f0*/  UTMAREDG.4D.ADD [UR16], [UR4] ;  /* 0x00000010040073b6 */ /* 0x0003e20008018000 */
[----:B------:R-:W-:-:S07]  /*45100*/  UMOV UR10, UR39 ;  /* 0x00000027000a7c82 */ /* 0x000fce0008000000 */
[----:B------:R4:W-:Y:S01]  /*45110*/  UTMAREDG.4D.ADD [UR8], [UR4] ;  /* 0x00000008040073b6 */ /* 0x0009e20008018000 */
[----:B--2---:R-:W-:Y:S01]  /*45120*/  UIADD3 UR24, UR6, 0x101400, URZ ;  /* 0x0010140006187890 */ /* 0x004fe2000fffe03f */
[----:B------:R-:W-:Y:S01]  /*45130*/  UMOV UR26, UR29 ;  /* 0x0000001d001a7c82 */ /* 0x000fe20008000000 */
[----:B-1----:R-:W-:-:S07]  /*45140*/  UIADD3 UR16, UR6, 0x105400, URZ ;  /* 0x0010540006107890 */ /* 0x002fce000fffe03f */
[----:B------:R1:W-:Y:S01]  /*45150*/  UTMAREDG.4D.ADD [UR24], [UR4] ;  /* 0x00000018040073b6 */ /* 0x0003e20008018000 */
[----:B------:R-:W-:Y:S01]  /*45160*/  UMOV UR18, UR23 ;  /* 0x0000001700127c82 */ /* 0x000fe20008000000 */
[----:B------:R-:W-:Y:S02]  /*45170*/  R2UR UR23, R8 ;  /* 0x00000000081772ca */ /* 0x000fe400000e0000 */
[----:B------:R-:W-:Y:S01]  /*45180*/  MOV R8, UR47 ;  /* 0x0000002f00087c02 */ /* 0x000fe20008000f00 */
[----:B----4-:R-:W-:Y:S01]  /*45190*/  UIADD3 UR8, UR6, 0xc9800, URZ ;  /* 0x000c980006087890 */ /* 0x010fe2000fffe03f */
[----:B------:R2:W-:Y:S01]  /*451a0*/  UTMAREDG.4D.ADD [UR16], [UR4] ;  /* 0x00000010040073b6 */ /* 0x0005e20008018000 */
[----:B------:R-:W-:Y:S01]  /*451b0*/  UMOV UR9, 0xc0 ;  /* 0x000000c000097882 */ /* 0x000fe20000000000 */
[----:B------:R-:W-:Y:S01]  /*451c0*/  UMOV UR10, UR60 ;  /* 0x0000003c000a7c82 */ /* 0x000fe20008000000 */
[----:B------:R-:W-:-:S05]  /*451d0*/  UMOV UR60, UR37 ;  /* 0x00000025003c7c82 */ /* 0x000fca0008000000 */
[----:B------:R4:W-:Y:S01]  /*451e0*/  UTMAREDG.4D.ADD [UR8], [UR4] ;  /* 0x00000008040073b6 */ /* 0x0009e20008018000 */
[----:B-1----:R-:W-:Y:S01]  /*451f0*/  UIADD3 UR24, UR6, 0xd5800, URZ ;  /* 0x000d580006187890 */ /* 0x002fe2000fffe03f */
[----:B------:R-:W-:Y:S01]  /*45200*/  UMOV UR25, 0xc0 ;  /* 0x000000c000197882 */ /* 0x000fe20000000000 */
[----:B------:R-:W-:Y:S01]  /*45210*/  UMOV UR26, UR58 ;  /* 0x0000003a001a7c82 */ /* 0x000fe20008000000 */
[----:B------:R1:W-:Y:S01]  /*45220*/  UTMAREDG.4D.ADD [UR32], [UR4] ;  /* 0x00000020040073b6 */ /* 0x0003e20008018000 */
[----:B--2---:R-:W-:Y:S01]  /*45230*/  UIADD3 UR16, UR6, 0xd1800, URZ ;  /* 0x000d180006107890 */ /* 0x004fe2000fffe03f */
[----:B------:R-:W-:Y:S01]  /*45240*/  UMOV UR17, 0xc0 ;  /* 0x000000c000117882 */ /* 0x000fe20000000000 */
[----:B------:R-:W-:Y:S01]  /*45250*/  UMOV UR18, UR45 ;  /* 0x0000002d00127c82 */ /* 0x000fe20008000000 */
[----:B------:R-:W-:Y:S01]  /*45260*/  MOV R13, UR17 ;  /* 0x00000011000d7c02 */ /* 0x000fe20008000f00 */
[----:B----4-:R-:W-:-:S05]  /*45270*/  UIADD3 UR8, UR6, 0xe5800, URZ ;  /* 0x000e580006087890 */ /* 0x010fca000fffe03f */
[----:B------:R2:W-:Y:S01]  /*45280*/  UTMAREDG.4D.ADD [UR16], [UR4] ;  /* 0x00000010040073b6 */ /* 0x0005e20008018000 */
[----:B------:R-:W-:Y:S01]  /*45290*/  UMOV UR10, UR61 ;  /* 0x0000003d000a7c82 */ /* 0x000fe20008000000 */
[----:B-1----:R-:W-:Y:S01]  /*452a0*/  UIADD3 UR32, UR6, 0xed800, URZ ;  /* 0x000ed80006207890 */ /* 0x002fe2000fffe03f */
[----:B------:R1:W-:Y:S01]  /*452b0*/  UTMAREDG.4D.ADD [UR24], [UR4] ;  /* 0x00000018040073b6 */ /* 0x0003e20008018000 */
[----:B------:R-:W-:Y:S01]  /*452c0*/  UMOV UR34, UR54 ;  /* 0x0000003600227c82 */ /* 0x000fe20008000000 */
[----:B------:R4:W-:Y:S01]  /*452d0*/  UTMAREDG.4D.ADD [UR40], [UR4] ;  /* 0x00000028040073b6 */ /* 0x0009e20008018000 */
[----:B--2---:R-:W-:Y:S01]  /*452e0*/  R2UR UR20, R11 ;  /* 0x000000000b1472ca */ /* 0x004fe200000e0000 */
[----:B------:R-:W-:Y:S01]  /*452f0*/  UIADD3 UR16, UR6, 0xdd800, URZ ;  /* 0x000dd80006107890 */ /* 0x000fe2000fffe03f */
[----:B------:R-:W-:Y:S01]  /*45300*/  R2UR UR19, R12 ;  /* 0x000000000c1372ca */ /* 0x000fe200000e0000 */
[----:B------:R-:W-:Y:S01]  /*45310*/  UMOV UR18, UR21 ;  /* 0x0000001500127c82 */ /* 0x000fe20008000000 */
[----:B------:R-:W-:-:S02]  /*45320*/  R2UR UR17, R13 ;  /* 0x000000000d1172ca */ /* 0x000fc400000e0000 */
[----:B------:R-:W-:Y:S01]  /*45330*/  MOV R11, UR44 ;  /* 0x0000002c000b7c02 */ /* 0x000fe20008000f00 */
[----:B-1----:R-:W-:Y:S01]  /*45340*/  UMOV UR26, UR58 ;  /* 0x0000003a001a7c82 */ /* 0x002fe20008000000 */
[----:B------:R-:W-:Y:S01]  /*45350*/  UMOV UR58, UR15 ;  /* 0x0000000f003a7c82 */ /* 0x000fe20008000000 */
[----:B------:R-:W-:Y:S01]  /*45360*/  UIADD3 UR24, UR6, 0xf1800, URZ ;  /* 0x000f180006187890 */ /* 0x000fe2000fffe03f */
[----:B------:R-:W-:Y:S01]  /*45370*/  MOV R12, UR43 ;  /* 0x0000002b000c7c02 */ /* 0x000fe20008000f00 */
[----:B----4-:R-:W-:-:S06]  /*45380*/  UIADD3 UR40, UR6, 0xf9800, URZ ;  /* 0x000f980006287890 */ /* 0x010fcc000fffe03f */
[----:B------:R1:W-:Y:S01]  /*45390*/  UTMAREDG.4D.ADD [UR16], [UR4] ;  /* 0x00000010040073b6 */ /* 0x0003e20008018000 */
[----:B------:R-:W-:Y:S01]  /*453a0*/  UMOV UR42, UR46 ;  /* 0x0000002e002a7c82 */ /* 0x000fe20008000000 */
[----:B------:R-:W-:Y:S01]  /*453b0*/  R2UR UR46, R9 ;  /* 0x00000000092e72ca */ /* 0x000fe200000e0000 */
[----:B------:R2:W-:-:S12]  /*453c0*/  UTMAREDG.4D.ADD [UR56], [UR4] ;  /* 0x00000038040073b6 */ /* 0x0005d80008018000 */
[----:B------:R-:W-:Y:S01]  /*453d0*/  MOV R9, UR46 ;  /* 0x0000002e00097c02 */ /* 0x000fe20008000f00 */
[----:B------:R4:W-:Y:S01]  /*453e0*/  UTMAREDG.4D.ADD [UR8], [UR4] ;  /* 0x00000008040073b6 */ /* 0x0009e20008018000 */
[----:B-1----:R-:W-:Y:S01]  /*453f0*/  UIADD3 UR16, UR6, 0xf5800, URZ ;  /* 0x000f580006107890 */ /* 0x002fe2000fffe03f */
[----:B------:R-:W-:Y:S01]  /*45400*/  UMOV UR17, 0xc0 ;  /* 0x000000c000117882 */ /* 0x000fe20000000000 */
[----:B------:R-:W-:Y:S01]  /*45410*/  UMOV UR19, UR38 ;  /* 0x0000002600137c82 */ /* 0x000fe20008000000 */
[----:B------:R1:W-:Y:S01]  /*45420*/  UTMAREDG.4D.ADD [UR48], [UR4] ;  /* 0x00000030040073b6 */ /* 0x0003e20008018000 */
[----:B------:R-:W-:Y:S01]  /*45430*/  UMOV UR20, UR37 ;  /* 0x0000002500147c82 */ /* 0x000fe20008000000 */
[----:B------:R-:W-:Y:S01]  /*45440*/  UMOV UR18, UR47 ;  /* 0x0000002f00127c82 */ /* 0x000fe20008000000 */
[----:B------:R-:W-:Y:S01]  /*45450*/  R2UR UR47, R8 ;  /* 0x00000000082f72ca */ /* 0x000fe200000e0000 */
[----:B--2---:R-:W-:Y:S02]  /*45460*/  USHF.L.U32 UR60, UR14, 0x7, URZ ;  /* 0x000000070e3c7899 */ /* 0x004fe4000800063f */
[----:B------:R-:W-:Y:S01]  /*45470*/  UIADD3 UR56, UR6, 0xfdc00, URZ ;  /* 0x000fdc0006387890 */ /* 0x000fe2000fffe03f */
[----:B------:R2:W-:Y:S01]  /*45480*/  UTMAREDG.4D.ADD [UR32], [UR4] ;  /* 0x00000020040073b6 */ /* 0x0005e20008018000 */
[----:B------:R-:W-:Y:S01]  /*45490*/  UMOV UR57, 0xe0 ;  /* 0x000000e000397882 */ /* 0x000fe20000000000 */
[----:B------:R-:W-:Y:S01]  /*454a0*/  UMOV UR58, UR39 ;  /* 0x00000027003a7c82 */ /* 0x000fe20008000000 */
[----:B----4-:R-:W-:Y:S01]  /*454b0*/  UIADD3 UR8, UR6, 0xfd800, URZ ;  /* 0x000fd80006087890 */ /* 0x010fe2000fffe03f */
[----:B------:R-:W-:-:S05]  /*454c0*/  UMOV UR10, UR39 ;  /* 0x00000027000a7c82 */ /* 0x000fca0008000000 */
[----:B------:R-:W-:Y:S01]  /*454d0*/  MOV R8, UR47 ;  /* 0x0000002f00087c02 */ /* 0x000fe20008000f00 */
[----:B-1----:R-:W-:Y:S01]  /*454e0*/  UMOV UR50, UR26 ;  /* 0x0000001a00327c82 */ /* 0x002fe20008000000 */
[----:B------:R-:W-:Y:S01]  /*454f0*/  UMOV UR26, UR53 ;  /* 0x00000035001a7c82 */ /* 0x000fe20008000000 */
[----:B------:R-:W-:Y:S01]  /*45500*/  UIADD3 UR48, UR6, 0x105c00, URZ ;  /* 0x00105c0006307890 */ /* 0x000fe2000fffe03f */
[----:B------:R1:W-:Y:S01]  /*45510*/  UTMAREDG.4D.ADD [UR24], [UR4] ;  /* 0x00000018040073b6 */ /* 0x0003e20008018000 */
[----:B------:R-:W-:Y:S01]  /*45520*/  UMOV UR49, 0xe0 ;  /* 0x000000e000317882 */ /* 0x000fe20000000000 */
[----:B--2---:R-:W-:Y:S01]  /*45530*/  UIADD3 UR32, UR6, 0x101800, URZ ;  /* 0x0010180006207890 */ /* 0x004fe2000fffe03f */
[----:B------:R-:W-:Y:S01]  /*45540*/  UMOV UR34, UR29 ;  /* 0x0000001d00227c82 */ /* 0x000fe20008000000 */
[----:B------:R2:W-:Y:S01]  /*45550*/  UTMAREDG.4D.ADD [UR16], [UR4] ;  /* 0x00000010040073b6 */ /* 0x0005e20008018000 */
[----:B------:R4:W-:Y:S01]  /*45560*/  UTMAREDG.4D.ADD [UR40], [UR4] ;  /* 0x00000028040073b6 */ /* 0x0009e20008018000 */
[----:B-1----:R-:W-:Y:S01]  /*45570*/  UIADD3 UR24, UR6, 0x105800, URZ ;  /* 0x0010580006187890 */ /* 0x002fe2000fffe03f */
[----:B------:R-:W-:Y:S01]  /*45580*/  UMOV UR26, UR23 ;  /* 0x00000017001a7c82 */ /* 0x000fe20008000000 */
[----:B------:R1:W-:Y:S01]  /*45590*/  UTMAREDG.4D.ADD [UR8], [UR4] ;  /* 0x00000008040073b6 */ /* 0x0003e20008018000 */
[----:B--2---:R-:W-:Y:S01]  /*455a0*/  UIADD3 UR16, UR6, 0xc9c00, URZ ;  /* 0x000c9c0006107890 */ /* 0x004fe2000fffe03f */
[----:B------:R-:W-:Y:S01]  /*455b0*/  UMOV UR17, 0xe0 ;  /* 0x000000e000117882 */ /* 0x000fe20000000000 */
[----:B------:R-:W-:Y:S01]  /*455c0*/  UMOV UR18, UR60 ;  /* 0x0000003c00127c82 */ /* 0x000fe20008000000 */
[----:B------:R2:W-:Y:S01]  /*455d0*/  UTMAREDG.4D.ADD [UR32], [UR4] ;  /* 0x00000020040073b6 */ /* 0x0005e20008018000 */
[----:B------:R-:W-:Y:S01]  /*455e0*/  UMOV UR60, UR37 ;  /* 0x00000025003c7c82 */ /* 0x000fe20008000000 */
[----:B----4-:R-:W-:Y:S01]  /*455f0*/  UIADD3 UR40, UR6, 0xedc00, URZ ;  /* 0x000edc0006287890 */ /* 0x010fe2000fffe03f */
[----:B------:R-:W-:Y:S01]  /*45600*/  UMOV UR41, 0xe0 ;  /* 0x000000e000297882 */ /* 0x000fe20000000000 */
[----:B------:R-:W-:Y:S01]  /*45610*/  UMOV UR42, UR54 ;  /* 0x00000036002a7c82 */ /* 0x000fe20008000000 */
[----:B------:R4:W-:Y:S01]  /*45620*/  UTMAREDG.4D.ADD [UR24], [UR4] ;  /* 0x00000018040073b6 */ /* 0x0009e20008018000 */
[----:B------:R-:W-:Y:S01]  /*45630*/  MOV R13, UR41 ;  /* 0x00000029000d7c02 */ /* 0x000fe20008000f00 */
[----:B-1----:R-:W-:Y:S01]  /*45640*/  UIADD3 UR8, UR6, 0xcdc00, URZ ;  /* 0x000cdc0006087890 */ /* 0x002fe2000fffe03f */
[----:B------:R-:W-:Y:S01]  /*45650*/  UMOV UR9, 0xe0 ;  /* 0x000000e000097882 */ /* 0x000fe20000000000 */
[----:B------:R-:W-:Y:S01]  /*45660*/  UMOV UR10, UR7 ;  /* 0x00000007000a7c82 */ /* 0x000fe20008000000 */
[----:B------:R1:W-:Y:S01]  /*45670*/  UTMAREDG.4D.ADD [UR16], [UR4] ;  /* 0x00000010040073b6 */ /* 0x0003e20008018000 */
[----:B--2---:R-:W-:Y:S01]  /*45680*/  UIADD3 UR32, UR6, 0xe9c00, URZ ;  /* 0x000e9c0006207890 */ /* 0x004fe2000fffe03f */
[----:B------:R-:W-:Y:S01]  /*45690*/  UMOV UR33, 0xe0 ;  /* 0x000000e000217882 */ /* 0x000fe20000000000 */
[----:B------:R-:W-:-:S03]  /*456a0*/  UMOV UR34, UR55 ;  /* 0x0000003700227c82 */ /* 0x000fc60008000000 */
[----:B------:R2:W-:Y:S01]  /*456b0*/  UTMAREDG.4D.ADD [UR8], [UR4] ;  /* 0x00000008040073b6 */ /* 0x0005e20008018000 */
[----:B----4-:R-:W-:Y:S01]  /*456c0*/  UIADD3 UR24, UR6, 0xd1c00, URZ ;  /* 0x000d1c0006187890 */ /* 0x010fe2000fffe03f */
[----:B------:R-:W-:Y:S01]  /*456d0*/  UMOV UR25, 0xe0 ;  /* 0x000000e000197882 */ /* 0x000fe20000000000 */
[----:B------:R-:W-:Y:S01]  /*456e0*/  UMOV UR26, UR45 ;  /* 0x0000002d001a7c82 */ /* 0x000fe20008000000 */
[----:B------:R-:W-:Y:S01]  /*456f0*/  R2UR UR45, R10 ;  /* 0x000000000a2d72ca */ /* 0x000fe200000e0000 */
[----:B-1----:R-:W-:-:S05]  /*45700*/  UIADD3 UR16, UR6, 0xd5c00, URZ ;  /* 0x000d5c0006107890 */ /* 0x002fca000fffe03f */
[----:B------:R1:W-:Y:S01]  /*45710*/  UTMAREDG.4D.ADD [UR24], [UR4] ;  /* 0x00000018040073b6 */ /* 0x0003e20008018000 */
[----:B------:R-:W-:Y:S01]  /*45720*/  UMOV UR18, UR50 ;  /* 0x0000003200127c82 */ /* 0x000fe20008000000 */
[----:B--2---:R-:W-:Y:S02]  /*45730*/  UIADD3 UR8, UR6, 0xd9c00, URZ ;  /* 0x000d9c0006087890 */ /* 0x004fe4000fffe03f */
[----:B------:R2:W-:Y:S01]  /*45740*/  UTMAREDG.4D.ADD [UR16], [UR4] ;  /* 0x00000010040073b6 */ /* 0x0005e20008018000 */
[----:B------:R-:W-:Y:S02]  /*45750*/  UMOV UR10, UR22 ;  /* 0x00000016000a7c82 */ /* 0x000fe40008000000 */
[----:B------:R-:W-:-:S04]  /*45760*/  MOV R10, UR45 ;  /* 0x0000002d000a7c02 */ /* 0x000fc80008000f00 */
        /* <DEDUP_REMOVED lines=15> */
[----:B------:R2:W-:Y:S01]  /*45860*/  UTMAREDG.4D.ADD [UR40], [UR4] ;  /* 0x00000028040073b6 */ /* 0x0005e20008018000 */
[----:B----4-:R-:W-:Y:S01]  /*45870*/  UIADD3 UR8, UR6, 0x101c00, URZ ;  /* 0x00101c0006087890 */ /* 0x010fe2000fffe03f */
[----:B------:R-:W-:Y:S02]  /*45880*/  UMOV UR10, UR29 ;  /* 0x0000001d000a7c82 */ /* 0x000fe40008000000 */
[----:B------:R4:W-:Y:S01]  /*45890*/  UTMAREDG.4D.ADD [UR24], [UR4] ;  /* 0x00000018040073b6 */ /* 0x0009e20008018000 */
[----:B-1----:R-:W-:Y:S01]  /*458a0*/  UIADD3 UR32, UR6, 0xca000, URZ ;  /* 0x000ca00006207890 */ /* 0x002fe2000fffe03f */
[----:B------:R-:W-:Y:S01]  /*458b0*/  UMOV UR33, 0x100 ;  /* 0x0000010000217882 */ /* 0x000fe20000000000 */
[----:B--2---:R-:W-:Y:S01]  /*458c0*/  R2UR UR44, R11 ;  /* 0x000000000b2c72ca */ /* 0x004fe200000e0000 */
[----:B------:R-:W-:Y:S01]  /*458d0*/  UIADD3 UR40, UR6, 0xf5c00, URZ ;  /* 0x000f5c0006287890 */ /* 0x000fe2000fffe03f */
[----:B------:R-:W-:Y:S01]  /*458e0*/  R2UR UR43, R12 ;  /* 0x000000000c2b72ca */ /* 0x000fe200000e0000 */
[----:B------:R-:W-:Y:S01]  /*458f0*/  UMOV UR42, UR47 ;  /* 0x0000002f002a7c82 */ /* 0x000fe20008000000 */
[----:B------:R-:W-:Y:S01]  /*45900*/  R2UR UR41, R13 ;  /* 0x000000000d2972ca */ /* 0x000fe200000e0000 */
[----:B----4-:R-:W-:Y:S01]  /*45910*/  UIADD3 UR24, UR6, 0xce000, URZ ;  /* 0x000ce00006187890 */ /* 0x010fe2000fffe03f */
[----:B------:R-:W-:Y:S01]  /*45920*/  UMOV UR25, 0x100 ;  /* 0x0000010000197882 */ /* 0x000fe20000000000 */
[----:B------:R-:W-:-:S10]  /*45930*/  UMOV UR26, UR7 ;  /* 0x00000007001a7c82 */ /* 0x000fd40008000000 */
        /* <DEDUP_REMOVED lines=8> */
[----:B------:R-:W-:Y:S01]  /*459c0*/  MOV R12, UR43 ;  /* 0x0000002b000c7c02 */ /* 0x000fe20008000f00 */
[----:B--2---:R-:W-:Y:S01]  /*459d0*/  UIADD3 UR16, UR6, 0xd2000, URZ ;  /* 0x000d200006107890 */ /* 0x004fe2000fffe03f */
[----:B------:R-:W-:Y:S01]  /*459e0*/  MOV R11, UR44 ;  /* 0x0000002c000b7c02 */ /* 0x000fe20008000f00 */
[----:B------:R-:W-:Y:S01]  /*459f0*/  UMOV UR17, 0x100 ;  /* 0x0000010000117882 */ /* 0x000fe20000000000 */
[----:B------:R-:W-:Y:S01]  /*45a00*/  UMOV UR18, UR45 ;  /* 0x0000002d00127c82 */ /* 0x000fe20008000000 */
[----:B------:R-:W-:Y:S01]  /*45a10*/  R2UR UR45, R10 ;  /* 0x000000000a2d72ca */ /* 0x000fe200000e0000 */
[----:B----4-:R-:W-:Y:S01]  /*45a20*/  USHF.L.U32 UR56, UR14, 0x7, URZ ;  /* 0x000000070e387899 */ /* 0x010fe2000800063f */
[----:B------:R-:W-:Y:S01]  /*45a30*/  UMOV UR58, UR50 ;  /* 0x00000032003a7c82 */ /* 0x000fe20008000000 */
[----:B------:R-:W-:Y:S01]  /*45a40*/  UMOV UR50, UR23 ;  /* 0x0000001700327c82 */ /* 0x000fe20008000000 */
[----:B------:R-:W-:Y:S01]  /*45a50*/  UMOV UR42, UR58 ;  /* 0x0000003a002a7c82 */ /* 0x000fe20008000000 */
[----:B------:R2:W-:Y:S01]  /*45a60*/  UTMAREDG.4D.ADD [UR48], [UR4] ;  /* 0x00000030040073b6 */ /* 0x0005e20008018000 */
[----:B------:R-:W-:-:S02]  /*45a70*/  UMOV UR57, 0x120 ;  /* 0x0000012000397882 */ /* 0x000fc40000000000 */
[----:B------:R-:W-:Y:S01]  /*45a80*/  UMOV UR34, UR56 ;  /* 0x0000003800227c82 */ /* 0x000fe20008000000 */
[----:B-1----:R-:W-:-:S04]  /*45a90*/  UIADD3 UR8, UR6, 0xda000, URZ ;  /* 0x000da00006087890 */ /* 0x002fc8000fffe03f */
[----:B------:R-:W-:Y:S01]  /*45aa0*/  MOV R10, UR45 ;  /* 0x0000002d000a7c02 */ /* 0x000fe20008000f00 */
[----:B------:R-:W-:Y:S01]  /*45ab0*/  UMOV UR9, 0x100 ;  /* 0x0000010000097882 */ /* 0x000fe20000000000 */
[----:B------:R-:W-:Y:S01]  /*45ac0*/  UMOV UR10, UR22 ;  /* 0x00000016000a7c82 */ /* 0x000fe20008000000 */
[----:B------:R1:W-:Y:S01]  /*45ad0*/  UTMAREDG.4D.ADD [UR32], [UR4] ;  /* 0x00000020040073b6 */ /* 0x0003e20008018000 */
[----:B------:R4:W-:Y:S01]  /*45ae0*/  UTMAREDG.4D.ADD [UR24], [UR4] ;  /* 0x00000018040073b6 */ /* 0x0009e20008018000 */
[----:B--2---:R-:W-:Y:S01]  /*45af0*/  UIADD3 UR48, UR6, 0xe2400, URZ ;  /* 0x000e240006307890 */ /* 0x004fe2000fffe03f */
[----:B------:R-:W-:Y:S01]  /*45b00*/  UMOV UR49, 0x120 ;  /* 0x0000012000317882 */ /* 0x000fe20000000000 */
[----:B------:R-:W-:Y:S01]  /*45b10*/  UMOV UR50, UR15 ;  /* 0x0000000f00327c82 */ /* 0x000fe20008000000 */
[----:B------:R2:W-:Y:S01]  /*45b20*/  UTMAREDG.4D.ADD [UR16], [UR4] ;  /* 0x00000010040073b6 */ /* 0x0005e20008018000 */
[----:B-1----:R-:W-:Y:S01]  /*45b30*/  UIADD3 UR32, UR6, 0xde000, URZ ;  /* 0x000de00006207890 */ /* 0x002fe2000fffe03f */
[----:B------:R-:W-:Y:S01]  /*45b40*/  UMOV UR34, UR21 ;  /* 0x0000001500227c82 */ /* 0x000fe20008000000 */
[----:B------:R1:W-:Y:S01]  /*45b50*/  UTMAREDG.4D.ADD [UR40], [UR4] ;  /* 0x00000028040073b6 */ /* 0x0003e20008018000 */
[----:B----4-:R-:W-:Y:S01]  /*45b60*/  UIADD3 UR24, UR6, 0xe2000, URZ ;  /* 0x000e200006187890 */ /* 0x010fe2000fffe03f */
[----:B------:R-:W-:Y:S01]  /*45b70*/  UMOV UR26, UR15 ;  /* 0x0000000f001a7c82 */ /* 0x000fe20008000000 */
[----:B------:R4:W-:Y:S01]  /*45b80*/  UTMAREDG.4D.ADD [UR8], [UR4] ;  /* 0x00000008040073b6 */ /* 0x0009e20008018000 */
[----:B--2---:R-:W-:Y:S01]  /*45b90*/  UIADD3 UR16, UR6, 0xe6000, URZ ;  /* 0x000e600006107890 */ /* 0x004fe2000fffe03f */
[----:B------:R-:W-:-:S02]  /*45ba0*/  UMOV UR18, UR61 ;  /* 0x0000003d00127c82 */ /* 0x000fc40008000000 */
[----:B------:R2:W-:Y:S01]  /*45bb0*/  UTMAREDG.4D.ADD [UR32], [UR4] ;  /* 0x00000020040073b6 */ /* 0x0005e20008018000 */
[----:B-1----:R-:W-:Y:S01]  /*45bc0*/  UIADD3 UR40, UR6, 0xca400, URZ ;  /* 0x000ca40006287890 */ /* 0x002fe2000fffe03f */
[----:B------:R-:W-:Y:S01]  /*45bd0*/  UMOV UR41, 0x120 ;  /* 0x0000012000297882 */ /* 0x000fe20000000000 */
[----:B------:R-:W-:Y:S01]  /*45be0*/  UMOV UR42, UR56 ;  /* 0x00000038002a7c82 */ /* 0x000fe20008000000 */
[----:B------:R1:W-:Y:S01]  /*45bf0*/  UTMAREDG.4D.ADD [UR24], [UR4] ;  /* 0x00000018040073b6 */ /* 0x0003e20008018000 */
[----:B------:R-:W-:Y:S01]  /*45c00*/  MOV R13, UR41 ;  /* 0x00000029000d7c02 */ /* 0x000fe20008000f00 */
[----:B------:R-:W-:Y:S02]  /*45c10*/  UIADD3 UR56, UR6, 0xda400, URZ ;  /* 0x000da40006387890 */ /* 0x000fe4000fffe03f */
[----:B----4-:R-:W-:Y:S01]  /*45c20*/  UIADD3 UR8, UR6, 0xea000, URZ ;  /* 0x000ea00006087890 */ /* 0x010fe2000fffe03f */
[----:B------:R-:W-:Y:S01]  /*45c30*/  UMOV UR10, UR55 ;  /* 0x00000037000a7c82 */ /* 0x000fe20008000000 */
[----:B------:R4:W-:Y:S01]  /*45c40*/  UTMAREDG.4D.ADD [UR16], [UR4] ;  /* 0x00000010040073b6 */ /* 0x0009e20008018000 */
[----:B--2---:R-:W-:Y:S01]  /*45c50*/  UIADD3 UR32, UR6, 0x106000, URZ ;  /* 0x0010600006207890 */ /* 0x004fe2000fffe03f */
[----:B------:R-:W-:-:S05]  /*45c60*/  UMOV UR34, UR23 ;  /* 0x0000001700227c82 */ /* 0x000fca0008000000 */
[----:B------:R2:W-:Y:S01]  /*45c70*/  UTMAREDG.4D.ADD [UR8], [UR4] ;  /* 0x00000008040073b6 */ /* 0x0005e20008018000 */
[----:B-1----:R-:W-:Y:S01]  /*45c80*/  UIADD3 UR24, UR6, 0xee000, URZ ;  /* 0x000ee00006187890 */ /* 0x002fe2000fffe03f */
[----:B------:R-:W-:Y:S01]  /*45c90*/  UMOV UR26, UR54 ;  /* 0x00000036001a7c82 */ /* 0x000fe20008000000 */
[----:B----4-:R-:W-:-:S07]  /*45ca0*/  UIADD3 UR16, UR6, 0xf2000, URZ ;  /* 0x000f200006107890 */ /* 0x010fce000fffe03f */
[----:B------:R1:W-:Y:S01]  /*45cb0*/  UTMAREDG.4D.ADD [UR24], [UR4] ;  /* 0x00000018040073b6 */ /* 0x0003e20008018000 */
[----:B------:R-:W-:Y:S01]  /*45cc0*/  UMOV UR18, UR53 ;  /* 0x0000003500127c82 */ /* 0x000fe20008000000 */
[----:B--2---:R-:W-:Y:S01]  /*45cd0*/  UIADD3 UR8, UR6, 0xf6000, URZ ;  /* 0x000f600006087890 */ /* 0x004fe2000fffe03f */
[----:B------:R2:W-:Y:S01]  /*45ce0*/  UTMAREDG.4D.ADD [UR16], [UR4] ;  /* 0x00000010040073b6 */ /* 0x0005e20008018000 */
[----:B------:R-:W-:Y:S01]  /*45cf0*/  UMOV UR10, UR47 ;  /* 0x0000002f000a7c82 */ /* 0x000fe20008000000 */
[----:B------:R-:W-:-:S06]  /*45d00*/  R2UR UR47, R8 ;  /* 0x00000000082f72ca */ /* 0x000fcc00000e0000 */
[----:B------:R4:W-:Y:S01]  /*45d10*/  UTMAREDG.4D.ADD [UR8], [UR4] ;  /* 0x00000008040073b6 */ /* 0x0009e20008018000 */
[----:B-1----:R-:W-:Y:S01]  /*45d20*/  UIADD3 UR24, UR6, 0xfa000, URZ ;  /* 0x000fa00006187890 */ /* 0x002fe2000fffe03f */
[----:B------:R-:W-:Y:S01]  /*45d30*/  UMOV UR26, UR46 ;  /* 0x0000002e001a7c82 */ /* 0x000fe20008000000 */
[----:B------:R-:W-:-:S04]  /*45d40*/  R2UR UR46, R9 ;  /* 0x00000000092e72ca */ /* 0x000fc800000e0000 */
[----:B------:R-:W-:Y:S01]  /*45d50*/  MOV R8, UR47 ;  /* 0x0000002f00087c02 */ /* 0x000fe20008000f00 */
[----:B--2---:R-:W-:Y:S02]  /*45d60*/  UIADD3 UR16, UR6, 0xfe000, URZ ;  /* 0x000fe00006107890 */ /* 0x004fe4000fffe03f */
[----:B------:R1:W-:Y:S01]  /*45d70*/  UTMAREDG.4D.ADD [UR24], [UR4] ;  /* 0x00000018040073b6 */ /* 0x0003e20008018000 */
[----:B------:R-:W-:Y:S01]  /*45d80*/  UMOV UR18, UR39 ;  /* 0x0000002700127c82 */ /* 0x000fe20008000000 */
[----:B----4-:R-:W-:-:S05]  /*45d90*/  UIADD3 UR8, UR6, 0x102000, URZ ;  /* 0x0010200006087890 */ /* 0x010fca000fffe03f */
[----:B------:R2:W-:Y:S01]  /*45da0*/  UTMAREDG.4D.ADD [UR16], [UR4] ;  /* 0x00000010040073b6 */ /* 0x0005e20008018000 */
[----:B------:R-:W-:Y:S01]  /*45db0*/  UMOV UR10, UR29 ;  /* 0x0000001d000a7c82 */ /* 0x000fe20008000000 */
[----:B------:R-:W-:Y:S02]  /*45dc0*/  MOV R9, UR46 ;  /* 0x0000002e00097c02 */ /* 0x000fe40008000f00 */
[----:B------:R4:W-:Y:S01]  /*45dd0*/  UTMAREDG.4D.ADD [UR8], [UR4] ;  /* 0x00000008040073b6 */ /* 0x0009e20008018000 */
[----:B-1----:R-:W-:Y:S01]  /*45de0*/  UIADD3 UR24, UR6, 0xce400, URZ ;  /* 0x000ce40006187890 */ /* 0x002fe2000fffe03f */
[----:B------:R-:W-:Y:S01]  /*45df0*/  UMOV UR25, 0x120 ;  /* 0x0000012000197882 */ /* 0x000fe20000000000 */
[----:B------:R-:W-:Y:S01]  /*45e00*/  UMOV UR26, UR7 ;  /* 0x00000007001a7c82 */ /* 0x000fe20008000000 */
[----:B------:R1:W-:Y:S01]  /*45e10*/  UTMAREDG.4D.ADD [UR32], [UR4] ;  /* 0x00000020040073b6 */ /* 0x0003e20008018000 */
[----:B--2---:R-:W-:Y:S01]  /*45e20*/  UIADD3 UR16, UR6, 0xd6400, URZ ;  /* 0x000d640006107890 */ /* 0x004fe2000fffe03f */
[----:B------:R-:W-:Y:S01]  /*45e30*/  UMOV UR17, 0x120 ;  /* 0x0000012000117882 */ /* 0x000fe20000000000 */
[----:B------:R2:W-:Y:S01]  /*45e40*/  UTMAREDG.4D.ADD [UR40], [UR4] ;  /* 0x00000028040073b6 */ /* 0x0005e20008018000 */
[----:B----4-:R-:W-:Y:S01]  /*45e50*/  UIADD3 UR8, UR6, 0xde400, URZ ;  /* 0x000de40006087890 */ /* 0x010fe2000fffe03f */
[----:B------:R-:W-:Y:S01]  /*45e60*/  UMOV UR9, 0x120 ;  /* 0x0000012000097882 */ /* 0x000fe20000000000 */
[----:B------:R-:W-:Y:S01]  /*45e70*/  UMOV UR10, UR21 ;  /* 0x00000015000a7c82 */ /* 0x000fe20008000000 */
[----:B------:R4:W-:Y:S01]  /*45e80*/  UTMAREDG.4D.ADD [UR24], [UR4] ;  /* 0x00000018040073b6 */ /* 0x0009e20008018000 */
[----:B-1----:R-:W-:Y:S01]  /*45e90*/  UIADD3 UR32, UR6, 0xe6400, URZ ;  /* 0x000e640006207890 */ /* 0x002fe2000fffe03f */
[----:B------:R-:W-:Y:S01]  /*45ea0*/  UMOV UR33, 0x120 ;  /* 0x0000012000217882 */ /* 0x000fe20000000000 */
[----:B------:R-:W-:Y:S01]  /*45eb0*/  UMOV UR34, UR61 ;  /* 0x0000003d00227c82 */ /* 0x000fe20008000000 */
[----:B--2---:R-:W-:Y:S01]  /*45ec0*/  R2UR UR44, R11 ;  /* 0x000000000b2c72ca */ /* 0x004fe200000e0000 */
[----:B------:R-:W-:Y:S01]  /*45ed0*/  UIADD3 UR40, UR6, 0xd2400, URZ ;  /* 0x000d240006287890 */ /* 0x000fe2000fffe03f */
[----:B------:R-:W-:Y:S01]  /*45ee0*/  R2UR UR43, R12 ;  /* 0x000000000c2b72ca */ /* 0x000fe200000e0000 */
[----:B------:R-:W-:Y:S01]  /*45ef0*/  UMOV UR42, UR45 ;  /* 0x0000002d002a7c82 */ /* 0x000fe20008000000 */
[----:B------:R-:W-:Y:S01]  /*45f00*/  R2UR UR41, R13 ;  /* 0x000000000d2972ca */ /* 0x000fe200000e0000 */
[----:B----4-:R-:W-:Y:S01]  /*45f10*/  UMOV UR26, UR58 ;  /* 0x0000003a001a7c82 */ /* 0x010fe20008000000 */
[----:B------:R-:W-:Y:S01]  /*45f20*/  UMOV UR58, UR22 ;  /* 0x00000016003a7c82 */ /* 0x000fe20008000000 */
[----:B------:R-:W-:Y:S01]  /*45f30*/  UMOV UR18, UR26 ;  /* 0x0000001a00127c82 */ /* 0x000fe20008000000 */
[----:B------:R-:W-:-:S09]  /*45f40*/  UIADD3 UR24, UR6, 0xea400, URZ ;  /* 0x000ea40006187890 */ /* 0x000fd2000fffe03f */
        /* <DEDUP_REMOVED lines=9> */
[----:B------:R-:W-:Y:S01]  /*45fe0*/  MOV R11, UR44 ;  /* 0x0000002c000b7c02 */ /* 0x000fe20008000f00 */
[----:B--2---:R-:W-:Y:S01]  /*45ff0*/  UIADD3 UR16, UR6, 0xee400, URZ ;  /* 0x000ee40006107890 */ /* 0x004fe2000fffe03f */
[----:B------:R-:W-:Y:S01]  /*46000*/  MOV R12, UR43 ;  /* 0x0000002b000c7c02 */ /* 0x000fe20008000f00 */
[----:B------:R-:W-:Y:S01]  /*46010*/  UMOV UR18, UR54 ;  /* 0x0000003600127c82 */ /* 0x000fe20008000000 */
[----:B------:R2:W-:Y:S01]  /*46020*/  UTMAREDG.4D.ADD [UR48], [UR4] ;  /* 0x00000030040073b6 */ /* 0x0005e20008018000 */
[----:B----4-:R-:W-:-:S02]  /*46030*/  USHF.L.U32 UR60, UR14, 0x7, URZ ;  /* 0x000000070e3c7899 */ /* 0x010fc4000800063f */
[----:B------:R-:W-:Y:S01]  /*46040*/  UIADD3 UR56, UR6, 0xf6800, URZ ;  /* 0x000f680006387890 */ /* 0x000fe2000fffe03f */
[----:B------:R4:W-:Y:S01]  /*46050*/  UTMAREDG.4D.ADD [UR32], [UR4] ;  /* 0x00000020040073b6 */ /* 0x0009e20008018000 */
[----:B------:R-:W-:Y:S01]  /*46060*/  UMOV UR57, 0x140 ;  /* 0x0000014000397882 */ /* 0x000fe20000000000 */
[----:B-1----:R-:W-:Y:S01]  /*46070*/  UIADD3 UR8, UR6, 0xf6400, URZ ;  /* 0x000f640006087890 */ /* 0x002fe2000fffe03f */
[----:B------:R-:W-:Y:S01]  /*46080*/  UMOV UR10, UR47 ;  /* 0x0000002f000a7c82 */ /* 0x000fe20008000000 */
[----:B------:R-:W-:Y:S01]  /*46090*/  R2UR UR47, R8 ;  /* 0x00000000082f72ca */ /* 0x000fe200000e0000 */
[----:B--2---:R-:W-:Y:S01]  /*460a0*/  UMOV UR50, UR26 ;  /* 0x0000001a00327c82 */ /* 0x004fe20008000000 */
[----:B------:R-:W-:Y:S01]  /*460b0*/  UMOV UR26, UR55 ;  /* 0x00000037001a7c82 */ /* 0x000fe20008000000 */
[----:B------:R-:W-:Y:S01]  /*460c0*/  UIADD3 UR48, UR6, 0xfe800, URZ ;  /* 0x000fe80006307890 */ /* 0x000fe2000fffe03f */
[----:B------:R1:W-:Y:S01]  /*460d0*/  UTMAREDG.4D.ADD [UR24], [UR4] ;  /* 0x00000018040073b6 */ /* 0x0003e20008018000 */
[----:B------:R-:W-:Y:S01]  /*460e0*/  UMOV UR49, 0x140 ;  /* 0x0000014000317882 */ /* 0x000fe20000000000 */
[----:B----4-:R-:W-:-:S07]  /*460f0*/  UIADD3 UR32, UR6, 0xfa400, URZ ;  /* 0x000fa40006207890 */ /* 0x010fce000fffe03f */
[----:B------:R-:W-:Y:S01]  /*46100*/  MOV R8, UR47 ;  /* 0x0000002f00087c02 */ /* 0x000fe20008000f00 */
[----:B------:R-:W-:Y:S01]  /*46110*/  UMOV UR34, UR46 ;  /* 0x0000002e00227c82 */ /* 0x000fe20008000000 */
[----:B------:R2:W-:Y:S01]  /*46120*/  UTMAREDG.4D.ADD [UR16], [UR4] ;  /* 0x00000010040073b6 */ /* 0x0005e20008018000 */
[----:B------:R-:W-:Y:S01]  /*46130*/  R2UR UR46, R9 ;  /* 0x00000000092e72ca */ /* 0x000fe200000e0000 */
[----:B------:R-:W-:Y:S01]  /*46140*/  UMOV UR58, UR47 ;  /* 0x0000002f003a7c82 */ /* 0x000fe20008000000 */
[----:B------:R4:W-:Y:S01]  /*46150*/  UTMAREDG.4D.ADD [UR40], [UR4] ;  /* 0x00000028040073b6 */ /* 0x0009e20008018000 */
[----:B-1----:R-:W-:Y:S01]  /*46160*/  UIADD3 UR24, UR6, 0xfe400, URZ ;  /* 0x000fe40006187890 */ /* 0x002fe2000fffe03f */
[----:B------:R-:W-:-:S09]  /*46170*/  UMOV UR26, UR39 ;  /* 0x00000027001a7c82 */ /* 0x000fd20008000000 */
[----:B------:R-:W-:Y:S01]  /*46180*/  MOV R9, UR46 ;  /* 0x0000002e00097c02 */ /* 0x000fe20008000f00 */
[----:B------:R1:W-:Y:S01]  /*46190*/  UTMAREDG.4D.ADD [UR8], [UR4] ;  /* 0x00000008040073b6 */ /* 0x0003e20008018000 */
[----:B--2---:R-:W-:Y:S01]  /*461a0*/  UIADD3 UR16, UR6, 0x102400, URZ ;  /* 0x0010240006107890 */ /* 0x004fe2000fffe03f */
[----:B------:R-:W-:Y:S01]  /*461b0*/  UMOV UR18, UR29 ;  /* 0x0000001d00127c82 */ /* 0x000fe20008000000 */
[----:B------:R2:W-:Y:S01]  /*461c0*/  UTMAREDG.4D.ADD [UR32], [UR4] ;  /* 0x00000020040073b6 */ /* 0x0005e20008018000 */
[----:B----4-:R-:W-:Y:S01]  /*461d0*/  UIADD3 UR40, UR6, 0xe6800, URZ ;  /* 0x000e680006287890 */ /* 0x010fe2000fffe03f */
[----:B------:R-:W-:Y:S01]  /*461e0*/  UMOV UR41, 0x140 ;  /* 0x0000014000297882 */ /* 0x000fe20000000000 */
[----:B------:R-:W-:Y:S01]  /*461f0*/  UMOV UR42, UR61 ;  /* 0x0000003d002a7c82 */ /* 0x000fe20008000000 */
[----:B------:R4:W-:Y:S01]  /*46200*/  UTMAREDG.4D.ADD [UR24], [UR4] ;  /* 0x00000018040073b6 */ /* 0x0009e20008018000 */
[----:B------:R-:W-:Y:S01]  /*46210*/  MOV R13, UR41 ;  /* 0x00000029000d7c02 */ /* 0x000fe20008000f00 */
[----:B-1----:R-:W-:Y:S01]  /*46220*/  UIADD3 UR8, UR6, 0x106400, URZ ;  /* 0x0010640006087890 */ /* 0x002fe2000fffe03f */
[----:B------:R-:W-:Y:S01]  /*46230*/  UMOV UR10, UR23 ;  /* 0x00000017000a7c82 */ /* 0x000fe20008000000 */
[----:B------:R1:W-:Y:S01]  /*46240*/  UTMAREDG.4D.ADD [UR16], [UR4] ;  /* 0x00000010040073b6 */ /* 0x0003e20008018000 */
[----:B--2---:R-:W-:Y:S01]  /*46250*/  UIADD3 UR32, UR6, 0xe2800, URZ ;  /* 0x000e280006207890 */ /* 0x004fe2000fffe03f */
[----:B------:R-:W-:Y:S01]  /*46260*/  UMOV UR33, 0x140 ;  /* 0x0000014000217882 */ /* 0x000fe20000000000 */
[----:B------:R-:W-:-:S04]  /*46270*/  UMOV UR34, UR15 ;  /* 0x0000000f00227c82 */ /* 0x000fc80008000000 */
        /* <DEDUP_REMOVED lines=9> */
[----:B--2---:R-:W-:Y:S01]  /*46310*/  UIADD3 UR8, UR6, 0xd2800, URZ ;  /* 0x000d280006087890 */ /* 0x004fe2000fffe03f */
[----:B------:R2:W-:Y:S01]  /*46320*/  UTMAREDG.4D.ADD [UR16], [UR4] ;  /* 0x00000010040073b6 */ /* 0x0005e20008018000 */
[----:B------:R-:W-:Y:S01]  /*46330*/  UMOV UR9, 0x140 ;  /* 0x0000014000097882 */ /* 0x000fe20000000000 */
[----:B------:R-:W-:Y:S01]  /*46340*/  UMOV UR10, UR45 ;  /* 0x0000002d000a7c82 */ /* 0x000fe20008000000 */
[----:B------:R-:W-:-:S05]  /*46350*/  R2UR UR45, R10 ;  /* 0x000000000a2d72ca */ /* 0x000fca00000e0000 */
[----:B------:R4:W-:Y:S01]  /*46360*/  UTMAREDG.4D.ADD [UR8], [UR4] ;  /* 0x00000008040073b6 */ /* 0x0009e20008018000 */
[----:B-1----:R-:W-:Y:S01]  /*46370*/  UIADD3 UR24, UR6, 0xd6800, URZ ;  /* 0x000d680006187890 */ /* 0x002fe2000fffe03f */
[----:B------:R-:W-:-:S06]  /*46380*/  UMOV UR26, UR50 ;  /* 0x00000032001a7c82 */ /* 0x000fcc0008000000 */
[----:B------:R-:W-:Y:S01]  /*46390*/  MOV R10, UR45 ;  /* 0x0000002d000a7c02 */ /* 0x000fe20008000f00 */
[----:B--2---:R-:W-:Y:S01]  /*463a0*/  UIADD3 UR16, UR6, 0xda800, URZ ;  /* 0x000da80006107890 */ /* 0x004fe2000fffe03f */
[----:B------:R1:W-:Y:S01]  /*463b0*/  UTMAREDG.4D.ADD [UR24], [UR4] ;  /* 0x00000018040073b6 */ /* 0x0003e20008018000 */
[----:B------:R-:W-:Y:S01]  /*463c0*/  UMOV UR18, UR22 ;  /* 0x0000001600127c82 */ /* 0x000fe20008000000 */
[----:B----4-:R-:W-:-:S06]  /*463d0*/  UIADD3 UR8, UR6, 0xde800, URZ ;  /* 0x000de80006087890 */ /* 0x010fcc000fffe03f */
[----:B------:R2:W-:Y:S01]  /*463e0*/  UTMAREDG.4D.ADD [UR16], [UR4] ;  /* 0x00000010040073b6 */ /* 0x0005e20008018000 */
[----:B------:R-:W-:Y:S02]  /*463f0*/  UMOV UR10, UR21 ;  /* 0x00000015000a7c82 */ /* 0x000fe40008000000 */
        /* <DEDUP_REMOVED lines=8> */
[----:B------:R-:W-:-:S02]  /*46480*/  UMOV UR10, UR46 ;  /* 0x0000002e000a7c82 */ /* 0x000fc40008000000 */
[----:B------:R4:W-:Y:S01]  /*46490*/  UTMAREDG.4D.ADD [UR24], [UR4] ;  /* 0x00000018040073b6 */ /* 0x0009e20008018000 */
[----:B-1----:R-:W-:Y:S01]  /*464a0*/  UIADD3 UR32, UR6, 0x102800, URZ ;  /* 0x0010280006207890 */ /* 0x002fe2000fffe03f */
[----:B------:R-:W-:Y:S01]  /*464b0*/  UMOV UR34, UR29 ;  /* 0x0000001d00227c82 */ /* 0x000fe20008000000 */
[----:B--2---:R-:W-:Y:S01]  /*464c0*/  R2UR UR44, R11 ;  /* 0x000000000b2c72ca */ /* 0x004fe200000e0000 */
[----:B------:R-:W-:Y:S01]  /*464d0*/  UIADD3 UR40, UR6, 0xee800, URZ ;  /* 0x000ee80006287890 */ /* 0x000fe2000fffe03f */
[----:B------:R-:W-:Y:S01]  /*464e0*/  R2UR UR43, R12 ;  /* 0x000000000c2b72ca */ /* 0x000fe200000e0000 */
[----:B------:R-:W-:Y:S01]  /*464f0*/  UMOV UR42, UR54 ;  /* 0x00000036002a7c82 */ /* 0x000fe20008000000 */
[----:B------:R-:W-:Y:S01]  /*46500*/  R2UR UR41, R13 ;  /* 0x000000000d2972ca */ /* 0x000fe200000e0000 */
[----:B----4-:R-:W-:Y:S01]  /*46510*/  UIADD3 UR24, UR6, 0x106800, URZ ;  /* 0x0010680006187890 */ /* 0x010fe2000fffe03f */
[----:B------:R-:W-:-:S11]  /*46520*/  UMOV UR26, UR23 ;  /* 0x00000017001a7c82 */ /* 0x000fd60008000000 */
        /* <DEDUP_REMOVED lines=12> */
[----:B------:R-:W-:Y:S01]  /*465f0*/  UMOV UR17, 0x160 ;  /* 0x0000016000117882 */ /* 0x000fe20000000000 */
[----:B----4-:R-:W-:Y:S01]  /*46600*/  USHF.L.U32 UR58, UR14, 0x7, URZ ;  /* 0x000000070e3a7899 */ /* 0x010fe2000800063f */
[----:B------:R-:W-:Y:S01]  /*46610*/  UMOV UR56, UR50 ;  /* 0x0000003200387c82 */ /* 0x000fe20008000000 */
[----:B------:R-:W-:Y:S01]  /*46620*/  UMOV UR50, UR39 ;  /* 0x0000002700327c82 */ /* 0x000fe20008000000 */
[----:B------:R-:W-:Y:S01]  /*46630*/  UMOV UR57, 0x180 ;  /* 0x0000018000397882 */ /* 0x000fe20000000000 */
[----:B------:R2:W-:Y:S03]  /*46640*/  UTMAREDG.4D.ADD [UR48], [UR4] ;  /* 0x00000030040073b6 */ /* 0x0005e60008018000 */
[----:B------:R-:W-:Y:S01]  /*46650*/  UMOV UR18, UR58 ;  /* 0x0000003a00127c82 */ /* 0x000fe20008000000 */
[----:B-1----:R-:W-:Y:S01]  /*46660*/  UIADD3 UR8, UR6, 0xd2c00, URZ ;  /* 0x000d2c0006087890 */ /* 0x002fe2000fffe03f */
[----:B------:R-:W-:Y:S01]  /*46670*/  UMOV UR9, 0x160 ;  /* 0x0000016000097882 */ /* 0x000fe20000000000 */
[----:B------:R-:W-:Y:S01]  /*46680*/  UMOV UR10, UR45 ;  /* 0x0000002d000a7c82 */ /* 0x000fe20008000000 */
[----:B------:R-:W-:Y:S01]  /*46690*/  R2UR UR45, R10 ;  /* 0x000000000a2d72ca */ /* 0x000fe200000e0000 */
[----:B------:R1:W-:Y:S01]  /*466a0*/  UTMAREDG.4D.ADD [UR32], [UR4] ;  /* 0x00000020040073b6 */ /* 0x0003e20008018000 */
[----:B------:R4:W-:Y:S01]  /*466b0*/  UTMAREDG.4D.ADD [UR24], [UR4] ;  /* 0x00000018040073b6 */ /* 0x0009e20008018000 */
[----:B--2---:R-:W-:-:S10]  /*466c0*/  UIADD3 UR48, UR6, 0xdb000, URZ ;  /* 0x000db00006307890 */ /* 0x004fd4000fffe03f */
[----:B------:R-:W-:Y:S01]  /*466d0*/  MOV R10, UR45 ;  /* 0x0000002d000a7c02 */ /* 0x000fe20008000f00 */
        /* <DEDUP_REMOVED lines=11> */
[----:B--2---:R-:W-:Y:S01]  /*46790*/  UIADD3 UR16, UR6, 0xdec00, URZ ;  /* 0x000dec0006107890 */ /* 0x004fe2000fffe03f */
[----:B------:R-:W-:Y:S01]  /*467a0*/  UMOV UR18, UR21 ;  /* 0x0000001500127c82 */ /* 0x000fe20008000000 */
[----:B------:R2:W-:Y:S01]  /*467b0*/  UTMAREDG.4D.ADD [UR32], [UR4] ;  /* 0x00000020040073b6 */ /* 0x0005e20008018000 */
[----:B-1----:R-:W-:Y:S01]  /*467c0*/  UIADD3 UR40, UR6, 0x102c00, URZ ;  /* 0x00102c0006287890 */ /* 0x002fe2000fffe03f */
[----:B------:R-:W-:Y:S01]  /*467d0*/  UMOV UR41, 0x180 ;  /* 0x0000018000297882 */ /* 0x000fe20000000000 */
[----:B------:R-:W-:Y:S01]  /*467e0*/  UMOV UR42, UR29 ;  /* 0x0000001d002a7c82 */ /* 0x000fe20008000000 */
[----:B------:R1:W-:Y:S01]  /*467f0*/  UTMAREDG.4D.ADD [UR24], [UR4] ;  /* 0x00000018040073b6 */ /* 0x0003e20008018000 */
[----:B------:R-:W-:Y:S01]  /*46800*/  MOV R13, UR41 ;  /* 0x00000029000d7c02 */ /* 0x000fe20008000f00 */
[----:B------:R-:W-:Y:S01]  /*46810*/  UMOV UR41, 0x160 ;  /* 0x0000016000297882 */ /* 0x000fe20000000000 */
        /* <DEDUP_REMOVED lines=13> */
[----:B------:R-:W-:-:S07]  /*468f0*/  UMOV UR10, UR54 ;  /* 0x00000036000a7c82 */ /* 0x000fce0008000000 */
[----:B------:R4:W-:Y:S01]  /*46900*/  UTMAREDG.4D.ADD [UR8], [UR4] ;  /* 0x00000008040073b6 */ /* 0x0009e20008018000 */
[----:B-1----:R-:W-:Y:S01]  /*46910*/  UIADD3 UR24, UR6, 0xf2c00, URZ ;  /* 0x000f2c0006187890 */ /* 0x002fe2000fffe03f */
[----:B------:R-:W-:Y:S01]  /*46920*/  UMOV UR26, UR53 ;  /* 0x00000035001a7c82 */ /* 0x000fe20008000000 */
[----:B--2---:R-:W-:-:S07]  /*46930*/  UIADD3 UR16, UR6, 0xf6c00, URZ ;  /* 0x000f6c0006107890 */ /* 0x004fce000fffe03f */
[----:B------:R1:W-:Y:S01]  /*46940*/  UTMAREDG.4D.ADD [UR24], [UR4] ;  /* 0x00000018040073b6 */ /* 0x0003e20008018000 */
[----:B------:R-:W-:Y:S01]  /*46950*/  UMOV UR18, UR47 ;  /* 0x0000002f00127c82 */ /* 0x000fe20008000000 */
[----:B------:R-:W-:Y:S01]  /*46960*/  R2UR UR47, R8 ;  /* 0x00000000082f72ca */ /* 0x000fe200000e0000 */
[----:B----4-:R-:W-:Y:S01]  /*46970*/  UIADD3 UR8, UR6, 0xfac00, URZ ;  /* 0x000fac0006087890 */ /* 0x010fe2000fffe03f */
[----:B------:R2:W-:Y:S01]  /*46980*/  UTMAREDG.4D.ADD [UR16], [UR4] ;  /* 0x00000010040073b6 */ /* 0x0005e20008018000 */
[----:B------:R-:W-:Y:S01]  /*46990*/  UMOV UR10, UR46 ;  /* 0x0000002e000a7c82 */ /* 0x000fe20008000000 */
[----:B------:R-:W-:-:S09]  /*469a0*/  R2UR UR46, R9 ;  /* 0x00000000092e72ca */ /* 0x000fd200000e0000 */
[----:B------:R-:W-:Y:S01]  /*469b0*/  MOV R8, UR47 ;  /* 0x0000002f00087c02 */ /* 0x000fe20008000f00 */
[----:B------:R4:W-:Y:S01]  /*469c0*/  UTMAREDG.4D.ADD [UR8], [UR4] ;  /* 0x00000008040073b6 */ /* 0x0009e20008018000 */
[----:B-1----:R-:W-:Y:S01]  /*469d0*/  UIADD3 UR24, UR6, 0x106c00, URZ ;  /* 0x00106c0006187890 */ /* 0x002fe2000fffe03f */
[----:B------:R-:W-:Y:S01]  /*469e0*/  UMOV UR26, UR23 ;  /* 0x00000017001a7c82 */ /* 0x000fe20008000000 */
[----:B------:R-:W-:Y:S01]  /*469f0*/  MOV R9, UR46 ;  /* 0x0000002e00097c02 */ /* 0x000fe20008000f00 */
[----:B------:R1:W-:Y:S01]  /*46a00*/  UTMAREDG.4D.ADD [UR32], [UR4] ;  /* 0x00000020040073b6 */ /* 0x0003e20008018000 */
[----:B--2---:R-:W-:Y:S01]  /*46a10*/  UIADD3 UR16, UR6, 0xcf000, URZ ;  /* 0x000cf00006107890 */ /* 0x004fe2000fffe03f */
[----:B------:R-:W-:Y:S01]  /*46a20*/  UMOV UR17, 0x180 ;  /* 0x0000018000117882 */ /* 0x000fe20000000000 */
[----:B------:R-:W-:Y:S01]  /*46a30*/  UMOV UR18, UR7 ;  /* 0x0000000700127c82 */ /* 0x000fe20008000000 */
[----:B------:R2:W-:Y:S01]  /*46a40*/  UTMAREDG.4D.ADD [UR40], [UR4] ;  /* 0x00000028040073b6 */ /* 0x0005e20008018000 */
[----:B----4-:R-:W-:Y:S01]  /*46a50*/  UIADD3 UR8, UR6, 0xd7000, URZ ;  /* 0x000d700006087890 */ /* 0x010fe2000fffe03f */
[----:B------:R-:W-:Y:S01]  /*46a60*/  UMOV UR9, 0x180 ;  /* 0x0000018000097882 */ /* 0x000fe20000000000 */
        /* <DEDUP_REMOVED lines=9> */
[----:B------:R-:W-:Y:S01]  /*46b00*/  UMOV UR58, UR45 ;  /* 0x0000002d003a7c82 */ /* 0x000fe20008000000 */
[----:B----4-:R-:W-:Y:S01]  /*46b10*/  UMOV UR26, UR56 ;  /* 0x00000038001a7c82 */ /* 0x010fe20008000000 */
[----:B------:R-:W-:Y:S01]  /*46b20*/  UIADD3 UR56, UR6, 0xd3000, URZ ;  /* 0x000d300006387890 */ /* 0x000fe2000fffe03f */
[----:B------:R-:W-:Y:S01]  /*46b30*/  UMOV UR10, UR26 ;  /* 0x0000001a000a7c82 */ /* 0x000fe20008000000 */
[----:B------:R-:W-:Y:S01]  /*46b40*/  UIADD3 UR24, UR6, 0xe3000, URZ ;  /* 0x000e300006187890 */ /* 0x000fe2000fffe03f */
[----:B------:R-:W-:-:S07]  /*46b50*/  UMOV UR25, 0x180 ;  /* 0x0000018000197882 */ /* 0x000fce0000000000 */
        /* <DEDUP_REMOVED lines=18> */
[----:B------:R-:W-:Y:S01]  /*46c80*/  UMOV UR58, UR54 ;  /* 0x00000036003a7c82 */ /* 0x000fe20008000000 */
[----:B-1----:R-:W-:Y:S01]  /*46c90*/  UIADD3 UR8, UR6, 0xef000, URZ ;  /* 0x000ef00006087890 */ /* 0x002fe2000fffe03f */
[----:B------:R-:W-:Y:S01]  /*46ca0*/  UMOV UR10, UR54 ;  /* 0x00000036000a7c82 */ /* 0x000fe20008000000 */
[----:B--2---:R-:W-:Y:S01]  /*46cb0*/  UMOV UR50, UR26 ;  /* 0x0000001a00327c82 */ /* 0x004fe20008000000 */
[----:B------:R-:W-:Y:S01]  /*46cc0*/  UMOV UR26, UR15 ;  /* 0x0000000f001a7c82 */ /* 0x000fe20008000000 */
[----:B------:R-:W-:Y:S01]  /*46cd0*/  UIADD3 UR48, UR6, 0xf7400, URZ ;  /* 0x000f740006307890 */ /* 0x000fe2000fffe03f */
[----:B------:R1:W-:Y:S01]  /*46ce0*/  UTMAREDG.4D.ADD [UR24], [UR4] ;  /* 0x00000018040073b6 */ /* 0x0003e20008018000 */
[----:B------:R-:W-:Y:S01]  /*46cf0*/  UMOV UR49, 0x1a0 ;  /* 0x000001a000317882 */ /* 0x000fe20000000000 */
[----:B----4-:R-:W-:Y:S01]  /*46d00*/  UIADD3 UR32, UR6, 0xf3000, URZ ;  /* 0x000f300006207890 */ /* 0x010fe2000fffe03f */
[----:B------:R-:W-:Y:S01]  /*46d10*/  UMOV UR34, UR53 ;  /* 0x0000003500227c82 */ /* 0x000fe20008000000 */
[----:B------:R2:W-:Y:S01]  /*46d20*/  UTMAREDG.4D.ADD [UR16], [UR4] ;  /* 0x00000010040073b6 */ /* 0x0005e20008018000 */
[----:B------:R4:W-:Y:S01]  /*46d30*/  UTMAREDG.4D.ADD [UR40], [UR4] ;  /* 0x00000028040073b6 */ /* 0x0009e20008018000 */
[----:B-1----:R-:W-:Y:S01]  /*46d40*/  UIADD3 UR24, UR6, 0xf7000, URZ ;  /* 0x000f700006187890 */ /* 0x002fe2000fffe03f */
[----:B------:R-:W-:Y:S01]  /*46d50*/  UMOV UR26, UR47 ;  /* 0x0000002f001a7c82 */ /* 0x000fe20008000000 */
[----:B------:R-:W-:Y:S01]  /*46d60*/  R2UR UR47, R8 ;  /* 0x00000000082f72ca */ /* 0x000fe200000e0000 */
[----:B------:R1:W-:Y:S01]  /*46d70*/  UTMAREDG.4D.ADD [UR8], [UR4] ;  /* 0x00000008040073b6 */ /* 0x0003e20008018000 */
[----:B------:R-:W-:Y:S01]  /*46d80*/  MOV R8, UR23 ;  /* 0x0000001700087c02 */ /* 0x000fe20008000f00 */
[----:B--2---:R-:W-:Y:S01]  /*46d90*/  UIADD3 UR16, UR6, 0xfb000, URZ ;  /* 0x000fb00006107890 */ /* 0x004fe2000fffe03f */
        /* <DEDUP_REMOVED lines=17> */
[----:B------:R-:W-:Y:S01]  /*46eb0*/  UMOV UR26, UR29 ;  /* 0x0000001d001a7c82 */ /* 0x000fe20008000000 */
[----:B-1----:R-:W-:-:S07]  /*46ec0*/  UIADD3 UR16, UR6, 0x107000, URZ ;  /* 0x0010700006107890 */ /* 0x002fce000fffe03f */
[----:B------:R1:W-:Y:S01]  /*46ed0*/  UTMAREDG.4D.ADD [UR24], [UR4] ;  /* 0x00000018040073b6 */ /* 0x0003e20008018000 */
[----:B------:R-:W-:Y:S01]  /*46ee0*/  UMOV UR18, UR23 ;  /* 0x0000001700127c82 */ /* 0x000fe20008000000 */
[----:B--2---:R-:W-:Y:S01]  /*46ef0*/  UIADD3 UR8, UR6, 0xcb400, URZ ;  /* 0x000cb40006087890 */ /* 0x004fe2000fffe03f */
        /* <DEDUP_REMOVED lines=8> */
[----:B--2---:R-:W-:-:S06]  /*46f80*/  UIADD3 UR16, UR6, 0xd3400, URZ ;  /* 0x000d340006107890 */ /* 0x004fcc000fffe03f */
[----:B------:R1:W-:Y:S01]  /*46f90*/  UTMAREDG.4D.ADD [UR24], [UR4] ;  /* 0x00000018040073b6 */ /* 0x0003e20008018000 */
[----:B------:R-:W-:Y:S01]  /*46fa0*/  UMOV UR17, 0x1a0 ;  /* 0x000001a000117882 */ /* 0x000fe20000000000 */
[----:B------:R-:W-:Y:S01]  /*46fb0*/  UMOV UR18, UR45 ;  /* 0x0000002d00127c82 */ /* 0x000fe20008000000 */
[----:B------:R-:W-:Y:S02]  /*46fc0*/  R2UR UR45, R10 ;  /* 0x000000000a2d72ca */ /* 0x000fe400000e0000 */
[----:B------:R-:W-:Y:S01]  /*46fd0*/  MOV R10, UR21 ;  /* 0x00000015000a7c02 */ /* 0x000fe20008000f00 */
        /* <DEDUP_REMOVED lines=14> */
[----:B------:R-:W-:Y:S01]  /*470c0*/  UMOV UR34, UR46 ;  /* 0x0000002e00227c82 */ /* 0x000fe20008000000 */
[----:B--2---:R-:W-:Y:S01]  /*470d0*/  R2UR UR44, R11 ;  /* 0x000000000b2c72ca */ /* 0x004fe200000e0000 */
[----:B------:R-:W-:Y:S01]  /*470e0*/  UIADD3 UR40, UR6, 0xe7400, URZ ;  /* 0x000e740006287890 */ /* 0x000fe2000fffe03f */
[----:B------:R-:W-:Y:S01]  /*470f0*/  R2UR UR43, R12 ;  /* 0x000000000c2b72ca */ /* 0x000fe200000e0000 */
[----:B------:R-:W-:Y:S01]  /*47100*/  UMOV UR42, UR61 ;  /* 0x0000003d002a7c82 */ /* 0x000fe20008000000 */
[----:B------:R-:W-:-:S02]  /*47110*/  R2UR UR41, R13 ;  /* 0x000000000d2972ca */ /* 0x000fc400000e0000 */
[----:B------:R-:W-:Y:S01]  /*47120*/  MOV R11, UR20 ;  /* 0x00000014000b7c02 */ /* 0x000fe20008000f00 */
[----:B----4-:R-:W-:Y:S01]  /*47130*/  UIADD3 UR24, UR6, 0xff400, URZ ;  /* 0x000ff40006187890 */ /* 0x010fe2000fffe03f */
[----:B------:R-:W-:Y:S01]  /*47140*/  MOV R12, UR19 ;  /* 0x00000013000c7c02 */ /* 0x000fe20008000f00 */
[----:B------:R-:W-:-:S08]  /*47150*/  UMOV UR26, UR39 ;  /* 0x00000027001a7c82 */ /* 0x000fd00008000000 */
        /* <DEDUP_REMOVED lines=10> */
[----:B--2---:R-:W-:Y:S01]  /*47200*/  UIADD3 UR16, UR6, 0x103400, URZ ;  /* 0x0010340006107890 */ /* 0x004fe2000fffe03f */
[----:B------:R-:W-:Y:S01]  /*47210*/  UMOV UR18, UR29 ;  /* 0x0000001d00127c82 */ /* 0x000fe20008000000 */
[----:B----4-:R-:W-:Y:S01]  /*47220*/  UMOV UR56, UR50 ;  /* 0x0000003200387c82 */ /* 0x010fe20008000000 */
[----:B------:R-:W-:Y:S01]  /*47230*/  UMOV UR50, UR47 ;  /* 0x0000002f00327c82 */ /* 0x000fe20008000000 */
[----:B------:R-:W-:Y:S01]  /*47240*/  USHF.L.U32 UR58, UR14, 0x7, URZ ;  /* 0x000000070e3a7899 */ /* 0x000fe2000800063f */
[----:B------:R2:W-:Y:S01]  /*47250*/  UTMAREDG.4D.ADD [UR48], [UR4] ;  /* 0x00000030040073b6 */ /* 0x0005e20008018000 */
[----:B------:R-:W-:Y:S01]  /*47260*/  UMOV UR57, 0x1e0 ;  /* 0x000001e000397882 */ /* 0x000fe20000000000 */
[----:B-1----:R-:W-:Y:S01]  /*47270*/  UIADD3 UR8, UR6, 0xcb800, URZ ;  /* 0x000cb80006087890 */ /* 0x002fe2000fffe03f */
[----:B------:R-:W-:Y:S01]  /*47280*/  UMOV UR9, 0x1c0 ;  /* 0x000001c000097882 */ /* 0x000fe20000000000 */
[----:B------:R1:W-:Y:S02]  /*47290*/  UTMAREDG.4D.ADD [UR32], [UR4] ;  /* 0x00000020040073b6 */ /* 0x0003e40008018000 */
[----:B------:R-:W-:Y:S01]  /*472a0*/  UMOV UR10, UR58 ;  /* 0x0000003a000a7c82 */ /* 0x000fe20008000000 */
[----:B------:R4:W-:Y:S01]  /*472b0*/  UTMAREDG.4D.ADD [UR24], [UR4] ;  /* 0x00000018040073b6 */ /* 0x0009e20008018000 */
        /* <DEDUP_REMOVED lines=12> */
[----:B---3--:R-:W-:Y:S01]  /*47380*/  R2UR UR45, R6 ;  /* 0x00000000062d72ca */ /* 0x008fe200000e0000 */
[----:B--2---:R-:W-:Y:S01]  /*47390*/  UIADD3 UR16, UR6, 0xd7800, URZ ;  /* 0x000d780006107890 */ /* 0x004fe2000fffe03f */
        /* <DEDUP_REMOVED lines=8> */
[----:B----4-:R-:W-:Y:S01]  /*47420*/  UIADD3 UR8, UR6, 0xdb800, URZ ;  /* 0x000db80006087890 */ /* 0x010fe2000fffe03f */
[----:B------:R-:W-:Y:S01]  /*47430*/  UMOV UR10, UR22 ;  /* 0x00000016000a7c82 */ /* 0x000fe20008000000 */
[----:B------:R-:W-:Y:S01]  /*47440*/  R2UR UR22, R9 ;  /* 0x00000000091672ca */ /* 0x000fe200000e0000 */
[----:B------:R3:W-:Y:S01]  /*47450*/  UTMAREDG.4D.ADD [UR16], [UR4] ;  /* 0x00000010040073b6 */ /* 0x0007e20008018000 */
[----:B--2---:R-:W-:Y:S01]  /*47460*/  UIADD3 UR32, UR6, 0xf7800, URZ ;  /* 0x000f780006207890 */ /* 0x004fe2000fffe03f */
[----:B------:R-:W-:-:S04]  /*47470*/  UMOV UR34, UR47 ;  /* 0x0000002f00227c82 */ /* 0x000fc80008000000 */
[----:B------:R2:W-:Y:S01]  /*47480*/  UTMAREDG.4D.ADD [UR8], [UR4] ;  /* 0x00000008040073b6 */ /* 0x0005e20008018000 */
[----:B-1----:R-:W-:Y:S01]  /*47490*/  UIADD3 UR24, UR6, 0xdf800, URZ ;  /* 0x000df80006187890 */ /* 0x002fe2000fffe03f */
[----:B------:R-:W-:Y:S01]  /*474a0*/  UMOV UR26, UR21 ;  /* 0x00000015001a7c82 */ /* 0x000fe20008000000 */
[----:B------:R-:W-:Y:S01]  /*474b0*/  R2UR UR21, R10 ;  /* 0x000000000a1572ca */ /* 0x000fe200000e0000 */
[----:B---3--:R-:W-:-:S06]  /*474c0*/  UIADD3 UR16, UR6, 0xe3800, URZ ;  /* 0x000e380006107890 */ /* 0x008fcc000fffe03f */
        /* <DEDUP_REMOVED lines=11> */
[----:B---3--:R-:W-:Y:S01]  /*47580*/  UIADD3 UR8, UR6, 0xf3800, URZ ;  /* 0x000f380006087890 */ /* 0x008fe2000fffe03f */
        /* <DEDUP_REMOVED lines=8> */
[----:B---3--:R-:W-:-:S07]  /*47610*/  UIADD3 UR8, UR6, 0xcfc00, URZ ;  /* 0x000cfc0006087890 */ /* 0x008fce000fffe03f */
[----:B------:R2:W-:Y:S01]  /*47620*/  UTMAREDG.4D.ADD [UR16], [UR4] ;  /* 0x00000010040073b6 */ /* 0x0005e20008018000 */
[----:B------:R-:W-:Y:S01]  /*47630*/  UMOV UR9, 0x1e0 ;  /* 0x000001e000097882 */ /* 0x000fe20000000000 */
[----:B------:R-:W-:Y:S01]  /*47640*/  UMOV UR10, UR7 ;  /* 0x00000007000a7c82 */ /* 0x000fe20008000000 */
[----:B------:R-:W-:Y:S01]  /*47650*/  R2UR UR7, R7 ;  /* 0x00000000070772ca */ /* 0x000fe200000e0000 */
[----:B-1----:R-:W-:Y:S01]  /*47660*/  UMOV UR34, UR56 ;  /* 0x0000003800227c82 */ /* 0x002fe20008000000 */
[----:B------:R-:W-:Y:S01]  /*47670*/  UIADD3 UR56, UR6, 0xcbc00, URZ ;  /* 0x000cbc0006387890 */ /* 0x000fe2000fffe03f */
[----:B------:R1:W-:Y:S01]  /*47680*/  UTMAREDG.4D.ADD [UR24], [UR4] ;  /* 0x00000018040073b6 */ /* 0x0003e20008018000 */
[----:B------:R-:W-:Y:S01]  /*47690*/  UIADD3 UR32, UR6, 0xd7c00, URZ ;  /* 0x000d7c0006207890 */ /* 0x000fe2000fffe03f */
[----:B------:R-:W-:Y:S01]  /*476a0*/  UMOV UR33, 0x1e0 ;  /* 0x000001e000217882 */ /* 0x000fe20000000000 */
        /* <DEDUP_REMOVED lines=8> */
[----:B------:R-:W-:Y:S01]  /*47730*/  UMOV UR26, UR22 ;  /* 0x00000016001a7c82 */ /* 0x000fe20008000000 */
[----:B------:R-:W-:-:S09]  /*47740*/  R2UR UR22, R5 ;  /* 0x00000000051672ca */ /* 0x000fd200000e0000 */
[----:B------:R1:W-:Y:S01]  /*47750*/  UTMAREDG.4D.ADD [UR16], [UR4] ;  /* 0x00000010040073b6 */ /* 0x0003e20008018000 */
[----:B---3--:R-:W-:Y:S01]  /*47760*/  UIADD3 UR40, UR6, 0xe3c00, URZ ;  /* 0x000e3c0006287890 */ /* 0x008fe2000fffe03f */
[----:B------:R-:W-:Y:S01]  /*47770*/  UMOV UR41, 0x1e0 ;  /* 0x000001e000297882 */ /* 0x000fe20000000000 */
[----:B------:R-:W-:Y:S01]  /*47780*/  UMOV UR42, UR15 ;  /* 0x0000000f002a7c82 */ /* 0x000fe20008000000 */
[----:B------:R-:W-:Y:S01]  /*47790*/  R2UR UR15, R3 ;  /* 0x00000000030f72ca */ /* 0x000fe200000e0000 */
[----:B------:R-:W-:Y:S01]  /*477a0*/  UTMAREDG.4D.ADD [UR56], [UR4] ;  /* 0x00000038040073b6 */ /* 0x000fe20008018000 */
[----:B------:R2:W-:Y:S01]  /*477b0*/  UTMAREDG.4D.ADD [UR8], [UR4] ;  /* 0x00000008040073b6 */ /* 0x0005e20008018000 */
[----:B-1----:R-:W-:Y:S01]  /*477c0*/  UIADD3 UR16, UR6, 0xdfc00, URZ ;  /* 0x000dfc0006107890 */ /* 0x002fe2000fffe03f */
[----:B------:R-:W-:Y:S01]  /*477d0*/  UMOV UR17, 0x1e0 ;  /* 0x000001e000117882 */ /* 0x000fe20000000000 */
[----:B------:R-:W-:Y:S01]  /*477e0*/  UMOV UR19, UR38 ;  /* 0x0000002600137c82 */ /* 0x000fe20008000000 */
[----:B------:R-:W-:Y:S01]  /*477f0*/  UTMAREDG.4D.ADD [UR48], [UR4] ;  /* 0x00000030040073b6 */ /* 0x000fe20008018000 */
[----:B------:R-:W-:Y:S01]  /*47800*/  UMOV UR20, UR37 ;  /* 0x0000002500147c82 */ /* 0x000fe20008000000 */
[----:B------:R-:W-:Y:S01]  /*47810*/  UMOV UR18, UR21 ;  /* 0x0000001500127c82 */ /* 0x000fe20008000000 */
[----:B------:R-:W-:Y:S01]  /*47820*/  R2UR UR21, R4 ;  /* 0x00000000041572ca */ /* 0x000fe200000e0000 */
[----:B------:R1:W-:Y:S01]  /*47830*/  UTMAREDG.4D.ADD [UR32], [UR4] ;  /* 0x00000020040073b6 */ /* 0x0003e20008018000 */
[----:B--2---:R-:W-:Y:S01]  /*47840*/  UIADD3 UR8, UR6, 0xe7c00, URZ ;  /* 0x000e7c0006087890 */ /* 0x004fe2000fffe03f */
[----:B------:R-:W-:Y:S01]  /*47850*/  UMOV UR10, UR61 ;  /* 0x0000003d000a7c82 */ /* 0x000fe20008000000 */
[----:B------:R2:W-:Y:S01]  /*47860*/  UTMAREDG.4D.ADD [UR24], [UR4] ;  /* 0x00000018040073b6 */ /* 0x0005e20008018000 */
[----:B------:R3:W-:Y:S01]  /*47870*/  UTMAREDG.4D.ADD [UR16], [UR4] ;  /* 0x00000010040073b6 */ /* 0x0007e20008018000 */
[----:B-1----:R-:W-:Y:S01]  /*47880*/  UIADD3 UR32, UR6, 0xebc00, URZ ;  /* 0x000ebc0006207890 */ /* 0x002fe2000fffe03f */
[----:B------:R-:W-:Y:S01]  /*47890*/  UMOV UR34, UR55 ;  /* 0x0000003700227c82 */ /* 0x000fe20008000000 */
[----:B------:R-:W-:Y:S01]  /*478a0*/  UTMAREDG.4D.ADD [UR40], [UR4] ;  /* 0x00000028040073b6 */ /* 0x000fe20008018000 */
[----:B--2---:R-:W-:Y:S01]  /*478b0*/  UIADD3 UR24, UR6, 0xefc00, URZ ;  /* 0x000efc0006187890 */ /* 0x004fe2000fffe03f */
[----:B------:R-:W-:Y:S01]  /*478c0*/  UMOV UR26, UR54 ;  /* 0x00000036001a7c82 */ /* 0x000fe20008000000 */
[----:B------:R1:W-:Y:S01]  /*478d0*/  UTMAREDG.4D.ADD [UR8], [UR4] ;  /* 0x00000008040073b6 */ /* 0x0003e20008018000 */
[----:B---3--:R-:W-:Y:S01]  /*478e0*/  UIADD3 UR16, UR6, 0xf3c00, URZ ;  /* 0x000f3c0006107890 */ /* 0x008fe2000fffe03f */
[----:B------:R-:W-:-:S02]  /*478f0*/  UMOV UR18, UR53 ;  /* 0x0000003500127c82 */ /* 0x000fc40008000000 */
[----:B------:R-:W-:Y:S03]  /*47900*/  UTMAREDG.4D.ADD [UR32], [UR4] ;  /* 0x00000020040073b6 */ /* 0x000fe60008018000 */
[----:B------:R2:W-:Y:S01]  /*47910*/  UTMAREDG.4D.ADD [UR24], [UR4] ;  /* 0x00000018040073b6 */ /* 0x0005e20008018000 */
[----:B-1----:R-:W-:Y:S01]  /*47920*/  UIADD3 UR8, UR6, 0xf7c00, URZ ;  /* 0x000f7c0006087890 */ /* 0x002fe2000fffe03f */
[----:B------:R-:W-:Y:S01]  /*47930*/  UMOV UR10, UR47 ;  /* 0x0000002f000a7c82 */ /* 0x000fe20008000000 */
[----:B------:R1:W-:Y:S07]  /*47940*/  UTMAREDG.4D.ADD [UR16], [UR4] ;  /* 0x00000010040073b6 */ /* 0x0003ee0008018000 */
[----:B------:R3:W-:Y:S01]  /*47950*/  UTMAREDG.4D.ADD [UR8], [UR4] ;  /* 0x00000008040073b6 */ /* 0x0007e20008018000 */
[----:B--2---:R-:W-:Y:S01]  /*47960*/  UIADD3 UR24, UR6, 0xfbc00, URZ ;  /* 0x000fbc0006187890 */ /* 0x004fe2000fffe03f */
[----:B------:R-:W-:Y:S01]  /*47970*/  UMOV UR26, UR46 ;  /* 0x0000002e001a7c82 */ /* 0x000fe20008000000 */
[----:B-1----:R-:W-:-:S07]  /*47980*/  UIADD3 UR16, UR6, 0x103c00, URZ ;  /* 0x00103c0006107890 */ /* 0x002fce000fffe03f */
[----:B------:R-:W-:Y:S01]  /*47990*/  UTMAREDG.4D.ADD [UR24], [UR4] ;  /* 0x00000018040073b6 */ /* 0x000fe20008018000 */
[----:B------:R-:W-:Y:S01]  /*479a0*/  UMOV UR18, UR29 ;  /* 0x0000001d00127c82 */ /* 0x000fe20008000000 */
[----:B---3--:R-:W-:Y:S01]  /*479b0*/  UIADD3 UR8, UR6, 0xffc00, URZ ;  /* 0x000ffc0006087890 */ /* 0x008fe2000fffe03f */
[----:B------:R-:W-:-:S08]  /*479c0*/  UMOV UR10, UR39 ;  /* 0x00000027000a7c82 */ /* 0x000fd00008000000 */
[----:B------:R1:W-:Y:S01]  /*479d0*/  UTMAREDG.4D.ADD [UR8], [UR4] ;  /* 0x00000008040073b6 */ /* 0x0003e20008018000 */
[----:B------:R2:W-:Y:S01]  /*479e0*/  UTMAREDG.4D.ADD [UR16], [UR4] ;  /* 0x00000010040073b6 */ /* 0x0005e20008018000 */
[----:B-1----:R-:W-:Y:S01]  /*479f0*/  UIADD3 UR8, UR6, 0x107c00, URZ ;  /* 0x00107c0006087890 */ /* 0x002fe2000fffe03f */
[----:B------:R-:W-:-:S08]  /*47a00*/  UMOV UR10, UR23 ;  /* 0x00000017000a7c82 */ /* 0x000fd00008000000 */
[----:B------:R2:W-:Y:S02]  /*47a10*/  UTMAREDG.4D.ADD [UR8], [UR4] ;  /* 0x00000008040073b6 */ /* 0x0005e40008018000 */
[----:B--2---:R0:W-:Y:S02]  /*47a20*/  UTMACMDFLUSH ;  /* 0x00000000000079b7 */ /* 0x0041e40000000000 */
.L_x_129:
[----:B------:R-:W-:Y:S05]  /*47a30*/  BSYNC B0 ;  /* 0x0000000000007941 */ /* 0x000fea0003800000 */
.L_x_128:
[----:B------:R-:W-:Y:S01]  /*47a40*/  UIADD3 UR13, UR13, 0x1, URZ ;  /* 0x000000010d0d7890 */ /* 0x000fe2000fffe03f */
[C---:B-----5:R-:W-:Y:S01]  /*47a50*/  ISETP.GT.AND P1, PT, R2.reuse, 0x1, PT ;  /* 0x000000010200780c */ /* 0x060fe20003f24270 */
[----:B------:R-:W-:Y:S01]  /*47a60*/  UIADD3 UR14, UR14, 0x1, URZ ;  /* 0x000000010e0e7890 */ /* 0x000fe2000fffe03f */
[----:B------:R-:W-:Y:S01]  /*47a70*/  IADD3 R2, R2, -0x1, RZ ;  /* 0xffffffff02027810 */ /* 0x000fe20007ffe0ff */
[----:B------:R-:W-:Y:S01]  /*47a80*/  UISETP.NE.AND UP0, UPT, UR13, 0x2, UPT ;  /* 0x000000020d00788c */ /* 0x000fe2000bf05270 */
[----:B-1----:R-:W-:-:S03]  /*47a90*/  PRMT R3, RZ, 0x7610, R3 ;  /* 0x00007610ff037816 */ /* 0x002fc60000000003 */
[----:B------:R-:W-:Y:S02]  /*47aa0*/  USEL UR4, URZ, 0x1, UP0 ;  /* 0x000000013f047887 */ /* 0x000fe40008000000 */
[----:B------:R-:W-:-:S04]  /*47ab0*/  USEL UR13, UR13, URZ, UP0 ;  /* 0x0000003f0d0d7287 */ /* 0x000fc80008000000 */
[----:B------:R-:W-:Y:S01]  /*47ac0*/  LOP3.LUT R0, R0, UR4, RZ, 0x3c, !PT ;  /* 0x0000000400007c12 */ /* 0x000fe2000f8e3cff */
[----:B------:R-:W-:Y:S07]  /*47ad0*/  @P1 BRA `(.L_x_130) ;  /* 0xffffffb0006c1947 */ /* 0x000fee000383ffff */
.L_x_121:
[----:B------:R-:W-:Y:S04]  /*47ae0*/  BSSY B0, `(.L_x_131) ;  /* 0x0000003000007945 */ /* 0x000fe80003800000 */
[----:B------:R-:W-:Y:S05]  /*47af0*/  @!P0 BRA `(.L_x_132) ;  /* 0x0000000000048947 */ /* 0x000fea0003800000 */
[----:B------:R-:W-:-:S04]  /*47b00*/  DEPBAR.LE SB0, 0x0 ;  /* 0x000080000000791a */ /* 0x000fc80000000000 */
.L_x_132:
[----:B------:R-:W-:Y:S05]  /*47b10*/  BSYNC B0 ;  /* 0x0000000000007941 */ /* 0x000fea0003800000 */
.L_x_131:
[----:B------:R-:W-:-:S04]  /*47b20*/  ULOP3.LUT UR45, UR45, 0x1, URZ, 0xfc, !UPT ;  /* 0x000000012d2d7892 */ /* 0x000fc8000f8efc3f */
[----:B------:R-:W-:-:S06]  /*47b30*/  UISETP.NE.AND UP0, UPT, UR45, 0x3, UPT ;  /* 0x000000032d00788c */ /* 0x000fcc000bf05270 */
[----:B------:R-:W-:-:S13]  /*47b40*/  PLOP3.LUT P0, PT, PT, PT, UP0, 0x80, 0x0 ;  /* 0x000000000000781c */ /* 0x000fda0003f0f008 */
[----:B------:R-:W-:Y:S05]  /*47b50*/  @!P0 BRA `(.L_x_133) ;  /* 0x0000000000048947 */ /* 0x000fea0003800000 */
[----:B------:R-:W-:Y:S01]  /*47b60*/  BPT.TRAP 0x1 ;  /* 0x000000040000795c */ /* 0x000fe20000300000 */
.L_x_133:
[----:B------:R-:W-:Y:S02]  /*47b70*/  UMOV UR4, 0x400 ;  /* 0x0000040000047882 */ /* 0x000fe40000000000 */
[----:B------:R-:W-:-:S04]  /*47b80*/  ULEA UR4, UR21, UR4, 0x18 ;  /* 0x0000000415047291 */ /* 0x000fc8000f8ec03f */
[----:B------:R-:W-:-:S04]  /*47b90*/  ULEA UR15, UR15, UR4, 0x3 ;  /* 0x000000040f0f7291 */ /* 0x000fc8000f8e183f */
[----:B------:R-:W-:-:S04]  /*47ba0*/  UIADD3 UR15, UR15, 0x148890, URZ ;  /* 0x001488900f0f7890 */ /* 0x000fc8000fffe03f */
[----:B------:R-:W-:-:S09]  /*47bb0*/  UPRMT UR15, UR21, 0x654, UR15 ;  /* 0x00000654150f7896 */ /* 0x000fd2000800000f */
[----:B------:R-:W-:Y:S01]  /*47bc0*/  SYNCS.ARRIVE.TRANS64.RED.A1T0 RZ, [UR15], RZ ;  /* 0x000000ffffff79a7 */ /* 0x000fe2000810040f */
[----:B------:R-:W-:Y:S05]  /*47bd0*/  EXIT ;  /* 0x000000000000794d */ /* 0x000fea0003800000 */
.L_x_120:
[----:B------:R-:W1:Y:S01]  /*47be0*/  S2UR UR11, SR_CTAID.X ;  /* 0x00000000000b79c3 */ /* 0x000e620000002500 */
[----:B------:R-:W-:Y:S01]  /*47bf0*/  ELECT P3, URZ, PT ;  /* 0x00000000003f782f */ /* 0x000fe20003860000 */
[----:B------:R-:W-:Y:S01]  /*47c00*/  BSSY B0, `(.L_x_134) ;  /* 0x000004a000007945 */ /* 0x000fe20003800000 */
[----:B------:R-:W-:Y:S02]  /*47c10*/  IMAD.MOV.U32 R2, RZ, RZ, RZ ;  /* 0x000000ffff027224 */ /* 0x000fe400078e00ff */
[----:B------:R-:W-:-:S03]  /*47c20*/  IMAD.MOV.U32 R4, RZ, RZ, RZ ;  /* 0x000000ffff047224 */ /* 0x000fc600078e00ff */
[----:B------:R-:W2:Y:S08]  /*47c30*/  S2UR UR60, SR_CTAID.Y ;  /* 0x00000000003c79c3 */ /* 0x000eb00000002600 */
[----:B------:R-:W3:Y:S01]  /*47c40*/  S2UR UR61, SR_CTAID.Z ;  /* 0x00000000003d79c3 */ /* 0x000ee20000002700 */
[----:B-1----:R-:W-:Y:S01]  /*47c50*/  USHF.L.U32 UR11, UR11, 0x7, URZ ;  /* 0x000000070b0b7899 */ /* 0x002fe2000800063f */
[----:B------:R-:W-:Y:S11]  /*47c60*/  @!P3 BRA `(.L_x_135) ;  /* 0x00000004000cb947 */ /* 0x000ff60003800000 */
[----:B------:R-:W1:Y:S01]  /*47c70*/  S2R R4, SR_CgaCtaId ;  /* 0x0000000000047919 */ /* 0x000e620000008800 */
[----:B------:R-:W-:Y:S02]  /*47c80*/  MOV R3, 0x400 ;  /* 0x0000040000037802 */ /* 0x000fe40000000f00 */
[----:B------:R-:W-:Y:S02]  /*47c90*/  MOV R5, 0x1 ;  /* 0x0000000100057802 */ /* 0x000fe40000000f00 */
[----:B-1----:R-:W-:Y:S02]  /*47ca0*/  LEA R4, R4, R3, 0x18 ;  /* 0x0000000304047211 */ /* 0x002fe400078ec0ff */
[----:B------:R-:W-:-:S04]  /*47cb0*/  SHF.L.U32 R3, R5, 0x1f, RZ ;  /* 0x0000001f05037819 */ /* 0x000fc800000006ff */
[----:B------:R-:W1:Y:S02]  /*47cc0*/  SYNCS.PHASECHK.TRANS64.TRYWAIT P0, [R4+URZ+0x148860], R3 ;  /* 0x14886003040075a7 */ /* 0x000e64000800017f */
[----:B-1----:R-:W-:Y:S05]  /*47cd0*/  @!P0 BRA `(.L_x_136) ;  /* 0x0000003000c48947 */ /* 0x002fea0003800000 */
.L_x_192:
[----:B------:R-:W-:Y:S01]  /*47ce0*/  ULOP3.LUT UR4, UR39, 0x2, URZ, 0xfc, !UPT ;  /* 0x0000000227047892 */ /* 0x000fe2000f8efc3f */
[----:B-1----:R-:W-:-:S03]  /*47cf0*/  @P2 IMAD.MOV.U32 R3, RZ, RZ, 0x10000 ;  /* 0x00010000ff032424 */ /* 0x002fc600078e00ff */
[----:B------:R-:W-:Y:S01]  /*47d00*/  UPRMT UR4, UR4, 0x9910, URZ ;  /* 0x0000991004047896 */ /* 0x000fe2000800003f */
[----:B------:R1:W-:Y:S03]  /*47d10*/  @P2 SYNCS.ARRIVE.TRANS64 RZ, [R4+URZ+0x148840], R3 ;  /* 0x1488400304ff29a7 */ /* 0x0003e6000800003f */
[----:B------:R-:W-:-:S06]  /*47d20*/  UISETP.NE.AND UP0, UPT, UR4, 0x2, UPT ;  /* 0x000000020400788c */ /* 0x000fcc000bf05270 */
[----:B------:R-:W-:-:S13]  /*47d30*/  PLOP3.LUT P0, PT, PT, PT, UP0, 0x80, 0x0 ;  /* 0x000000000000781c */ /* 0x000fda0003f0f008 */
[----:B-1----:R-:W-:Y:S05]  /*47d40*/  @P0 BRA `(.L_x_137) ;  /* 0x0000000000040947 */ /* 0x002fea0003800000 */
[----:B--23--:R-:W-:Y:S01]  /*47d50*/  BPT.TRAP 0x1 ;  /* 0x000000040000795c */ /* 0x00cfe20000300000 */
.L_x_137:
[----:B------:R-:W-:-:S04]  /*47d60*/  LOP3.LUT P0, RZ, R0, 0x1f, RZ, 0xc0, !PT ;  /* 0x0000001f00ff7812 */ /* 0x000fc8000780c0ff */
[----:B------:R-:W-:-:S13]  /*47d70*/  PLOP3.LUT P0, PT, P0, P2, PT, 0x2a, 0x0 ;  /* 0x000000000000781c */ /* 0x000fda0000704572 */
[----:B------:R-:W-:Y:S05]  /*47d80*/  @P0 BRA `(.L_x_138) ;  /* 0x0000000000040947 */ /* 0x000fea0003800000 */
[----:B--23--:R-:W-:Y:S01]  /*47d90*/  BPT.TRAP 0x1 ;  /* 0x000000040000795c */ /* 0x00cfe20000300000 */
.L_x_138:
[----:B------:R-:W-:Y:S01]  /*47da0*/  R2UR UR8, R4 ;  /* 0x00000000040872ca */ /* 0x000fe200000e0000 */
[----:B------:R-:W-:Y:S01]  /*47db0*/  ULDC.64 UR4, c[0x0][0x198] ;  /* 0x0000660000047ab9 */ /* 0x000fe20000000a00 */
[----:B------:R-:W-:Y:S01]  /*47dc0*/  UMOV UR6, 0x0 ;  /* 0x0000000000067882 */ /* 0x000fe20000000000 */
[----:B------:R-:W-:Y:S01]  /*47dd0*/  UIADD3 UR4, UP0, UR4, 0x1f0, URZ ;  /* 0x000001f004047890 */ /* 0x000fe2000ff1e03f */
[----:B------:R-:W-:Y:S01]  /*47de0*/  IMAD.MOV.U32 R4, RZ, RZ, 0x1 ;  /* 0x00000001ff047424 */ /* 0x000fe200078e00ff */
[----:B------:R-:W-:Y:S01]  /*47df0*/  UMOV UR7, 0x10000000 ;  /* 0x1000000000077882 */ /* 0x000fe20000000000 */
[----:B------:R-:W-:Y:S01]  /*47e00*/  UMOV UR10, URZ ;  /* 0x0000003f000a7c82 */ /* 0x000fe20008000000 */
[----:B------:R-:W-:Y:S01]  /*47e10*/  UIADD3.X UR5, URZ, UR5, URZ, UP0, !UPT ;  /* 0x000000053f057290 */ /* 0x000fe200087fe43f */
[----:B--2---:R-:W-:Y:S01]  /*47e20*/  UMOV UR12, UR60 ;  /* 0x0000003c000c7c82 */ /* 0x004fe20008000000 */
[----:B---3--:R-:W-:Y:S01]  /*47e30*/  UMOV UR13, UR61 ;  /* 0x0000003d000d7c82 */ /* 0x008fe20008000000 */
[----:B------:R-:W-:Y:S01]  /*47e40*/  UMOV UR26, 0x40 ;  /* 0x00000040001a7882 */ /* 0x000fe20000000000 */
[----:B------:R-:W-:-:S02]  /*47e50*/  UMOV UR27, UR11 ;  /* 0x0000000b001b7c82 */ /* 0x000fc40008000000 */
[----:B------:R-:W-:Y:S02]  /*47e60*/  UIADD3 UR9, UR8, 0x148840, URZ ;  /* 0x0014884008097890 */ /* 0x000fe4000fffe03f */
[----:B------:R-:W-:Y:S02]  /*47e70*/  UIADD3 UR24, UR8, 0x2000, URZ ;  /* 0x0000200008187890 */ /* 0x000fe4000fffe03f */
[----:B------:R-:W-:Y:S01]  /*47e80*/  UIADD3 UR16, UR8, 0x4000, URZ ;  /* 0x0000400008107890 */ /* 0x000fe2000fffe03f */
[----:B------:R-:W-:Y:S01]  /*47e90*/  UMOV UR28, UR60 ;  /* 0x0000003c001c7c82 */ /* 0x000fe20008000000 */
[----:B------:R-:W-:Y:S01]  /*47ea0*/  UMOV UR29, UR61 ;  /* 0x0000003d001d7c82 */ /* 0x000fe20008000000 */
[----:B------:R-:W-:Y:S01]  /*47eb0*/  UMOV UR25, UR9 ;  /* 0x0000000900197c82 */ /* 0x000fe20008000000 */
[----:B------:R-:W-:Y:S01]  /*47ec0*/  UMOV UR18, 0x80 ;  /* 0x0000008000127882 */ /* 0x000fe20000000000 */
[----:B------:R-:W-:Y:S01]  /*47ed0*/  UMOV UR19, UR11 ;  /* 0x0000000b00137c82 */ /* 0x000fe20008000000 */
[----:B------:R-:W-:Y:S01]  /*47ee0*/  UMOV UR20, UR60 ;  /* 0x0000003c00147c82 */ /* 0x000fe20008000000 */
[----:B------:R-:W-:Y:S01]  /*47ef0*/  UMOV UR21, UR61 ;  /* 0x0000003d00157c82 */ /* 0x000fe20008000000 */
[----:B------:R1:W-:Y:S01]  /*47f00*/  UTMALDG.4D [UR8], [UR4], desc[UR6] ;  /* 0x00000608040075b4 */ /* 0x0003e20008019000 */
[----:B------:R-:W-:Y:S01]  /*47f10*/  UIADD3 UR56, UR8, 0x6000, URZ ;  /* 0x0000600008387890 */ /* 0x000fe2000fffe03f */
[----:B------:R-:W-:Y:S01]  /*47f20*/  UMOV UR17, UR9 ;  /* 0x0000000900117c82 */ /* 0x000fe20008000000 */
[----:B------:R-:W-:Y:S01]  /*47f30*/  UIADD3 UR32, UR8, 0x8000, URZ ;  /* 0x0000800008207890 */ /* 0x000fe2000fffe03f */
[----:B------:R-:W-:Y:S01]  /*47f40*/  UMOV UR58, 0xc0 ;  /* 0x000000c0003a7882 */ /* 0x000fe20000000000 */
[----:B------:R-:W-:Y:S01]  /*47f50*/  UMOV UR59, UR11 ;  /* 0x0000000b003b7c82 */ /* 0x000fe20008000000 */
[----:B------:R2:W-:Y:S01]  /*47f60*/  UTMALDG.4D [UR24], [UR4], desc[UR6] ;  /* 0x00000618040075b4 */ /* 0x0005e20008019000 */
[----:B------:R-:W-:Y:S01]  /*47f70*/  UMOV UR57, UR9 ;  /* 0x0000000900397c82 */ /* 0x000fe20008000000 */
[----:B------:R-:W-:Y:S01]  /*47f80*/  UMOV UR34, 0x100 ;  /* 0x0000010000227882 */ /* 0x000fe20000000000 */
[----:B------:R-:W-:Y:S01]  /*47f90*/  UMOV UR35, UR11 ;  /* 0x0000000b00237c82 */ /* 0x000fe20008000000 */
[----:B------:R-:W-:Y:S01]  /*47fa0*/  UMOV UR36, UR60 ;  /* 0x0000003c00247c82 */ /* 0x000fe20008000000 */
[----:B------:R-:W-:Y:S01]  /*47fb0*/  UMOV UR37, UR61 ;  /* 0x0000003d00257c82 */ /* 0x000fe20008000000 */
[----:B------:R-:W-:Y:S01]  /*47fc0*/  UMOV UR33, UR9 ;  /* 0x0000000900217c82 */ /* 0x000fe20008000000 */
[----:B------:R3:W-:Y:S01]  /*47fd0*/  UTMALDG.4D [UR16], [UR4], desc[UR6] ;  /* 0x00000610040075b4 */ /* 0x0007e20008019000 */
[----:B------:R4:W-:Y:S01]  /*47fe0*/  UTMALDG.4D [UR56], [UR4], desc[UR6] ;  /* 0x00000638040075b4 */ /* 0x0009e20008019000 */
[----:B-1----:R-:W-:Y:S01]  /*47ff0*/  UMOV UR10, 0x1c0 ;  /* 0x000001c0000a7882 */ /* 0x002fe20000000000 */
[----:B------:R4:W-:Y:S01]  /*48000*/  UTMALDG.4D [UR32], [UR4], desc[UR6] ;  /* 0x00000620040075b4 */ /* 0x0009e20008019000 */
[----:B--2---:R-:W-:Y:S01]  /*48010*/  UIADD3 UR24, UR8, 0xa000, URZ ;  /* 0x0000a00008187890 */ /* 0x004fe2000fffe03f */
[----:B------:R-:W-:Y:S01]  /*48020*/  UMOV UR26, 0x140 ;  /* 0x00000140001a7882 */ /* 0x000fe20000000000 */
[----:B---3--:R-:W-:-:S07]  /*48030*/  UIADD3 UR16, UR8, 0xc000, URZ ;  /* 0x0000c00008107890 */ /* 0x008fce000fffe03f */
[----:B------:R4:W-:Y:S01]  /*48040*/  UTMALDG.4D [UR24], [UR4], desc[UR6] ;  /* 0x00000618040075b4 */ /* 0x0009e20008019000 */
[----:B------:R-:W-:Y:S01]  /*48050*/  UIADD3 UR8, UR8, 0xe000, URZ ;  /* 0x0000e00008087890 */ /* 0x000fe2000fffe03f */
[----:B------:R-:W-:Y:S02]  /*48060*/  UMOV UR18, 0x180 ;  /* 0x0000018000127882 */ /* 0x000fe40000000000 */
[----:B------:R4:W-:Y:S06]  /*48070*/  UTMALDG.4D [UR16], [UR4], desc[UR6] ;  /* 0x00000610040075b4 */ /* 0x0009ec0008019000 */
[----:B------:R4:W-:Y:S02]  /*48080*/  UTMALDG.4D [UR8], [UR4], desc[UR6] ;  /* 0x00000608040075b4 */ /* 0x0009e40008019000 */
[----:B----4-:R-:W-:Y:S01]  /*48090*/  NOP ;  /* 0x0000000000007918 */ /* 0x010fe20000000000 */
.L_x_135:
[----:B--23--:R-:W-:Y:S05]  /*480a0*/  BSYNC B0 ;  /* 0x0000000000007941 */ /* 0x00cfea0003800000 */
.L_x_134:
[----:B------:R-:W1:Y:S01]  /*480b0*/  LDC R3, c[0x0][0x288] ;  /* 0x0000a200ff037b82 */ /* 0x000e620000000800 */
[----:B------:R-:W-:Y:S01]  /*480c0*/  BSSY B0, `(.L_x_139) ;  /* 0x000005e000007945 */ /* 0x000fe20003800000 */
[----:B-1----:R-:W-:-:S13]  /*480d0*/  ISETP.GT.AND P4, PT, R3, RZ, P3 ;  /* 0x000000ff0300720c */ /* 0x002fda0001f84270 */
[----:B------:R-:W-:Y:S05]  /*480e0*/  @!P4 BRA `(.L_x_140) ;  /* 0x00000004006cc947 */ /* 0x000fea0003800000 */
[----:B------:R-:W1:Y:S01]  /*480f0*/  S2R R5, SR_CgaCtaId ;  /* 0x0000000000057919 */ /* 0x000e620000008800 */
[----:B------:R-:W-:-:S04]  /*48100*/  MOV R2, 0x400 ;  /* 0x0000040000027802 */ /* 0x000fc80000000f00 */
[----:B-1----:R-:W-:Y:S02]  /*48110*/  LEA R5, R5, R2, 0x18 ;  /* 0x0000000205057211 */ /* 0x002fe400078ec0ff */
[----:B------:R-:W-:-:S04]  /*48120*/  MOV R2, 0x1 ;  /* 0x0000000100027802 */ /* 0x000fc80000000f00 */
[----:B------:R-:W-:-:S04]  /*48130*/  SHF.L.U32 R2, R2, 0x1f, RZ ;  /* 0x0000001f02027819 */ /* 0x000fc800000006ff */
[----:B------:R-:W1:Y:S02]  /*48140*/  SYNCS.PHASECHK.TRANS64.TRYWAIT P0, [R5+URZ+0x148820], R2 ;  /* 0x14882002050075a7 */ /* 0x000e64000800017f */
[----:B-1----:R-:W-:Y:S05]  /*48150*/  @!P0 BRA `(.L_x_141) ;  /* 0x0000002c00b88947 */ /* 0x002fea0003800000 */
.L_x_193:
[----:B------:R-:W-:Y:S01]  /*48160*/  ULOP3.LUT UR4, UR39, 0x2, URZ, 0xfc, !UPT ;  /* 0x0000000227047892 */ /* 0x000fe2000f8efc3f */
[----:B-1----:R-:W-:-:S03]  /*48170*/  @P2 IMAD.MOV.U32 R2, RZ, RZ, 0x20200 ;  /* 0x00020200ff022424 */ /* 0x002fc600078e00ff */
[----:B------:R-:W-:Y:S01]  /*48180*/  UPRMT UR4, UR4, 0x9910, URZ ;  /* 0x0000991004047896 */ /* 0x000fe2000800003f */
[----:B------:R1:W-:Y:S03]  /*48190*/  @P2 SYNCS.ARRIVE.TRANS64 RZ, [R5+URZ+0x148800], R2 ;  /* 0x1488000205ff29a7 */ /* 0x0003e6000800003f */
[----:B------:R-:W-:-:S06]  /*481a0*/  UISETP.NE.AND UP0, UPT, UR4, 0x2, UPT ;  /* 0x000000020400788c */ /* 0x000fcc000bf05270 */
[----:B------:R-:W-:-:S13]  /*481b0*/  PLOP3.LUT P0, PT, PT, PT, UP0, 0x80, 0x0 ;  /* 0x000000000000781c */ /* 0x000fda0003f0f008 */
[----:B-1----:R-:W-:Y:S05]  /*481c0*/  @P0 BRA `(.L_x_142) ;  /* 0x0000000000040947 */ /* 0x002fea0003800000 */
[----:B------:R-:W-:Y:S01]  /*481d0*/  BPT.TRAP 0x1 ;  /* 0x000000040000795c */ /* 0x000fe20000300000 */
.L_x_142:
[----:B------:R-:W-:-:S04]  /*481e0*/  LOP3.LUT P0, RZ, R0, 0x1f, RZ, 0xc0, !PT ;  /* 0x0000001f00ff7812 */ /* 0x000fc8000780c0ff */
[----:B------:R-:W-:-:S13]  /*481f0*/  PLOP3.LUT P0, PT, P0, P2, PT, 0x2a, 0x0 ;  /* 0x000000000000781c */ /* 0x000fda0000704572 */
[----:B------:R-:W-:Y:S05]  /*48200*/  @P0 BRA `(.L_x_143) ;  /* 0x0000000000040947 */ /* 0x000fea0003800000 */
[----:B------:R-:W-:Y:S01]  /*48210*/  BPT.TRAP 0x1 ;  /* 0x000000040000795c */ /* 0x000fe20000300000 */
.L_x_143:
[----:B------:R-:W-:Y:S01]  /*48220*/  R2UR UR5, R5 ;  /* 0x00000000050572ca */ /* 0x000fe200000e0000 */
[----:B------:R-:W-:Y:S01]  /*48230*/  ULDC.64 UR12, c[0x0][0x198] ;  /* 0x00006600000c7ab9 */ /* 0x000fe20000000a00 */
[----:B------:R-:W-:Y:S01]  /*48240*/  UMOV UR50, 0x100 ;  /* 0x0000010000327882 */ /* 0x000fe20000000000 */
[----:B------:R-:W-:Y:S01]  /*48250*/  UIADD3 UR6, UP0, UR12, 0xf0, URZ ;  /* 0x000000f00c067890 */ /* 0x000fe2000ff1e03f */
[----:B------:R-:W-:Y:S01]  /*48260*/  MOV R6, UR50 ;  /* 0x0000003200067c02 */ /* 0x000fe20008000f00 */
[----:B------:R-:W-:Y:S01]  /*48270*/  UMOV UR52, UR60 ;  /* 0x0000003c00347c82 */ /* 0x000fe20008000000 */
[----:B------:R-:W-:Y:S01]  /*48280*/  UMOV UR53, UR61 ;  /* 0x0000003d00357c82 */ /* 0x000fe20008000000 */
[----:B------:R-:W-:Y:S01]  /*48290*/  UIADD3.X UR7, URZ, UR13, URZ, UP0, !UPT ;  /* 0x0000000d3f077290 */ /* 0x000fe200087fe43f */
[----:B------:R-:W-:Y:S01]  /*482a0*/  MOV R2, UR53 ;  /* 0x0000003500027c02 */ /* 0x000fe20008000f00 */
[----:B------:R-:W-:Y:S01]  /*482b0*/  UMOV UR19, URZ ;  /* 0x0000003f00137c82 */ /* 0x000fe20008000000 */
[----:B------:R-:W-:Y:S01]  /*482c0*/  UMOV UR42, 0x140 ;  /* 0x00000140002a7882 */ /* 0x000fe20000000000 */
[----:B------:R-:W-:Y:S01]  /*482d0*/  UMOV UR44, UR60 ;  /* 0x0000003c002c7c82 */ /* 0x000fe20008000000 */
[----:B------:R-:W-:Y:S01]  /*482e0*/  UMOV UR45, UR61 ;  /* 0x0000003d002d7c82 */ /* 0x000fe20008000000 */
[----:B------:R-:W-:Y:S01]  /*482f0*/  UIADD3 UR16, UR5, 0x48000, URZ ;  /* 0x0004800005107890 */ /* 0x000fe2000fffe03f */
[----:B------:R-:W-:Y:S01]  /*48300*/  MOV R5, UR52 ;  /* 0x0000003400057c02 */ /* 0x000fe20008000f00 */
[----:B------:R-:W-:Y:S01]  /*48310*/  UIADD3 UR17, UR5, 0x148800, URZ ;  /* 0x0014880005117890 */ /* 0x000fe2000fffe03f */
[----:B------:R-:W-:Y:S01]  /*48320*/  MOV R7, UR45 ;  /* 0x0000002d00077c02 */ /* 0x000fe20008000f00 */
[----:B------:R-:W-:Y:S01]  /*48330*/  UIADD3 UR48, UR5, 0x4c000, URZ ;  /* 0x0004c00005307890 */ /* 0x000fe2000fffe03f */
[----:B------:R-:W-:Y:S01]  /*48340*/  MOV R8, UR44 ;  /* 0x0000002c00087c02 */ /* 0x000fe20008000f00 */
[----:B------:R-:W-:Y:S01]  /*48350*/  UIADD3 UR40, UR5, 0x50000, URZ ;  /* 0x0005000005287890 */ /* 0x000fe2000fffe03f */
[----:B------:R-:W-:Y:S01]  /*48360*/  MOV R9, UR42 ;  /* 0x0000002a00097c02 */ /* 0x000fe20008000f00 */
[----:B------:R-:W-:Y:S01]  /*48370*/  UMOV UR8, 0x0 ;  /* 0x0000000000087882 */ /* 0x000fe20000000000 */
[----:B------:R-:W-:Y:S01]  /*48380*/  UMOV UR9, 0x10000000 ;  /* 0x1000000000097882 */ /* 0x000fe20000000000 */
[----:B------:R-:W-:Y:S01]  /*48390*/  UMOV UR18, URZ ;  /* 0x0000003f00127c82 */ /* 0x000fe20008000000 */
[----:B------:R-:W-:Y:S01]  /*483a0*/  UMOV UR20, UR60 ;  /* 0x0000003c00147c82 */ /* 0x000fe20008000000 */
[----:B------:R-:W-:Y:S01]  /*483b0*/  UMOV UR21, UR61 ;  /* 0x0000003d00157c82 */ /* 0x000fe20008000000 */
[----:B------:R-:W-:Y:S01]  /*483c0*/  UMOV UR50, 0x40 ;  /* 0x0000004000327882 */ /* 0x000fe20000000000 */
[----:B------:R-:W-:Y:S01]  /*483d0*/  UMOV UR51, UR19 ;  /* 0x0000001300337c82 */ /* 0x000fe20008000000 */
[----:B------:R-:W-:Y:S01]  /*483e0*/  UMOV UR49, UR17 ;  /* 0x0000001100317c82 */ /* 0x000fe20008000000 */
[----:B------:R-:W-:Y:S01]  /*483f0*/  UMOV UR42, 0x80 ;  /* 0x00000080002a7882 */ /* 0x000fe20000000000 */
[----:B------:R-:W-:Y:S01]  /*48400*/  UMOV UR43, UR19 ;  /* 0x00000013002b7c82 */ /* 0x000fe20008000000 */
[----:B------:R1:W-:Y:S01]  /*48410*/  UTMALDG.4D [UR16], [UR6], desc[UR8] ;  /* 0x00000810060075b4 */ /* 0x0003e20008019000 */
[----:B------:R-:W-:Y:S01]  /*48420*/  UMOV UR41, UR17 ;  /* 0x0000001100297c82 */ /* 0x000fe20008000000 */
[----:B------:R-:W-:-:S02]  /*48430*/  UIADD3 UR56, UR5, 0x54000, URZ ;  /* 0x0005400005387890 */ /* 0x000fc4000fffe03f */
[----:B------:R-:W-:Y:S02]  /*48440*/  UIADD3 UR4, UP1, UR12, 0x4f0, URZ ;  /* 0x000004f00c047890 */ /* 0x000fe4000ff3e03f */
[----:B------:R-:W-:Y:S01]  /*48450*/  UIADD3 UR32, UR5, 0x60000, URZ ;  /* 0x0006000005207890 */ /* 0x000fe2000fffe03f */
[----:B------:R2:W-:Y:S01]  /*48460*/  UTMALDG.4D [UR48], [UR6], desc[UR8] ;  /* 0x00000830060075b4 */ /* 0x0005e20008019000 */
[----:B------:R-:W-:Y:S01]  /*48470*/  UIADD3 UR24, UR5, 0x64000, URZ ;  /* 0x0006400005187890 */ /* 0x000fe2000fffe03f */
[----:B------:R-:W-:Y:S01]  /*48480*/  UMOV UR58, 0xc0 ;  /* 0x000000c0003a7882 */ /* 0x000fe20000000000 */
[----:B------:R-:W-:Y:S01]  /*48490*/  UMOV UR59, UR19 ;  /* 0x00000013003b7c82 */ /* 0x000fe20008000000 */
[----:B------:R-:W-:Y:S01]  /*484a0*/  UMOV UR57, UR17 ;  /* 0x0000001100397c82 */ /* 0x000fe20008000000 */
[----:B------:R-:W-:Y:S01]  /*484b0*/  UMOV UR34, 0x180 ;  /* 0x0000018000227882 */ /* 0x000fe20000000000 */
[----:B------:R-:W-:Y:S01]  /*484c0*/  UMOV UR36, UR60 ;  /* 0x0000003c00247c82 */ /* 0x000fe20008000000 */
[----:B------:R3:W-:Y:S01]  /*484d0*/  UTMALDG.4D [UR40], [UR6], desc[UR8] ;  /* 0x00000828060075b4 */ /* 0x0007e20008019000 */
        /* <DEDUP_REMOVED lines=8> */
[----:B------:R-:W-:Y:S01]  /*48560*/  UMOV UR25, UR17 ;  /* 0x0000001100197c82 */ /* 0x000fe20008000000 */
[----:B-1----:R-:W-:Y:S01]  /*48570*/  UIADD3 UR16, UR5, 0x148000, URZ ;  /* 0x0014800005107890 */ /* 0x002fe2000fffe03f */
[----:B------:R-:W-:Y:S01]  /*48580*/  UMOV UR19, UR60 ;  /* 0x0000003c00137c82 */ /* 0x000fe20008000000 */
[----:B------:R-:W-:Y:S01]  /*48590*/  UMOV UR20, UR61 ;  /* 0x0000003d00147c82 */ /* 0x000fe20008000000 */
[----:B--2---:R-:W-:Y:S01]  /*485a0*/  R2UR UR53, R2 ;  /* 0x00000000023572ca */ /* 0x004fe200000e0000 */
[----:B------:R-:W-:Y:S01]  /*485b0*/  UIADD3 UR48, UR5, 0x58000, URZ ;  /* 0x0005800005307890 */ /* 0x000fe2000fffe03f */
[----:B------:R-:W-:Y:S01]  /*485c0*/  R2UR UR52, R5 ;  /* 0x00000000053472ca */ /* 0x000fe200000e0000 */
[----:B------:R-:W-:Y:S01]  /*485d0*/  IMAD.MOV.U32 R2, RZ, RZ, 0x1 ;  /* 0x00000001ff027424 */ /* 0x000fe200078e00ff */
[----:B------:R-:W-:-:S02]  /*485e0*/  R2UR UR50, R6 ;  /* 0x00000000063272ca */ /* 0x000fc400000e0000 */
[----:B---3--:R-:W-:Y:S01]  /*485f0*/  R2UR UR45, R7 ;  /* 0x00000000072d72ca */ /* 0x008fe200000e0000 */
[----:B------:R-:W-:Y:S01]  /*48600*/  UIADD3 UR40, UR5, 0x5c000, URZ ;  /* 0x0005c00005287890 */ /* 0x000fe2000fffe03f */
[----:B------:R-:W-:Y:S01]  /*48610*/  R2UR UR44, R8 ;  /* 0x00000000082c72ca */ /* 0x000fe200000e0000 */
[----:B------:R-:W-:Y:S01]  /*48620*/  UIADD3.X UR5, URZ, UR13, URZ, UP1, !UPT ;  /* 0x0000000d3f057290 */ /* 0x000fe20008ffe43f */
[----:B------:R-:W-:-:S07]  /*48630*/  R2UR UR42, R9 ;  /* 0x00000000092a72ca */ /* 0x000fce00000e0000 */
[----:B------:R4:W-:Y:S06]  /*48640*/  UTMALDG.4D [UR48], [UR6], desc[UR8] ;  /* 0x00000830060075b4 */ /* 0x0009ec0008019000 */
[----:B------:R4:W-:Y:S01]  /*48650*/  UTMALDG.4D [UR40], [UR6], desc[UR8] ;  /* 0x00000828060075b4 */ /* 0x0009e20008019000 */
[----:B------:R4:W-:Y:S01]  /*48660*/  UTMALDG.4D [UR32], [UR6], desc[UR8] ;  /* 0x00000820060075b4 */ /* 0x0009e20008019000 */
[----:B------:R4:W-:Y:S01]  /*48670*/  UTMALDG.4D [UR24], [UR6], desc[UR8] ;  /* 0x00000818060075b4 */ /* 0x0009e20008019000 */
[----:B------:R4:W-:Y:S02]  /*48680*/  UTMALDG.3D [UR16], [UR4], desc[UR8] ;  /* 0x00000810040075b4 */ /* 0x0009e40008011000 */
[----:B----4-:R-:W-:Y:S01]  /*48690*/  NOP ;  /* 0x0000000000007918 */ /* 0x010fe20000000000 */
.L_x_140:
[----:B------:R-:W-:Y:S05]  /*486a0*/  BSYNC B0 ;  /* 0x0000000000007941 */ /* 0x000fea0003800000 */
.L_x_139:
[----:B------:R-:W-:Y:S01]  /*486b0*/  BSSY B0, `(.L_x_144) ;  /* 0x000004f000007945 */ /* 0x000fe20003800000 */
[----:B------:R-:W-:-:S03]  /*486c0*/  MOV R8, RZ ;  /* 0x000000ff00087202 */ /* 0x000fc60000000f00 */
[----:B------:R-:W-:Y:S05]  /*486d0*/  @!P3 BRA `(.L_x_145) ;  /* 0x000000040030b947 */ /* 0x000fea0003800000 */
[----:B------:R-:W1:Y:S01]  /*486e0*/  S2R R6, SR_CgaCtaId ;  /* 0x0000000000067919 */ /* 0x000e620000008800 */
[----:B------:R-:W-:-:S04]  /*486f0*/  MOV R5, 0x400 ;  /* 0x0000040000057802 */ /* 0x000fc80000000f00 */
[----:B-1----:R-:W-:Y:S01]  /*48700*/  LEA R7, R6, R5, 0x18 ;  /* 0x0000000506077211 */ /* 0x002fe200078ec0ff */
[----:B------:R-:W-:-:S04]  /*48710*/  IMAD.MOV.U32 R6, RZ, RZ, 0x1 ;  /* 0x00000001ff067424 */ /* 0x000fc800078e00ff */
[----:B------:R-:W-:Y:S01]  /*48720*/  IMAD R5, R4, 0x8, R7 ;  /* 0x0000000804057824 */ /* 0x000fe200078e0207 */
[----:B------:R-:W-:-:S04]  /*48730*/  SHF.L.U32 R6, R6, 0x1f, RZ ;  /* 0x0000001f06067819 */ /* 0x000fc800000006ff */
[----:B------:R-:W1:Y:S02]  /*48740*/  SYNCS.PHASECHK.TRANS64.TRYWAIT P0, [R5+URZ+0x148860], R6 ;  /* 0x14886006050075a7 */ /* 0x000e64000800017f */
[----:B-1----:R-:W-:Y:S05]  /*48750*/  @!P0 BRA `(.L_x_146) ;  /* 0x00000028004c8947 */ /* 0x002fea0003800000 */
.L_x_194:
[----:B------:R-:W-:Y:S01]  /*48760*/  ULOP3.LUT UR4, UR39, 0x2, URZ, 0xfc, !UPT ;  /* 0x0000000227047892 */ /* 0x000fe2000f8efc3f */
[----:B-1----:R-:W-:-:S03]  /*48770*/  @P2 MOV R6, 0x10000 ;  /* 0x0001000000062802 */ /* 0x002fc60000000f00 */
[----:B------:R-:W-:Y:S01]  /*48780*/  UPRMT UR4, UR4, 0x9910, URZ ;  /* 0x0000991004047896 */ /* 0x000fe2000800003f */
[----:B------:R1:W-:Y:S03]  /*48790*/  @P2 SYNCS.ARRIVE.TRANS64 RZ, [R5+URZ+0x148840], R6 ;  /* 0x1488400605ff29a7 */ /* 0x0003e6000800003f */
[----:B------:R-:W-:-:S06]  /*487a0*/  UISETP.NE.AND UP0, UPT, UR4, 0x2, UPT ;  /* 0x000000020400788c */ /* 0x000fcc000bf05270 */
[----:B------:R-:W-:-:S13]  /*487b0*/  PLOP3.LUT P0, PT, PT, PT, UP0, 0x80, 0x0 ;  /* 0x000000000000781c */ /* 0x000fda0003f0f008 */
[----:B-1----:R-:W-:Y:S05]  /*487c0*/  @P0 BRA `(.L_x_147) ;  /* 0x0000000000040947 */ /* 0x002fea0003800000 */
[----:B------:R-:W-:Y:S01]  /*487d0*/  BPT.TRAP 0x1 ;  /* 0x000000040000795c */ /* 0x000fe20000300000 */
.L_x_147:
[----:B------:R-:W-:-:S04]  /*487e0*/  LOP3.LUT P0, RZ, R0, 0x1f, RZ, 0xc0, !PT ;  /* 0x0000001f00ff7812 */ /* 0x000fc8000780c0ff */
[----:B------:R-:W-:-:S13]  /*487f0*/  PLOP3.LUT P0, PT, P0, P2, PT, 0x2a, 0x0 ;  /* 0x000000000000781c */ /* 0x000fda0000704572 */
[----:B------:R-:W-:Y:S05]  /*48800*/  @P0 BRA `(.L_x_148) ;  /* 0x0000000000040947 */ /* 0x000fea0003800000 */
[----:B------:R-:W-:Y:S01]  /*48810*/  BPT.TRAP 0x1 ;  /* 0x000000040000795c */ /* 0x000fe20000300000 */
.L_x_148:
[----:B------:R-:W-:Y:S01]  /*48820*/  R2UR UR7, R7 ;  /* 0x00000000070772ca */ /* 0x000fe200000e0000 */
[----:B------:R-:W-:Y:S01]  /*48830*/  ULDC.64 UR8, c[0x0][0x198] ;  /* 0x0000660000087ab9 */ /* 0x000fe20000000a00 */
[C---:B------:R-:W-:Y:S01]  /*48840*/  R2UR UR40, R4.reuse ;  /* 0x00000000042872ca */ /* 0x040fe200000e0000 */
[----:B------:R-:W-:Y:S01]  /*48850*/  UIADD3 UR6, UP0, UR8, 0x2f0, URZ ;  /* 0x000002f008067890 */ /* 0x000fe2000ff1e03f */
[----:B------:R-:W-:Y:S01]  /*48860*/  R2UR UR41, R5 ;  /* 0x00000000052972ca */ /* 0x000fe200000e0000 */
[----:B------:R-:W-:Y:S01]  /*48870*/  UMOV UR4, 0x0 ;  /* 0x0000000000047882 */ /* 0x000fe20000000000 */
[----:B------:R-:W-:Y:S01]  /*48880*/  UMOV UR5, 0x10000000 ;  /* 0x1000000000057882 */ /* 0x000fe20000000000 */
[----:B------:R-:W-:Y:S01]  /*48890*/  UMOV UR42, URZ ;  /* 0x0000003f002a7c82 */ /* 0x000fe20008000000 */
[----:B------:R-:W-:Y:S01]  /*488a0*/  UMOV UR43, UR11 ;  /* 0x0000000b002b7c82 */ /* 0x000fe20008000000 */
[----:B------:R-:W-:Y:S01]  /*488b0*/  UMOV UR44, UR60 ;  /* 0x0000003c002c7c82 */ /* 0x000fe20008000000 */
[----:B------:R-:W-:Y:S01]  /*488c0*/  UMOV UR45, UR61 ;  /* 0x0000003d002d7c82 */ /* 0x000fe20008000000 */
[----:B------:R-:W-:Y:S01]  /*488d0*/  UMOV UR34, 0x40 ;  /* 0x0000004000227882 */ /* 0x000fe20000000000 */
[----:B------:R-:W-:Y:S01]  /*488e0*/  UMOV UR35, UR11 ;  /* 0x0000000b00237c82 */ /* 0x000fe20008000000 */
[----:B------:R-:W-:Y:S01]  /*488f0*/  UMOV UR36, UR60 ;  /* 0x0000003c00247c82 */ /* 0x000fe20008000000 */
[----:B------:R-:W-:Y:S01]  /*48900*/  UMOV UR37, UR61 ;  /* 0x0000003d00257c82 */ /* 0x000fe20008000000 */
[----:B------:R-:W-:Y:S01]  /*48910*/  ULEA UR40, UR40, UR7, 0x10 ;  /* 0x0000000728287291 */ /* 0x000fe2000f8e803f */
[----:B------:R-:W-:Y:S01]  /*48920*/  VIADD R4, R4, 0x1 ;  /* 0x0000000104047836 */ /* 0x000fe20000000000 */
[----:B------:R-:W-:Y:S01]  /*48930*/  UIADD3 UR41, UR41, 0x148840, URZ ;  /* 0x0014884029297890 */ /* 0x000fe2000fffe03f */
[----:B------:R-:W-:Y:S01]  /*48940*/  IMAD.MOV.U32 R8, RZ, RZ, 0x40 ;  /* 0x00000040ff087424 */ /* 0x000fe200078e00ff */
[----:B------:R-:W-:-:S02]  /*48950*/  UIADD3.X UR7, URZ, UR9, URZ, UP0, !UPT ;  /* 0x000000093f077290 */ /* 0x000fc400087fe43f */
[----:B------:R-:W-:Y:S02]  /*48960*/  UIADD3 UR32, UR40, 0x2000, URZ ;  /* 0x0000200028207890 */ /* 0x000fe4000fffe03f */
[----:B------:R-:W-:Y:S02]  /*48970*/  UIADD3 UR16, UR40, 0x4000, URZ ;  /* 0x0000400028107890 */ /* 0x000fe4000fffe03f */
[----:B------:R-:W-:Y:S01]  /*48980*/  UIADD3 UR8, UR40, 0x6000, URZ ;  /* 0x0000600028087890 */ /* 0x000fe2000fffe03f */
[----:B------:R-:W-:Y:S01]  /*48990*/  UMOV UR33, UR41 ;  /* 0x0000002900217c82 */ /* 0x000fe20008000000 */
[----:B------:R-:W-:Y:S01]  /*489a0*/  UMOV UR18, 0x80 ;  /* 0x0000008000127882 */ /* 0x000fe20000000000 */
[----:B------:R-:W-:Y:S01]  /*489b0*/  UMOV UR19, UR11 ;  /* 0x0000000b00137c82 */ /* 0x000fe20008000000 */
[----:B------:R-:W-:Y:S01]  /*489c0*/  UMOV UR20, UR60 ;  /* 0x0000003c00147c82 */ /* 0x000fe20008000000 */
[----:B------:R-:W-:Y:S01]  /*489d0*/  UMOV UR21, UR61 ;  /* 0x0000003d00157c82 */ /* 0x000fe20008000000 */
[----:B------:R-:W-:Y:S01]  /*489e0*/  UTMALDG.4D [UR40], [UR6], desc[UR4] ;  /* 0x00000428060075b4 */ /* 0x000fe20008019000 */
[----:B------:R-:W-:Y:S01]  /*489f0*/  UMOV UR17, UR41 ;  /* 0x0000002900117c82 */ /* 0x000fe20008000000 */
[----:B------:R-:W-:Y:S01]  /*48a00*/  UMOV UR10, 0xc0 ;  /* 0x000000c0000a7882 */ /* 0x000fe20000000000 */
[----:B------:R-:W-:Y:S01]  /*48a10*/  UMOV UR12, UR60 ;  /* 0x0000003c000c7c82 */ /* 0x000fe20008000000 */
[----:B------:R-:W-:Y:S01]  /*48a20*/  UMOV UR13, UR61 ;  /* 0x0000003d000d7c82 */ /* 0x000fe20008000000 */
[----:B------:R-:W-:Y:S01]  /*48a30*/  UMOV UR9, UR41 ;  /* 0x0000002900097c82 */ /* 0x000fe20008000000 */
[----:B------:R-:W-:Y:S01]  /*48a40*/  UIADD3 UR24, UR40, 0x8000, URZ ;  /* 0x0000800028187890 */ /* 0x000fe2000fffe03f */
[----:B------:R-:W-:Y:S01]  /*48a50*/  UTMALDG.4D [UR32], [UR6], desc[UR4] ;  /* 0x00000420060075b4 */ /* 0x000fe20008019000 */
[----:B------:R-:W-:Y:S01]  /*48a60*/  UIADD3 UR56, UR40, 0xa000, URZ ;  /* 0x0000a00028387890 */ /* 0x000fe2000fffe03f */
[----:B------:R-:W-:Y:S01]  /*48a70*/  UMOV UR26, 0x100 ;  /* 0x00000100001a7882 */ /* 0x000fe20000000000 */
[----:B------:R-:W-:Y:S01]  /*48a80*/  UMOV UR27, UR11 ;  /* 0x0000000b001b7c82 */ /* 0x000fe20008000000 */
[----:B------:R-:W-:Y:S01]  /*48a90*/  UMOV UR28, UR60 ;  /* 0x0000003c001c7c82 */ /* 0x000fe20008000000 */
[----:B------:R-:W-:Y:S01]  /*48aa0*/  UMOV UR29, UR61 ;  /* 0x0000003d001d7c82 */ /* 0x000fe20008000000 */
[----:B------:R-:W-:Y:S01]  /*48ab0*/  UMOV UR25, UR41 ;  /* 0x0000002900197c82 */ /* 0x000fe20008000000 */
[----:B------:R1:W-:Y:S01]  /*48ac0*/  UTMALDG.4D [UR16], [UR6], desc[UR4] ;  /* 0x00000410060075b4 */ /* 0x0003e20008019000 */
[----:B------:R-:W-:Y:S01]  /*48ad0*/  UMOV UR58, 0x140 ;  /* 0x00000140003a7882 */ /* 0x000fe20000000000 */
[----:B------:R-:W-:Y:S01]  /*48ae0*/  UMOV UR59, UR11 ;  /* 0x0000000b003b7c82 */ /* 0x000fe20008000000 */
[----:B------:R-:W-:Y:S01]  /*48af0*/  UMOV UR57, UR41 ;  /* 0x0000002900397c82 */ /* 0x000fe20008000000 */
[----:B------:R2:W-:Y:S01]  /*48b00*/  UTMALDG.4D [UR8], [UR6], desc[UR4] ;  /* 0x00000408060075b4 */ /* 0x0005e20008019000 */
[----:B------:R3:W-:Y:S01]  /*48b10*/  UTMALDG.4D [UR24], [UR6], desc[UR4] ;  /* 0x00000418060075b4 */ /* 0x0007e20008019000 */
[----:B------:R3:W-:Y:S01]  /*48b20*/  UTMALDG.4D [UR56], [UR6], desc[UR4] ;  /* 0x00000438060075b4 */ /* 0x0007e20008019000 */
[----:B-1----:R-:W-:Y:S01]  /*48b30*/  UIADD3 UR16, UR40, 0xc000, URZ ;  /* 0x0000c00028107890 */ /* 0x002fe2000fffe03f */
[----:B------:R-:W-:Y:S01]  /*48b40*/  UMOV UR18, 0x180 ;  /* 0x0000018000127882 */ /* 0x000fe20000000000 */
[----:B--2---:R-:W-:-:S07]  /*48b50*/  UIADD3 UR8, UR40, 0xe000, URZ ;  /* 0x0000e00028087890 */ /* 0x004fce000fffe03f */
[----:B------:R3:W-:Y:S01]  /*48b60*/  UTMALDG.4D [UR16], [UR6], desc[UR4] ;  /* 0x00000410060075b4 */ /* 0x0007e20008019000 */
[----:B------:R-:W-:Y:S02]  /*48b70*/  UMOV UR10, 0x1c0 ;  /* 0x000001c0000a7882 */ /* 0x000fe40000000000 */
[----:B------:R3:W-:Y:S02]  /*48b80*/  UTMALDG.4D [UR8], [UR6], desc[UR4] ;  /* 0x00000408060075b4 */ /* 0x0007e40008019000 */
[----:B---3--:R-:W-:Y:S01]  /*48b90*/  NOP ;  /* 0x0000000000007918 */ /* 0x008fe20000000000 */
.L_x_145:
[----:B------:R-:W-:Y:S05]  /*48ba0*/  BSYNC B0 ;  /* 0x0000000000007941 */ /* 0x000fea0003800000 */
.L_x_144:
[----:B------:R-:W-:Y:S01]  /*48bb0*/  BSSY B0, `(.L_x_149) ;  /* 0x0000054000007945 */ /* 0x000fe20003800000 */
[----:B------:R-:W-:-:S03]  /*48bc0*/  MOV R5, 0x1 ;  /* 0x0000000100057802 */ /* 0x000fc60000000f00 */
[----:B------:R-:W-:Y:S05]  /*48bd0*/  @!P3 BRA `(.L_x_150) ;  /* 0x000000040044b947 */ /* 0x000fea0003800000 */
[----:B------:R-:W1:Y:S01]  /*48be0*/  S2R R6, SR_CgaCtaId ;  /* 0x0000000000067919 */ /* 0x000e620000008800 */
[----:B------:R-:W-:Y:S01]  /*48bf0*/  MOV R5, 0x400 ;  /* 0x0000040000057802 */ /* 0x000fe20000000f00 */
[----:B------:R-:W-:-:S05]  /*48c00*/  IMAD.MOV.U32 R7, RZ, RZ, 0x1 ;  /* 0x00000001ff077424 */ /* 0x000fca00078e00ff */
[----:B------:R-:W-:Y:S02]  /*48c10*/  SHF.L.U32 R7, R7, 0x1f, RZ ;  /* 0x0000001f07077819 */ /* 0x000fe400000006ff */
[----:B-1----:R-:W-:-:S05]  /*48c20*/  LEA R5, R6, R5, 0x18 ;  /* 0x0000000506057211 */ /* 0x002fca00078ec0ff */
[----:B------:R-:W-:-:S04]  /*48c30*/  IMAD R6, R4, 0x8, R5 ;  /* 0x0000000804067824 */ /* 0x000fc800078e0205 */
[----:B------:R-:W1:Y:S02]  /*48c40*/  SYNCS.PHASECHK.TRANS64.TRYWAIT P0, [R6+URZ+0x148860], R7 ;  /* 0x14886007060075a7 */ /* 0x000e64000800017f */
[----:B-1----:R-:W-:Y:S05]  /*48c50*/  @!P0 BRA `(.L_x_151) ;  /* 0x0000002400208947 */ /* 0x002fea0003800000 */
.L_x_195:
        /* <DEDUP_REMOVED lines=8> */
.L_x_152:
[----:B------:R-:W-:-:S04]  /*48ce0*/  LOP3.LUT P0, RZ, R0, 0x1f, RZ, 0xc0, !PT ;  /* 0x0000001f00ff7812 */ /* 0x000fc8000780c0ff */
[----:B------:R-:W-:-:S13]  /*48cf0*/  PLOP3.LUT P0, PT, P0, P2, PT, 0x2a, 0x0 ;  /* 0x000000000000781c */ /* 0x000fda0000704572 */
[----:B------:R-:W-:Y:S05]  /*48d00*/  @P0 BRA `(.L_x_153) ;  /* 0x0000000000040947 */ /* 0x000fea0003800000 */
[----:B------:R-:W-:Y:S01]  /*48d10*/  BPT.TRAP 0x1 ;  /* 0x000000040000795c */ /* 0x000fe20000300000 */
.L_x_153:
[----:B------:R-:W-:Y:S01]  /*48d20*/  R2UR UR7, R5 ;  /* 0x00000000050772ca */ /* 0x000fe200000e0000 */
[----:B------:R-:W-:Y:S01]  /*48d30*/  ULDC.64 UR8, c[0x0][0x198] ;  /* 0x0000660000087ab9 */ /* 0x000fe20000000a00 */
[----:B------:R-:W-:Y:S01]  /*48d40*/  R2UR UR48, R4 ;  /* 0x00000000043072ca */ /* 0x000fe200000e0000 */
[----:B------:R-:W-:Y:S01]  /*48d50*/  UIADD3 UR6, UP0, UR8, 0x1f0, URZ ;  /* 0x000001f008067890 */ /* 0x000fe2000ff1e03f */
[----:B------:R-:W-:Y:S01]  /*48d60*/  R2UR UR49, R6 ;  /* 0x00000000063172ca */ /* 0x000fe200000e0000 */
[----:B------:R-:W-:Y:S01]  /*48d70*/  UMOV UR4, 0x0 ;  /* 0x0000000000047882 */ /* 0x000fe20000000000 */
[----:B------:R-:W-:Y:S01]  /*48d80*/  R2UR UR51, R8 ;  /* 0x00000000083372ca */ /* 0x000fe200000e0000 */
        /* <DEDUP_REMOVED lines=8> */
[----:B------:R-:W-:Y:S01]  /*48e10*/  ULEA UR48, UR48, UR7, 0x10 ;  /* 0x0000000730307291 */ /* 0x000fe2000f8e803f */
[----:B------:R-:W-:Y:S01]  /*48e20*/  VIADD R4, R4, 0x1 ;  /* 0x0000000104047836 */ /* 0x000fe20000000000 */
[----:B------:R-:W-:-:S02]  /*48e30*/  UIADD3 UR49, UR49, 0x148840, URZ ;  /* 0x0014884031317890 */ /* 0x000fc4000fffe03f */
[----:B------:R-:W-:Y:S02]  /*48e40*/  UIADD3 UR51, UR11, UR51, URZ ;  /* 0x000000330b337290 */ /* 0x000fe4000fffe03f */
[----:B------:R-:W-:Y:S01]  /*48e50*/  UIADD3.X UR7, URZ, UR9, URZ, UP0, !UPT ;  /* 0x000000093f077290 */ /* 0x000fe200087fe43f */
[C---:B------:R-:W-:Y:S01]  /*48e60*/  ISETP.NE.AND P5, PT, R4.reuse, 0x4, PT ;  /* 0x000000040400780c */ /* 0x040fe20003fa5270 */
[----:B------:R-:W-:Y:S01]  /*48e70*/  UIADD3 UR24, UR48, 0x2000, URZ ;  /* 0x0000200030187890 */ /* 0x000fe2000fffe03f */
[C---:B------:R-:W-:Y:S01]  /*48e80*/  ISETP.NE.AND P0, PT, R4.reuse, 0x4, PT ;  /* 0x000000040400780c */ /* 0x040fe20003f05270 */
[----:B------:R-:W-:Y:S01]  /*48e90*/  UIADD3 UR40, UR48, 0x4000, URZ ;  /* 0x0000400030287890 */ /* 0x000fe2000fffe03f */
[----:B------:R-:W-:Y:S01]  /*48ea0*/  SEL R4, R4, RZ, P5 ;  /* 0x000000ff04047207 */ /* 0x000fe20002800000 */
[----:B------:R-:W-:Y:S01]  /*48eb0*/  UIADD3 UR16, UR48, 0x6000, URZ ;  /* 0x0000600030107890 */ /* 0x000fe2000fffe03f */
[----:B------:R-:W-:Y:S01]  /*48ec0*/  SEL R5, RZ, 0x1, !P0 ;  /* 0x00000001ff057807 */ /* 0x000fe20004000000 */
[----:B------:R-:W-:Y:S01]  /*48ed0*/  UMOV UR25, UR49 ;  /* 0x0000003100197c82 */ /* 0x000fe20008000000 */
[----:B------:R-:W-:Y:S01]  /*48ee0*/  UMOV UR27, UR51 ;  /* 0x00000033001b7c82 */ /* 0x000fe20008000000 */
[----:B------:R-:W-:Y:S01]  /*48ef0*/  UMOV UR44, UR60 ;  /* 0x0000003c002c7c82 */ /* 0x000fe20008000000 */
[----:B------:R-:W-:Y:S01]  /*48f00*/  UMOV UR45, UR61 ;  /* 0x0000003d002d7c82 */ /* 0x000fe20008000000 */
[----:B------:R-:W-:Y:S01]  /*48f10*/  UTMALDG.4D [UR48], [UR6], desc[UR4] ;  /* 0x00000430060075b4 */ /* 0x000fe20008019000 */
[----:B------:R-:W-:Y:S01]  /*48f20*/  UMOV UR41, UR49 ;  /* 0x0000003100297c82 */ /* 0x000fe20008000000 */
[----:B------:R-:W-:Y:S01]  /*48f30*/  UMOV UR43, UR51 ;  /* 0x00000033002b7c82 */ /* 0x000fe20008000000 */
[----:B------:R-:W-:Y:S01]  /*48f40*/  UMOV UR18, 0xc0 ;  /* 0x000000c000127882 */ /* 0x000fe20000000000 */
[----:B------:R-:W-:Y:S01]  /*48f50*/  UMOV UR20, UR60 ;  /* 0x0000003c00147c82 */ /* 0x000fe20008000000 */
[----:B------:R-:W-:Y:S01]  /*48f60*/  UMOV UR21, UR61 ;  /* 0x0000003d00157c82 */ /* 0x000fe20008000000 */
[----:B------:R-:W-:Y:S01]  /*48f70*/  UMOV UR17, UR49 ;  /* 0x0000003100117c82 */ /* 0x000fe20008000000 */
[----:B------:R-:W-:Y:S01]  /*48f80*/  UMOV UR19, UR51 ;  /* 0x0000003300137c82 */ /* 0x000fe20008000000 */
[----:B------:R1:W-:Y:S01]  /*48f90*/  UTMALDG.4D [UR24], [UR6], desc[UR4] ;  /* 0x00000418060075b4 */ /* 0x0003e20008019000 */
[----:B------:R-:W-:-:S02]  /*48fa0*/  UIADD3 UR32, UR48, 0x8000, URZ ;  /* 0x0000800030207890 */ /* 0x000fc4000fffe03f */
[----:B------:R-:W-:Y:S01]  /*48fb0*/  UIADD3 UR56, UR48, 0xa000, URZ ;  /* 0x0000a00030387890 */ /* 0x000fe2000fffe03f */
[----:B------:R-:W-:Y:S01]  /*48fc0*/  UMOV UR34, 0x100 ;  /* 0x0000010000227882 */ /* 0x000fe20000000000 */
        /* <DEDUP_REMOVED lines=8> */
[----:B------:R2:W-:Y:S01]  /*49050*/  UTMALDG.4D [UR16], [UR6], desc[UR4] ;  /* 0x00000410060075b4 */ /* 0x0005e20008019000 */
[----:B------:R3:W-:Y:S01]  /*49060*/  UTMALDG.4D [UR32], [UR6], desc[UR4] ;  /* 0x00000420060075b4 */ /* 0x0007e20008019000 */
[----:B-1----:R-:W-:Y:S01]  /*49070*/  UIADD3 UR24, UR48, 0xc000, URZ ;  /* 0x0000c00030187890 */ /* 0x002fe2000fffe03f */
[----:B------:R-:W-:Y:S01]  /*49080*/  UMOV UR26, 0x180 ;  /* 0x00000180001a7882 */ /* 0x000fe20000000000 */
[----:B------:R3:W-:Y:S07]  /*49090*/  UTMALDG.4D [UR56], [UR6], desc[UR4] ;  /* 0x00000438060075b4 */ /* 0x0007ee0008019000 */
[----:B------:R3:W-:Y:S01]  /*490a0*/  UTMALDG.4D [UR24], [UR6], desc[UR4] ;  /* 0x00000418060075b4 */ /* 0x0007e20008019000 */
[----:B--2---:R-:W-:Y:S01]  /*490b0*/  UIADD3 UR16, UR48, 0xe000, URZ ;  /* 0x0000e00030107890 */ /* 0x004fe2000fffe03f */
[----:B------:R-:W-:-:S08]  /*490c0*/  UMOV UR18, 0x1c0 ;  /* 0x000001c000127882 */ /* 0x000fd00000000000 */
[----:B------:R3:W-:Y:S02]  /*490d0*/  UTMALDG.4D [UR16], [UR6], desc[UR4] ;  /* 0x00000410060075b4 */ /* 0x0007e40008019000 */
[----:B---3--:R-:W-:Y:S01]  /*490e0*/  NOP ;  /* 0x0000000000007918 */ /* 0x008fe20000000000 */
.L_x_150:
[----:B------:R-:W-:Y:S05]  /*490f0*/  BSYNC B0 ;  /* 0x0000000000007941 */ /* 0x000fea0003800000 */
.L_x_149:
[----:B------:R-:W-:Y:S01]  /*49100*/  BSSY B0, `(.L_x_154) ;  /* 0x0000070000007945 */ /* 0x000fe20003800000 */
[----:B------:R-:W-:-:S03]  /*49110*/  IMAD.MOV.U32 R9, RZ, RZ, RZ ;  /* 0x000000ffff097224 */ /* 0x000fc600078e00ff */
[----:B------:R-:W-:Y:S05]  /*49120*/  @!P4 BRA `(.L_x_155) ;  /* 0x0000000400b4c947 */ /* 0x000fea0003800000 */
[----:B------:R-:W1:Y:S01]  /*49130*/  S2R R7, SR_CgaCtaId ;  /* 0x0000000000077919 */ /* 0x000e620000008800 */
[----:B------:R-:W-:Y:S02]  /*49140*/  MOV R6, 0x400 ;  /* 0x0000040000067802 */ /* 0x000fe40000000f00 */
[----:B------:R-:W-:-:S04]  /*49150*/  MOV R9, 0x1 ;  /* 0x0000000100097802 */ /* 0x000fc80000000f00 */
[----:B------:R-:W-:Y:S02]  /*49160*/  SHF.L.U32 R9, R9, 0x1f, RZ ;  /* 0x0000001f09097819 */ /* 0x000fe400000006ff */
[----:B-1----:R-:W-:-:S05]  /*49170*/  LEA R7, R7, R6, 0x18 ;  /* 0x0000000607077211 */ /* 0x002fca00078ec0ff */
[----:B------:R-:W-:-:S04]  /*49180*/  IMAD R6, R2, 0x8, R7 ;  /* 0x0000000802067824 */ /* 0x000fc800078e0207 */
[----:B------:R-:W1:Y:S02]  /*49190*/  SYNCS.PHASECHK.TRANS64.TRYWAIT P0, [R6+URZ+0x148820], R9 ;  /* 0x14882009060075a7 */ /* 0x000e64000800017f */
[----:B-1----:R-:W-:Y:S05]  /*491a0*/  @!P0 BRA `(.L_x_156) ;  /* 0x0000001c00e08947 */ /* 0x002fea0003800000 */
.L_x_196:
        /* <DEDUP_REMOVED lines=8> */
.L_x_157:
[----:B------:R-:W-:-:S04]  /*49230*/  LOP3.LUT P0, RZ, R0, 0x1f, RZ, 0xc0, !PT ;  /* 0x0000001f00ff7812 */ /* 0x000fc8000780c0ff */
[----:B------:R-:W-:-:S13]  /*49240*/  PLOP3.LUT P0, PT, P0, P2, PT, 0x2a, 0x0 ;  /* 0x000000000000781c */ /* 0x000fda0000704572 */
[----:B------:R-:W-:Y:S05]  /*49250*/  @P0 BRA `(.L_x_158) ;  /* 0x0000000000040947 */ /* 0x000fea0003800000 */
[----:B------:R-:W-:Y:S01]  /*49260*/  BPT.TRAP 0x1 ;  /* 0x000000040000795c */ /* 0x000fe20000300000 */
.L_x_158:
[----:B------:R-:W-:Y:S01]  /*49270*/  R2UR UR7, R6 ;  /* 0x00000000060772ca */ /* 0x000fe200000e0000 */
[----:B------:R-:W-:Y:S01]  /*49280*/  ULDC.64 UR12, c[0x0][0x198] ;  /* 0x00006600000c7ab9 */ /* 0x000fe20000000a00 */
[C---:B------:R-:W-:Y:S01]  /*49290*/  LEA R6, R2.reuse, R7, 0x11 ;  /* 0x0000000702067211 */ /* 0x040fe200078e88ff */
[----:B------:R-:W-:Y:S01]  /*492a0*/  UIADD3 UR6, UP0, UR12, 0x3f0, URZ ;  /* 0x000003f00c067890 */ /* 0x000fe2000ff1e03f */
[----:B------:R-:W-:Y:S01]  /*492b0*/  IMAD R7, R2, 0x200, R7 ;  /* 0x0000020002077824 */ /* 0x000fe200078e0207 */
[----:B------:R-:W-:Y:S01]  /*492c0*/  UMOV UR10, URZ ;  /* 0x0000003f000a7c82 */ /* 0x000fe20008000000 */
[----:B------:R-:W-:Y:S01]  /*492d0*/  R2UR UR16, R6 ;  /* 0x00000000061072ca */ /* 0x000fe200000e0000 */
[----:B------:R-:W-:Y:S01]  /*492e0*/  UMOV UR42, 0x100 ;  /* 0x00000100002a7882 */ /* 0x000fe20000000000 */
[----:B------:R-:W-:Y:S01]  /*492f0*/  UMOV UR44, UR60 ;  /* 0x0000003c002c7c82 */ /* 0x000fe20008000000 */
[----:B------:R-:W-:Y:S01]  /*49300*/  UMOV UR45, UR61 ;  /* 0x0000003d002d7c82 */ /* 0x000fe20008000000 */
[----:B------:R-:W-:Y:S01]  /*49310*/  UMOV UR43, UR10 ;  /* 0x0000000a002b7c82 */ /* 0x000fe20008000000 */
[----:B------:R-:W-:Y:S01]  /*49320*/  R2UR UR5, R7 ;  /* 0x00000000070572ca */ /* 0x000fe200000e0000 */
[----:B------:R-:W-:Y:S01]  /*49330*/  UMOV UR8, 0x0 ;  /* 0x0000000000087882 */ /* 0x000fe20000000000 */
[----:B------:R-:W-:Y:S01]  /*49340*/  UIADD3 UR7, UR7, 0x148800, URZ ;  /* 0x0014880007077890 */ /* 0x000fe2000fffe03f */
[----:B------:R-:W-:Y:S01]  /*49350*/  MOV R6, UR45 ;  /* 0x0000002d00067c02 */ /* 0x000fe20008000f00 */
[----:B------:R-:W-:Y:S01]  /*49360*/  UMOV UR9, 0x10000000 ;  /* 0x1000000000097882 */ /* 0x000fe20000000000 */
[----:B------:R-:W-:Y:S01]  /*49370*/  MOV R7, UR44 ;  /* 0x0000002c00077c02 */ /* 0x000fe20008000f00 */
[----:B------:R-:W-:Y:S01]  /*49380*/  UMOV UR26, 0x180 ;  /* 0x00000180001a7882 */ /* 0x000fe20000000000 */
[----:B------:R-:W-:Y:S01]  /*49390*/  MOV R9, UR43 ;  /* 0x0000002b00097c02 */ /* 0x000fe20008000f00 */
[----:B------:R-:W-:Y:S01]  /*493a0*/  IMAD.U32 R14, RZ, RZ, UR7 ;  /* 0x00000007ff0e7e24 */ /* 0x000fe2000f8e00ff */
[----:B------:R-:W-:Y:S01]  /*493b0*/  UIADD3.X UR7, URZ, UR13, URZ, UP0, !UPT ;  /* 0x0000000d3f077290 */ /* 0x000fe200087fe43f */
[----:B------:R-:W-:Y:S01]  /*493c0*/  MOV R10, UR42 ;  /* 0x0000002a000a7c02 */ /* 0x000fe20008000f00 */
[----:B------:R-:W-:Y:S01]  /*493d0*/  UIADD3 UR40, UR16, 0x48000, URZ ;  /* 0x0004800010287890 */ /* 0x000fe2000fffe03f */
[----:B------:R-:W-:Y:S01]  /*493e0*/  MOV R13, UR26 ;  /* 0x0000001a000d7c02 */ /* 0x000fe20008000f00 */
[----:B------:R-:W-:Y:S01]  /*493f0*/  UMOV UR42, URZ ;  /* 0x0000003f002a7c82 */ /* 0x000fe20008000000 */
[----:B------:R-:W-:Y:S01]  /*49400*/  R2UR UR41, R14 ;  /* 0x000000000e2972ca */ /* 0x000fe200000e0000 */
[----:B------:R-:W-:Y:S01]  /*49410*/  UMOV UR43, URZ ;  /* 0x0000003f002b7c82 */ /* 0x000fe20008000000 */
[----:B------:R-:W-:Y:S01]  /*49420*/  UIADD3 UR24, UR16, 0x4c000, URZ ;  /* 0x0004c00010187890 */ /* 0x000fe2000fffe03f */
[----:B------:R-:W-:Y:S01]  /*49430*/  IADD3 R2, R2, 0x1, RZ ;  /* 0x0000000102027810 */ /* 0x000fe20007ffe0ff */
[----:B------:R-:W-:Y:S01]  /*49440*/  UMOV UR35, UR43 ;  /* 0x0000002b00237c82 */ /* 0x000fe20008000000 */
[----:B------:R-:W-:Y:S01]  /*49450*/  UIADD3 UR56, UR16, 0x50000, URZ ;  /* 0x0005000010387890 */ /* 0x000fe2000fffe03f */
[----:B------:R-:W-:Y:S01]  /*49460*/  UMOV UR28, UR60 ;  /* 0x0000003c001c7c82 */ /* 0x000fe20008000000 */
[----:B------:R-:W-:Y:S01]  /*49470*/  UMOV UR29, UR61 ;  /* 0x0000003d001d7c82 */ /* 0x000fe20008000000 */
[----:B------:R-:W-:Y:S01]  /*49480*/  UIADD3 UR48, UR16, 0x54000, URZ ;  /* 0x0005400010307890 */ /* 0x000fe2000fffe03f */
[----:B------:R-:W-:Y:S01]  /*49490*/  MOV R11, UR29 ;  /* 0x0000001d000b7c02 */ /* 0x000fe20008000f00 */
[----:B------:R-:W-:Y:S01]  /*494a0*/  UMOV UR26, 0x40 ;  /* 0x00000040001a7882 */ /* 0x000fe20000000000 */
[----:B------:R-:W-:-:S02]  /*494b0*/  MOV R12, UR28 ;  /* 0x0000001c000c7c02 */ /* 0x000fc40008000f00 */
[----:B------:R1:W-:Y:S01]  /*494c0*/  UTMALDG.4D [UR40], [UR6], desc[UR8] ;  /* 0x00000828060075b4 */ /* 0x0003e20008019000 */
[----:B------:R-:W-:Y:S01]  /*494d0*/  UMOV UR27, UR10 ;  /* 0x0000000a001b7c82 */ /* 0x000fe20008000000 */
[----:B------:R-:W-:Y:S01]  /*494e0*/  UMOV UR59, UR10 ;  /* 0x0000000a003b7c82 */ /* 0x000fe20008000000 */
[----:B------:R-:W-:Y:S01]  /*494f0*/  UMOV UR51, UR10 ;  /* 0x0000000a00337c82 */ /* 0x000fe20008000000 */
[----:B------:R-:W-:Y:S01]  /*49500*/  UMOV UR25, UR41 ;  /* 0x0000002900197c82 */ /* 0x000fe20008000000 */
[----:B------:R-:W-:Y:S01]  /*49510*/  UMOV UR10, UR41 ;  /* 0x00000029000a7c82 */ /* 0x000fe20008000000 */
[----:B------:R-:W-:Y:S01]  /*49520*/  UMOV UR58, 0x80 ;  /* 0x00000080003a7882 */ /* 0x000fe20000000000 */
[----:B------:R-:W-:Y:S01]  /*49530*/  UMOV UR57, UR10 ;  /* 0x0000000a00397c82 */ /* 0x000fe20008000000 */
[----:B------:R2:W-:Y:S01]  /*49540*/  UTMALDG.4D [UR24], [UR6], desc[UR8] ;  /* 0x00000818060075b4 */ /* 0x0005e20008019000 */
[----:B------:R-:W-:Y:S01]  /*49550*/  UMOV UR50, 0xc0 ;  /* 0x000000c000327882 */ /* 0x000fe20000000000 */
[----:B------:R-:W-:Y:S01]  /*49560*/  UMOV UR52, UR60 ;  /* 0x0000003c00347c82 */ /* 0x000fe20008000000 */
[----:B------:R-:W-:Y:S01]  /*49570*/  UMOV UR53, UR61 ;  /* 0x0000003d00357c82 */ /* 0x000fe20008000000 */
[----:B------:R-:W-:Y:S01]  /*49580*/  UMOV UR49, UR10 ;  /* 0x0000000a00317c82 */ /* 0x000fe20008000000 */
[----:B------:R-:W-:-:S02]  /*49590*/  UIADD3 UR4, UP1, UR12, 0x5f0, URZ ;  /* 0x000005f00c047890 */ /* 0x000fc4000ff3e03f */
[----:B------:R-:W-:Y:S01]  /*495a0*/  UIADD3 UR32, UR16, 0x5c000, URZ ;  /* 0x0005c00010207890 */ /* 0x000fe2000fffe03f */
[----:B------:R-:W-:Y:S01]  /*495b0*/  UTMALDG.4D [UR56], [UR6], desc[UR8] ;  /* 0x00000838060075b4 */ /* 0x000fe20008019000 */
[----:B------:R-:W-:Y:S01]  /*495c0*/  UMOV UR14, URZ ;  /* 0x0000003f000e7c82 */ /* 0x000fe20008000000 */
[----:B------:R-:W-:Y:S01]  /*495d0*/  UMOV UR34, 0x140 ;  /* 0x0000014000227882 */ /* 0x000fe20000000000 */
[----:B------:R-:W-:Y:S01]  /*495e0*/  UMOV UR36, UR60 ;  /* 0x0000003c00247c82 */ /* 0x000fe20008000000 */
[----:B------:R-:W-:Y:S01]  /*495f0*/  UMOV UR37, UR61 ;  /* 0x0000003d00257c82 */ /* 0x000fe20008000000 */
[----:B------:R-:W-:Y:S01]  /*49600*/  UMOV UR33, UR10 ;  /* 0x0000000a00217c82 */ /* 0x000fe20008000000 */
[----:B------:R-:W-:Y:S01]  /*49610*/  UMOV UR18, 0x1c0 ;  /* 0x000001c000127882 */ /* 0x000fe20000000000 */
[----:B------:R-:W-:Y:S01]  /*49620*/  UMOV UR20, UR60 ;  /* 0x0000003c00147c82 */ /* 0x000fe20008000000 */
[----:B------:R-:W-:Y:S01]  /*49630*/  UTMALDG.4D [UR48], [UR6], desc[UR8] ;  /* 0x00000830060075b4 */ /* 0x000fe20008019000 */
[----:B------:R-:W-:Y:S01]  /*49640*/  UMOV UR21, UR61 ;  /* 0x0000003d00157c82 */ /* 0x000fe20008000000 */
[----:B-1----:R-:W-:Y:S01]  /*49650*/  R2UR UR45, R6 ;  /* 0x00000000062d72ca */ /* 0x002fe200000e0000 */
[----:B------:R-:W-:Y:S01]  /*49660*/  UIADD3 UR40, UR16, 0x58000, URZ ;  /* 0x0005800010287890 */ /* 0x000fe2000fffe03f */
[----:B------:R-:W-:Y:S01]  /*49670*/  R2UR UR44, R7 ;  /* 0x00000000072c72ca */ /* 0x000fe200000e0000 */
[----:B------:R-:W-:Y:S01]  /*49680*/  UMOV UR41, UR10 ;  /* 0x0000000a00297c82 */ /* 0x000fe20008000000 */
[----:B------:R-:W-:Y:S01]  /*49690*/  R2UR UR43, R9 ;  /* 0x00000000092b72ca */ /* 0x000fe200000e0000 */
[----:B------:R-:W-:Y:S01]  /*496a0*/  UMOV UR19, UR14 ;  /* 0x0000000e00137c82 */ /* 0x000fe20008000000 */
[----:B------:R-:W-:Y:S01]  /*496b0*/  R2UR UR42, R10 ;  /* 0x000000000a2a72ca */ /* 0x000fe200000e0000 */
[----:B------:R-:W-:Y:S01]  /*496c0*/  UMOV UR17, UR10 ;  /* 0x0000000a00117c82 */ /* 0x000fe20008000000 */
[----:B--2---:R-:W-:Y:S01]  /*496d0*/  R2UR UR29, R11 ;  /* 0x000000000b1d72ca */ /* 0x004fe200000e0000 */
[----:B------:R-:W-:Y:S01]  /*496e0*/  UIADD3 UR24, UR16, 0x60000, URZ ;  /* 0x0006000010187890 */ /* 0x000fe2000fffe03f */
[----:B------:R-:W-:Y:S01]  /*496f0*/  R2UR UR28, R12 ;  /* 0x000000000c1c72ca */ /* 0x000fe200000e0000 */
[----:B------:R-:W-:Y:S01]  /*49700*/  UIADD3 UR16, UR16, 0x64000, URZ ;  /* 0x0006400010107890 */ /* 0x000fe2000fffe03f */
[----:B------:R-:W-:Y:S01]  /*49710*/  R2UR UR26, R13 ;  /* 0x000000000d1a72ca */ /* 0x000fe200000e0000 */
[----:B------:R-:W-:Y:S01]  /*49720*/  UMOV UR27, UR14 ;  /* 0x0000000e001b7c82 */ /* 0x000fe20008000000 */
[----:B------:R-:W-:Y:S01]  /*49730*/  UMOV UR25, UR10 ;  /* 0x0000000a00197c82 */ /* 0x000fe20008000000 */
[----:B------:R-:W-:-:S04]  /*49740*/  IMAD.MOV.U32 R9, RZ, RZ, 0x1 ;  /* 0x00000001ff097424 */ /* 0x000fc800078e00ff */
[----:B------:R1:W-:Y:S01]  /*49750*/  UTMALDG.4D [UR40], [UR6], desc[UR8] ;  /* 0x00000828060075b4 */ /* 0x0003e20008019000 */
[----:B------:R2:W-:Y:S05]  /*49760*/  UTMALDG.4D [UR32], [UR6], desc[UR8] ;  /* 0x00000820060075b4 */ /* 0x0005ea0008019000 */
[----:B------:R2:W-:Y:S01]  /*49770*/  UTMALDG.4D [UR24], [UR6], desc[UR8] ;  /* 0x00000818060075b4 */ /* 0x0005e20008019000 */
[----:B------:R2:W-:Y:S01]  /*49780*/  UTMALDG.4D [UR16], [UR6], desc[UR8] ;  /* 0x00000810060075b4 */ /* 0x0005e20008019000 */
[----:B-1----:R-:W-:Y:S02]  /*49790*/  UIADD3 UR40, UR5, 0x148000, URZ ;  /* 0x0014800005287890 */ /* 0x002fe4000fffe03f */
[----:B------:R-:W-:Y:S01]  /*497a0*/  UIADD3.X UR5, URZ, UR13, URZ, UP1, !UPT ;  /* 0x0000000d3f057290 */ /* 0x000fe20008ffe43f */
[----:B------:R-:W-:Y:S01]  /*497b0*/  UMOV UR42, URZ ;  /* 0x0000003f002a7c82 */ /* 0x000fe20008000000 */
[----:B------:R-:W-:Y:S01]  /*497c0*/  UMOV UR43, UR60 ;  /* 0x0000003c002b7c82 */ /* 0x000fe20008000000 */
[----:B------:R-:W-:-:S06]  /*497d0*/  UMOV UR44, UR61 ;  /* 0x0000003d002c7c82 */ /* 0x000fcc0008000000 */
[----:B------:R2:W-:Y:S02]  /*497e0*/  UTMALDG.3D [UR40], [UR4], desc[UR8] ;  /* 0x00000828040075b4 */ /* 0x0005e40008011000 */
[----:B--2---:R-:W-:Y:S01]  /*497f0*/  NOP ;  /* 0x0000000000007918 */ /* 0x004fe20000000000 */
.L_x_155:
[----:B------:R-:W-:Y:S05]  /*49800*/  BSYNC B0 ;  /* 0x0000000000007941 */ /* 0x000fea0003800000 */
.L_x_154:
[----:B------:R-:W-:Y:S04]  /*49810*/  BSSY B0, `(.L_x_159) ;  /* 0x000004d000007945 */ /* 0x000fe80003800000 */
[----:B------:R-:W-:Y:S05]  /*49820*/  @!P3 BRA `(.L_x_160) ;  /* 0x00000004002cb947 */ /* 0x000fea0003800000 */
[----:B------:R-:W1:Y:S01]  /*49830*/  S2R R7, SR_CgaCtaId ;  /* 0x0000000000077919 */ /* 0x000e620000008800 */
[----:B------:R-:W-:Y:S02]  /*49840*/  MOV R6, 0x400 ;  /* 0x0000040000067802 */ /* 0x000fe40000000f00 */
[----:B------:R-:W-:Y:S02]  /*49850*/  SHF.L.U32 R5, R5, 0x1f, RZ ;  /* 0x0000001f05057819 */ /* 0x000fe400000006ff */
[----:B-1----:R-:W-:-:S05]  /*49860*/  LEA R7, R7, R6, 0x18 ;  /* 0x0000000607077211 */ /* 0x002fca00078ec0ff */
[----:B------:R-:W-:-:S04]  /*49870*/  IMAD R6, R4, 0x8, R7 ;  /* 0x0000000804067824 */ /* 0x000fc800078e0207 */
[----:B------:R-:W1:Y:S02]  /*49880*/  SYNCS.PHASECHK.TRANS64.TRYWAIT P0, [R6+URZ+0x148860], R5 ;  /* 0x14886005060075a7 */ /* 0x000e64000800017f */
[----:B-1----:R-:W-:Y:S05]  /*49890*/  @!P0 BRA `(.L_x_161) ;  /* 0x0000001800388947 */ /* 0x002fea0003800000 */
.L_x_197:
        /* <DEDUP_REMOVED lines=8> */
.L_x_162:
[----:B------:R-:W-:-:S04]  /*49920*/  LOP3.LUT P0, RZ, R0, 0x1f, RZ, 0xc0, !PT ;  /* 0x0000001f00ff7812 */ /* 0x000fc8000780c0ff */
[----:B------:R-:W-:-:S13]  /*49930*/  PLOP3.LUT P0, PT, P0, P2, PT, 0x2a, 0x0 ;  /* 0x000000000000781c */ /* 0x000fda0000704572 */
[----:B------:R-:W-:Y:S05]  /*49940*/  @P0 BRA `(.L_x_163) ;  /* 0x0000000000040947 */ /* 0x000fea0003800000 */
[----:B------:R-:W-:Y:S01]  /*49950*/  BPT.TRAP 0x1 ;  /* 0x000000040000795c */ /* 0x000fe20000300000 */
.L_x_163:
        /* <DEDUP_REMOVED lines=15> */
[----:B------:R-:W-:-:S02]  /*49a50*/  ULEA UR48, UR48, UR7, 0x10 ;  /* 0x0000000730307291 */ /* 0x000fc4000f8e803f */
[----:B------:R-:W-:Y:S02]  /*49a60*/  UIADD3 UR51, UR11, UR51, URZ ;  /* 0x000000330b337290 */ /* 0x000fe4000fffe03f */
[----:B------:R-:W-:Y:S02]  /*49a70*/  UIADD3 UR49, UR49, 0x148840, URZ ;  /* 0x0014884031317890 */ /* 0x000fe4000fffe03f */
[----:B------:R-:W-:Y:S02]  /*49a80*/  UIADD3.X UR7, URZ, UR9, URZ, UP0, !UPT ;  /* 0x000000093f077290 */ /* 0x000fe400087fe43f */
[----:B------:R-:W-:Y:S02]  /*49a90*/  UIADD3 UR24, UR48, 0x2000, URZ ;  /* 0x0000200030187890 */ /* 0x000fe4000fffe03f */
[----:B------:R-:W-:Y:S02]  /*49aa0*/  UIADD3 UR40, UR48, 0x4000, URZ ;  /* 0x0000400030287890 */ /* 0x000fe4000fffe03f */
[----:B------:R-:W-:Y:S01]  /*49ab0*/  UIADD3 UR16, UR48, 0x6000, URZ ;  /* 0x0000600030107890 */ /* 0x000fe2000fffe03f */
        /* <DEDUP_REMOVED lines=34> */
.L_x_160:
[----:B------:R-:W-:Y:S05]  /*49ce0*/  BSYNC B0 ;  /* 0x0000000000007941 */ /* 0x000fea0003800000 */
.L_x_159:
[----:B------:R-:W-:-:S13]  /*49cf0*/  ISETP.GE.AND P0, PT, R3, 0x81, PT ;  /* 0x000000810300780c */ /* 0x000fda0003f06270 */
[----:B------:R-:W-:Y:S05]  /*49d00*/  @!P0 EXIT ;  /* 0x000000000000894d */ /* 0x000fea0003800000 */
[----:B------:R-:W-:Y:S01]  /*49d10*/  VIADD R3, R3, 0x7f ;  /* 0x0000007f03037836 */ /* 0x000fe20000000000 */
[----:B------:R-:W-:Y:S01]  /*49d20*/  LOP3.LUT P0, RZ, R0, 0x1f, RZ, 0xc0, !PT ;  /* 0x0000001f00ff7812 */ /* 0x000fe2000780c0ff */
[----:B------:R-:W-:Y:S03]  /*49d30*/  BSSY B0, `(.L_x_164) ;  /* 0x00000dc000007945 */ /* 0x000fe60003800000 */
[----:B------:R-:W-:Y:S02]  /*49d40*/  SHF.R.S32.HI R0, RZ, 0x1f, R3 ;  /* 0x0000001fff007819 */ /* 0x000fe40000011403 */
[----:B------:R-:W-:Y:S02]  /*49d50*/  PLOP3.LUT P0, PT, P0, P2, PT, 0x2a, 0x0 ;  /* 0x000000000000781c */ /* 0x000fe40000704572 */
[----:B------:R-:W-:Y:S01]  /*49d60*/  LEA.HI R0, R0, R3, RZ, 0x7 ;  /* 0x0000000300007211 */ /* 0x000fe200078f38ff */
[----:B------:R-:W-:-:S03]  /*49d70*/  IMAD.U32 R3, RZ, RZ, UR39 ;  /* 0x00000027ff037e24 */ /* 0x000fc6000f8e00ff */
[----:B------:R-:W-:Y:S02]  /*49d80*/  SHF.R.S32.HI R4, RZ, 0x7, R0 ;  /* 0x00000007ff047819 */ /* 0x000fe40000011400 */
[----:B------:R-:W-:Y:S01]  /*49d90*/  LOP3.LUT R0, R3, 0x2, RZ, 0xfc, !PT ;  /* 0x0000000203007812 */ /* 0x000fe200078efcff */
[----:B------:R-:W-:Y:S01]  /*49da0*/  IMAD.MOV.U32 R3, RZ, RZ, 0x1 ;  /* 0x00000001ff037424 */ /* 0x000fe200078e00ff */
[----:B------:R-:W-:-:S07]  /*49db0*/  SHF.L.U32 R4, R4, 0x2, RZ ;  /* 0x0000000204047819 */ /* 0x000fce00000006ff */
.L_x_179:
[----:B------:R-:W-:Y:S04]  /*49dc0*/  BSSY B1, `(.L_x_165) ;  /* 0x0000049000017945 */ /* 0x000fe80003800000 */
[----:B------:R-:W-:Y:S05]  /*49dd0*/  @!P3 BRA `(.L_x_166) ;  /* 0x00000004001cb947 */ /* 0x000fea0003800000 */
[----:B------:R-:W1:Y:S01]  /*49de0*/  S2R R6, SR_CgaCtaId ;  /* 0x0000000000067919 */ /* 0x000e620000008800 */
[----:B------:R-:W-:-:S04]  /*49df0*/  MOV R5, 0x400 ;  /* 0x0000040000057802 */ /* 0x000fc80000000f00 */
[----:B-1----:R-:W-:Y:S02]  /*49e00*/  LEA R7, R6, R5, 0x18 ;  /* 0x0000000506077211 */ /* 0x002fe400078ec0ff */
[----:B------:R-:W-:-:S03]  /*49e10*/  SHF.L.U32 R5, R3, 0x1f, RZ ;  /* 0x0000001f03057819 */ /* 0x000fc600000006ff */
[----:B------:R-:W-:-:S04]  /*49e20*/  IMAD R6, R2, 0x8, R7 ;  /* 0x0000000802067824 */ /* 0x000fc800078e0207 */
[----:B------:R-:W1:Y:S02]  /*49e30*/  SYNCS.PHASECHK.TRANS64.TRYWAIT P4, [R6+URZ+0x148820], R5 ;  /* 0x14882005060075a7 */ /* 0x000e64000808017f */
[----:B-1----:R-:W-:Y:S05]  /*49e40*/  @!P4 BRA `(.L_x_167) ;  /* 0x0000001000e0c947 */ /* 0x002fea0003800000 */
.L_x_198:
[----:B-1----:R-:W-:-:S04]  /*49e50*/  @P2 MOV R5, 0x20200 ;  /* 0x0002020000052802 */ /* 0x002fc80000000f00 */
[----:B------:R1:W-:Y:S02]  /*49e60*/  @P2 SYNCS.ARRIVE.TRANS64 RZ, [R6+URZ+0x148800], R5 ;  /* 0x1488000506ff29a7 */ /* 0x0003e4000800003f */
[----:B-1----:R-:W-:-:S04]  /*49e70*/  PRMT R5, R0, 0x9910, RZ ;  /* 0x0000991000057816 */ /* 0x002fc800000000ff */
[----:B------:R-:W-:-:S13]  /*49e80*/  ISETP.NE.AND P4, PT, R5, 0x2, PT ;  /* 0x000000020500780c */ /* 0x000fda0003f85270 */
[----:B------:R-:W-:Y:S05]  /*49e90*/  @P4 BRA `(.L_x_168) ;  /* 0x0000000000044947 */ /* 0x000fea0003800000 */
[----:B------:R-:W-:Y:S01]  /*49ea0*/  BPT.TRAP 0x1 ;  /* 0x000000040000795c */ /* 0x000fe20000300000 */
.L_x_168:
[----:B------:R-:W-:Y:S05]  /*49eb0*/  @P0 BRA `(.L_x_169) ;  /* 0x0000000000040947 */ /* 0x000fea0003800000 */
[----:B------:R-:W-:Y:S01]  /*49ec0*/  BPT.TRAP 0x1 ;  /* 0x000000040000795c */ /* 0x000fe20000300000 */
.L_x_169:
[----:B------:R-:W-:Y:S01]  /*49ed0*/  IMAD R7, R2, 0x20000, R7 ;  /* 0x0002000002077824 */ /* 0x000fe200078e0207 */
[----:B------:R-:W-:Y:S01]  /*49ee0*/  R2UR UR57, R6 ;  /* 0x00000000063972ca */ /* 0x000fe200000e0000 */
[----:B------:R-:W-:Y:S01]  /*49ef0*/  ULDC.64 UR6, c[0x0][0x198] ;  /* 0x0000660000067ab9 */ /* 0x000fe20000000a00 */
[----:B------:R-:W-:Y:S01]  /*49f00*/  R2UR UR59, R9 ;  /* 0x00000000093b72ca */ /* 0x000fe200000e0000 */
[----:B------:R-:W-:Y:S01]  /*49f10*/  UIADD3 UR6, UP0, UR6, 0xf0, URZ ;  /* 0x000000f006067890 */ /* 0x000fe2000ff1e03f */
[----:B------:R-:W-:Y:S01]  /*49f20*/  R2UR UR8, R7 ;  /* 0x00000000070872ca */ /* 0x000fe200000e0000 */
[----:B------:R-:W-:Y:S01]  /*49f30*/  UMOV UR4, 0x0 ;  /* 0x0000000000047882 */ /* 0x000fe20000000000 */
[----:B------:R-:W-:Y:S01]  /*49f40*/  UMOV UR5, 0x10000000 ;  /* 0x1000000000057882 */ /* 0x000fe20000000000 */
[----:B------:R-:W-:Y:S01]  /*49f50*/  UIADD3.X UR7, URZ, UR7, URZ, UP0, !UPT ;  /* 0x000000073f077290 */ /* 0x000fe200087fe43f */
[----:B------:R-:W-:Y:S01]  /*49f60*/  UMOV UR58, URZ ;  /* 0x0000003f003a7c82 */ /* 0x000fe20008000000 */
[----:B------:R-:W-:Y:S01]  /*49f70*/  UMOV UR26, 0x40 ;  /* 0x00000040001a7882 */ /* 0x000fe20000000000 */
[----:B------:R-:W-:Y:S01]  /*49f80*/  UMOV UR28, UR60 ;  /* 0x0000003c001c7c82 */ /* 0x000fe20008000000 */
[----:B------:R-:W-:-:S02]  /*49f90*/  UMOV UR29, UR61 ;  /* 0x0000003d001d7c82 */ /* 0x000fc40008000000 */
[----:B------:R-:W-:Y:S02]  /*49fa0*/  UIADD3 UR57, UR57, 0x148800, URZ ;  /* 0x0014880039397890 */ /* 0x000fe4000fffe03f */
[----:B------:R-:W-:Y:S02]  /*49fb0*/  USHF.L.U32 UR59, UR59, 0x7, URZ ;  /* 0x000000073b3b7899 */ /* 0x000fe4000800063f */
[----:B------:R-:W-:Y:S02]  /*49fc0*/  UIADD3 UR56, UR8, 0x48000, URZ ;  /* 0x0004800008387890 */ /* 0x000fe4000fffe03f */
[----:B------:R-:W-:Y:S02]  /*49fd0*/  UIADD3 UR24, UR8, 0x4c000, URZ ;  /* 0x0004c00008187890 */ /* 0x000fe4000fffe03f */
[----:B------:R-:W-:Y:S02]  /*49fe0*/  UIADD3 UR48, UR8, 0x50000, URZ ;  /* 0x0005000008307890 */ /* 0x000fe4000fffe03f */
[----:B------:R-:W-:Y:S01]  /*49ff0*/  UIADD3 UR16, UR8, 0x54000, URZ ;  /* 0x0005400008107890 */ /* 0x000fe2000fffe03f */
[----:B------:R-:W-:Y:S01]  /*4a000*/  UMOV UR25, UR57 ;  /* 0x0000003900197c82 */ /* 0x000fe20008000000 */
[----:B------:R-:W-:Y:S01]  /*4a010*/  UMOV UR27, UR59 ;  /* 0x0000003b001b7c82 */ /* 0x000fe20008000000 */
        /* <DEDUP_REMOVED lines=35> */
.L_x_166:
[----:B------:R-:W-:Y:S05]  /*4a250*/  BSYNC B1 ;  /* 0x0000000000017941 */ /* 0x000fea0003800000 */
.L_x_165:
[C---:B------:R-:W-:Y:S01]  /*4a260*/  ISETP.LT.OR P4, PT, R4.reuse, 0x6, !P3 ;  /* 0x000000060400780c */ /* 0x040fe20005f81670 */
[----:B------:R-:W-:Y:S01]  /*4a270*/  BSSY B1, `(.L_x_170) ;  /* 0x000001c000017945 */ /* 0x000fe20003800000 */
[----:B------:R-:W-:-:S11]  /*4a280*/  ISETP.LT.OR P5, PT, R4, 0x7, !P3 ;  /* 0x000000070400780c */ /* 0x000fd60005fa1670 */
[----:B------:R-:W-:Y:S05]  /*4a290*/  @P4 BRA `(.L_x_171) ;  /* 0x0000000000644947 */ /* 0x000fea0003800000 */
[----:B------:R-:W1:Y:S01]  /*4a2a0*/  S2R R6, SR_CgaCtaId ;  /* 0x0000000000067919 */ /* 0x000e620000008800 */
[----:B------:R-:W-:Y:S01]  /*4a2b0*/  MOV R5, 0x400 ;  /* 0x0000040000057802 */ /* 0x000fe20000000f00 */
[----:B------:R-:W-:Y:S01]  /*4a2c0*/  ULDC.64 UR4, c[0x0][0x198] ;  /* 0x0000660000047ab9 */ /* 0x000fe20000000a00 */
[----:B------:R-:W-:Y:S01]  /*4a2d0*/  R2UR UR18, R9 ;  /* 0x00000000091272ca */ /* 0x000fe200000e0000 */
[----:B------:R-:W-:Y:S01]  /*4a2e0*/  UIADD3 UR4, UP0, UR4, 0x4f0, URZ ;  /* 0x000004f004047890 */ /* 0x000fe2000ff1e03f */
[----:B------:R-:W-:Y:S01]  /*4a2f0*/  UMOV UR6, 0x0 ;  /* 0x0000000000067882 */ /* 0x000fe20000000000 */
[----:B------:R-:W-:Y:S02]  /*4a300*/  UMOV UR7, 0x10000000 ;  /* 0x1000000000077882 */ /* 0x000fe40000000000 */
[----:B------:R-:W-:Y:S01]  /*4a310*/  UIADD3.X UR5, URZ, UR5, URZ, UP0, !UPT ;  /* 0x000000053f057290 */ /* 0x000fe200087fe43f */
[----:B------:R-:W-:Y:S01]  /*4a320*/  UMOV UR19, UR60 ;  /* 0x0000003c00137c82 */ /* 0x000fe20008000000 */
[----:B------:R-:W-:-:S06]  /*4a330*/  UMOV UR20, UR61 ;  /* 0x0000003d00147c82 */ /* 0x000fcc0008000000 */
[----:B------:R-:W-:Y:S01]  /*4a340*/  USHF.L.U32 UR18, UR18, 0x7, URZ ;  /* 0x0000000712127899 */ /* 0x000fe2000800063f */
[----:B-1----:R-:W-:-:S05]  /*4a350*/  LEA R5, R6, R5, 0x18 ;  /* 0x0000000506057211 */ /* 0x002fca00078ec0ff */
[C---:B------:R-:W-:Y:S01]  /*4a360*/  IMAD R6, R2.reuse, 0x8, R5 ;  /* 0x0000000802067824 */ /* 0x040fe200078e0205 */
[----:B------:R-:W-:-:S04]  /*4a370*/  LEA R5, R2, R5, 0x9 ;  /* 0x0000000502057211 */ /* 0x000fc800078e48ff */
[----:B------:R-:W-:Y:S02]  /*4a380*/  R2UR UR17, R6 ;  /* 0x00000000061172ca */ /* 0x000fe400000e0000 */
[----:B------:R-:W-:Y:S01]  /*4a390*/  R2UR UR16, R5 ;  /* 0x00000000051072ca */ /* 0x000fe200000e0000 */
[----:B------:R-:W-:-:S05]  /*4a3a0*/  VIADD R5, R2, 0x1 ;  /* 0x0000000102057836 */ /* 0x000fca0000000000 */
[----:B------:R-:W-:-:S04]  /*4a3b0*/  ISETP.NE.AND P4, PT, R5, 0x4, PT ;  /* 0x000000040500780c */ /* 0x000fc80003f85270 */
[----:B------:R-:W-:Y:S01]  /*4a3c0*/  SEL R2, RZ, 0x1, P4 ;  /* 0x00000001ff027807 */ /* 0x000fe20002000000 */
[----:B------:R-:W-:Y:S02]  /*4a3d0*/  UIADD3 UR17, UR17, 0x148800, URZ ;  /* 0x0014880011117890 */ /* 0x000fe4000fffe03f */
[----:B------:R-:W-:Y:S01]  /*4a3e0*/  UIADD3 UR16, UR16, 0x148000, URZ ;  /* 0x0014800010107890 */ /* 0x000fe2000fffe03f */
[----:B------:R-:W-:Y:S02]  /*4a3f0*/  LOP3.LUT R3, R3, R2, RZ, 0x3c, !PT ;  /* 0x0000000203037212 */ /* 0x000fe400078e3cff */
[----:B------:R-:W-:-:S06]  /*4a400*/  SEL R2, R5, RZ, P4 ;  /* 0x000000ff05027207 */ /* 0x000fcc0002000000 */
[----:B------:R1:W-:Y:S02]  /*4a410*/  UTMALDG.3D [UR16], [UR4], desc[UR6] ;  /* 0x00000610040075b4 */ /* 0x0003e40008011000 */
[----:B-1----:R-:W-:Y:S01]  /*4a420*/  NOP ;  /* 0x0000000000007918 */ /* 0x002fe20000000000 */
.L_x_171:
[----:B------:R-:W-:Y:S05]  /*4a430*/  BSYNC B1 ;  /* 0x0000000000017941 */ /* 0x000fea0003800000 */
.L_x_170:
[----:B------:R-:W-:Y:S04]  /*4a440*/  BSSY B1, `(.L_x_172) ;  /* 0x0000049000017945 */ /* 0x000fe80003800000 */
[----:B------:R-:W-:Y:S05]  /*4a450*/  @P5 BRA `(.L_x_173) ;  /* 0x00000004001c5947 */ /* 0x000fea0003800000 */
[----:B------:R-:W1:Y:S01]  /*4a460*/  S2R R6, SR_CgaCtaId ;  /* 0x0000000000067919 */ /* 0x000e620000008800 */
[----:B------:R-:W-:Y:S02]  /*4a470*/  MOV R5, 0x400 ;  /* 0x0000040000057802 */ /* 0x000fe40000000f00 */
[----:B------:R-:W-:Y:S02]  /*4a480*/  SHF.L.U32 R7, R3, 0x1f, RZ ;  /* 0x0000001f03077819 */ /* 0x000fe400000006ff */
[----:B-1----:R-:W-:-:S05]  /*4a490*/  LEA R5, R6, R5, 0x18 ;  /* 0x0000000506057211 */ /* 0x002fca00078ec0ff */
[----:B------:R-:W-:-:S04]  /*4a4a0*/  IMAD R6, R2, 0x8, R5 ;  /* 0x0000000802067824 */ /* 0x000fc800078e0205 */
[----:B------:R-:W1:Y:S02]  /*4a4b0*/  SYNCS.PHASECHK.TRANS64.TRYWAIT P4, [R6+URZ+0x148820], R7 ;  /* 0x14882007060075a7 */ /* 0x000e64000808017f */
[----:B-1----:R-:W-:Y:S05]  /*4a4c0*/  @!P4 BRA `(.L_x_174) ;  /* 0x0000000c0054c947 */ /* 0x002fea0003800000 */
.L_x_199:
[----:B-1----:R-:W-:-:S04]  /*4a4d0*/  @P1 MOV R7, 0x20200 ;  /* 0x0002020000071802 */ /* 0x002fc80000000f00 */
[----:B------:R1:W-:Y:S02]  /*4a4e0*/  @P1 SYNCS.ARRIVE.TRANS64 RZ, [R6+URZ+0x148800], R7 ;  /* 0x1488000706ff19a7 */ /* 0x0003e4000800003f */
[----:B-1----:R-:W-:-:S04]  /*4a4f0*/  PRMT R7, R0, 0x9910, RZ ;  /* 0x0000991000077816 */ /* 0x002fc800000000ff */
[----:B------:R-:W-:-:S13]  /*4a500*/  ISETP.NE.AND P4, PT, R7, 0x2, PT ;  /* 0x000000020700780c */ /* 0x000fda0003f85270 */
[----:B------:R-:W-:Y:S05]  /*4a510*/  @P4 BRA `(.L_x_175) ;  /* 0x0000000000044947 */ /* 0x000fea0003800000 */
[----:B------:R-:W-:Y:S01]  /*4a520*/  BPT.TRAP 0x1 ;  /* 0x000000040000795c */ /* 0x000fe20000300000 */
.L_x_175:
[----:B------:R-:W-:Y:S05]  /*4a530*/  @P0 BRA `(.L_x_176) ;  /* 0x0000000000040947 */ /* 0x000fea0003800000 */
[----:B------:R-:W-:Y:S01]  /*4a540*/  BPT.TRAP 0x1 ;  /* 0x000000040000795c */ /* 0x000fe20000300000 */
.L_x_176:
        /* <DEDUP_REMOVED lines=56> */
.L_x_173:
[----:B------:R-:W-:Y:S05]  /*4a8d0*/  BSYNC B1 ;  /* 0x0000000000017941 */ /* 0x000fea0003800000 */
.L_x_172:
[----:B------:R-:W-:Y:S01]  /*4a8e0*/  ISETP.LT.OR P4, PT, R4, 0x8, !P3 ;  /* 0x000000080400780c */ /* 0x000fe20005f81670 */
[----:B------:R-:W-:-:S12]  /*4a8f0*/  BSSY B1, `(.L_x_177) ;  /* 0x000001c000017945 */ /* 0x000fd80003800000 */
[----:B------:R-:W-:Y:S05]  /*4a900*/  @P4 BRA `(.L_x_178) ;  /* 0x0000000000684947 */ /* 0x000fea0003800000 */
[----:B------:R-:W1:Y:S01]  /*4a910*/  S2R R6, SR_CgaCtaId ;  /* 0x0000000000067919 */ /* 0x000e620000008800 */
[----:B------:R-:W-:Y:S01]  /*4a920*/  MOV R5, 0x400 ;  /* 0x0000040000057802 */ /* 0x000fe20000000f00 */
[----:B------:R-:W-:Y:S01]  /*4a930*/  ULDC.64 UR4, c[0x0][0x198] ;  /* 0x0000660000047ab9 */ /* 0x000fe20000000a00 */
[C---:B------:R-:W-:Y:S01]  /*4a940*/  R2UR UR18, R9.reuse ;  /* 0x00000000091272ca */ /* 0x040fe200000e0000 */
[----:B------:R-:W-:Y:S01]  /*4a950*/  UIADD3 UR4, UP0, UR4, 0x5f0, URZ ;  /* 0x000005f004047890 */ /* 0x000fe2000ff1e03f */
[----:B------:R-:W-:Y:S01]  /*4a960*/  VIADD R9, R9, 0x1 ;  /* 0x0000000109097836 */ /* 0x000fe20000000000 */
[----:B------:R-:W-:Y:S01]  /*4a970*/  UMOV UR6, 0x0 ;  /* 0x0000000000067882 */ /* 0x000fe20000000000 */
[----:B------:R-:W-:Y:S01]  /*4a980*/  UMOV UR7, 0x10000000 ;  /* 0x1000000000077882 */ /* 0x000fe20000000000 */
[----:B------:R-:W-:Y:S01]  /*4a990*/  UIADD3.X UR5, URZ, UR5, URZ, UP0, !UPT ;  /* 0x000000053f057290 */ /* 0x000fe200087fe43f */
[----:B------:R-:W-:Y:S01]  /*4a9a0*/  UMOV UR19, UR60 ;  /* 0x0000003c00137c82 */ /* 0x000fe20008000000 */
[----:B------:R-:W-:-:S06]  /*4a9b0*/  UMOV UR20, UR61 ;  /* 0x0000003d00147c82 */ /* 0x000fcc0008000000 */
[----:B------:R-:W-:Y:S01]  /*4a9c0*/  USHF.L.U32 UR18, UR18, 0x7, URZ ;  /* 0x0000000712127899 */ /* 0x000fe2000800063f */
[----:B-1----:R-:W-:-:S05]  /*4a9d0*/  LEA R5, R6, R5, 0x18 ;  /* 0x0000000506057211 */ /* 0x002fca00078ec0ff */
[C---:B------:R-:W-:Y:S01]  /*4a9e0*/  IMAD R6, R2.reuse, 0x8, R5 ;  /* 0x0000000802067824 */ /* 0x040fe200078e0205 */
[C---:B------:R-:W-:Y:S01]  /*4a9f0*/  LEA R5, R2.reuse, R5, 0x9 ;  /* 0x0000000502057211 */ /* 0x040fe200078e48ff */
[----:B------:R-:W-:-:S03]  /*4aa00*/  VIADD R2, R2, 0x1 ;  /* 0x0000000102027836 */ /* 0x000fc60000000000 */
[----:B------:R-:W-:Y:S02]  /*4aa10*/  R2UR UR17, R6 ;  /* 0x00000000061172ca */ /* 0x000fe400000e0000 */
[----:B------:R-:W-:Y:S02]  /*4aa20*/  R2UR UR16, R5 ;  /* 0x00000000051072ca */ /* 0x000fe400000e0000 */
[----:B------:R-:W-:-:S04]  /*4aa30*/  ISETP.NE.AND P4, PT, R2, 0x4, PT ;  /* 0x000000040200780c */ /* 0x000fc80003f85270 */
[----:B------:R-:W-:Y:S02]  /*4aa40*/  SEL R6, RZ, 0x1, P4 ;  /* 0x00000001ff067807 */ /* 0x000fe40002000000 */
[----:B------:R-:W-:Y:S02]  /*4aa50*/  SEL R2, R2, RZ, P4 ;  /* 0x000000ff02027207 */ /* 0x000fe40002000000 */
[----:B------:R-:W-:Y:S01]  /*4aa60*/  LOP3.LUT R3, R3, R6, RZ, 0x3c, !PT ;  /* 0x0000000603037212 */ /* 0x000fe200078e3cff */
[----:B------:R-:W-:Y:S02]  /*4aa70*/  UIADD3 UR17, UR17, 0x148800, URZ ;  /* 0x0014880011117890 */ /* 0x000fe4000fffe03f */
[----:B------:R-:W-:-:S09]  /*4aa80*/  UIADD3 UR16, UR16, 0x148000, URZ ;  /* 0x0014800010107890 */ /* 0x000fd2000fffe03f */
[----:B------:R1:W-:Y:S02]  /*4aa90*/  UTMALDG.3D [UR16], [UR4], desc[UR6] ;  /* 0x00000610040075b4 */ /* 0x0003e40008011000 */
[----:B-1----:R-:W-:Y:S01]  /*4aaa0*/  NOP ;  /* 0x0000000000007918 */ /* 0x002fe20000000000 */
.L_x_178:
[----:B------:R-:W-:Y:S05]  /*4aab0*/  BSYNC B1 ;  /* 0x0000000000017941 */ /* 0x000fea0003800000 */
.L_x_177:
[C---:B------:R-:W-:Y:S02]  /*4aac0*/  ISETP.GT.AND P4, PT, R4.reuse, 0x8, PT ;  /* 0x000000080400780c */ /* 0x040fe40003f84270 */
[----:B------:R-:W-:-:S11]  /*4aad0*/  IADD3 R4, R4, -0x4, RZ ;  /* 0xfffffffc04047810 */ /* 0x000fd60007ffe0ff */
[----:B------:R-:W-:Y:S05]  /*4aae0*/  @P4 BRA `(.L_x_179) ;  /* 0xfffffff000b44947 */ /* 0x000fea000383ffff */
[----:B------:R-:W-:Y:S05]  /*4aaf0*/  BSYNC B0 ;  /* 0x0000000000007941 */ /* 0x000fea0003800000 */
.L_x_164:
[----:B------:R-:W-:Y:S05]  /*4ab00*/  EXIT ;  /* 0x000000000000794d */ /* 0x000fea0003800000 */
.L_x_15:
[----:B--2---:R-:W-:-:S04]  /*4ab10*/  IMAD.U32 R3, RZ, RZ, UR35 ;  /* 0x00000023ff037e24 */ /* 0x004fc8000f8e00ff */
[----:B------:R2:W3:Y:S03]  /*4ab20*/  SYNCS.PHASECHK.TRANS64.TRYWAIT P1, [R3+URZ+0x148840], R2 ;  /* 0x14884002030075a7 */ /* 0x0004e6000802017f */
[----:B---3--:R-:W-:Y:S05]  /*4ab30*/  @!P1 NANOSLEEP.SYNCS 0x989680 ;  /* 0x009896800000995d */ /* 0x008fea0003900000 */
[----:B------:R-:W3:Y:S02]  /*4ab40*/  @!P1 SYNCS.PHASECHK.TRANS64 P1, [R3+URZ+0x148840], R2 ;  /* 0x14884002030095a7 */ /* 0x000ee4000802007f */
[----:B---3--:R-:W-:Y:S05]  /*4ab50*/  @!P1 BRA `(.L_x_15) ;  /* 0xfffffffc00ec9947 */ /* 0x008fea000383ffff */
[----:B------:R-:W-:Y:S05]  /*4ab60*/  BRA `(.L_x_180) ;  /* 0xfffffb6000c07947 */ /* 0x000fea000383ffff */
.L_x_17:
[----:B--2---:R-:W-:-:S04]  /*4ab70*/  IMAD.U32 R3, RZ, RZ, UR35 ;  /* 0x00000023ff037e24 */ /* 0x004fc8000f8e00ff */
[----:B------:R2:W3:Y:S03]  /*4ab80*/  SYNCS.PHASECHK.TRANS64.TRYWAIT P1, [R3+URZ+0x148848], R2 ;  /* 0x14884802030075a7 */ /* 0x0004e6000802017f */
[----:B---3--:R-:W-:Y:S05]  /*4ab90*/  @!P1 NANOSLEEP.SYNCS 0x989680 ;  /* 0x009896800000995d */ /* 0x008fea0003900000 */
[----:B------:R-:W3:Y:S02]  /*4aba0*/  @!P1 SYNCS.PHASECHK.TRANS64 P1, [R3+URZ+0x148848], R2 ;  /* 0x14884802030095a7 */ /* 0x000ee4000802007f */
[----:B---3--:R-:W-:Y:S05]  /*4abb0*/  @!P1 BRA `(.L_x_17) ;  /* 0xfffffffc00ec9947 */ /* 0x008fea000383ffff */
[----:B------:R-:W-:Y:S05]  /*4abc0*/  BRA `(.L_x_181) ;  /* 0xfffffb6000cc7947 */ /* 0x000fea000383ffff */
.L_x_20:
[----:B-1--4-:R-:W-:-:S04]  /*4abd0*/  MOV R2, UR9 ;  /* 0x0000000900027c02 */ /* 0x012fc80008000f00 */
[----:B------:R1:W2:Y:S03]  /*4abe0*/  SYNCS.PHASECHK.TRANS64.TRYWAIT P1, [R2+URZ+0x148800], R0 ;  /* 0x14880000020075a7 */ /* 0x0002a6000802017f */
[----:B--2---:R-:W-:Y:S05]  /*4abf0*/  @!P1 NANOSLEEP.SYNCS 0x989680 ;  /* 0x009896800000995d */ /* 0x004fea0003900000 */
[----:B------:R-:W2:Y:S02]  /*4ac00*/  @!P1 SYNCS.PHASECHK.TRANS64 P1, [R2+URZ+0x148800], R0 ;  /* 0x14880000020095a7 */ /* 0x000ea4000802007f */
[----:B--2---:R-:W-:Y:S05]  /*4ac10*/  @!P1 BRA `(.L_x_20) ;  /* 0xfffffffc00ec9947 */ /* 0x004fea000383ffff */
[----:B------:R-:W-:Y:S05]  /*4ac20*/  BRA `(.L_x_182) ;  /* 0xfffffb84007c7947 */ /* 0x000fea000383ffff */
.L_x_22:
[----:B-1--4-:R-:W-:-:S04]  /*4ac30*/  IMAD.U32 R2, RZ, RZ, UR10 ;  /* 0x0000000aff027e24 */ /* 0x012fc8000f8e00ff */
[----:B------:R1:W2:Y:S03]  /*4ac40*/  SYNCS.PHASECHK.TRANS64.TRYWAIT P1, [R2+URZ+0x148800], R0 ;  /* 0x14880000020075a7 */ /* 0x0002a6000802017f */
[----:B--2---:R-:W-:Y:S05]  /*4ac50*/  @!P1 NANOSLEEP.SYNCS 0x989680 ;  /* 0x009896800000995d */ /* 0x004fea0003900000 */
[----:B------:R-:W2:Y:S02]  /*4ac60*/  @!P1 SYNCS.PHASECHK.TRANS64 P1, [R2+URZ+0x148800], R0 ;  /* 0x14880000020095a7 */ /* 0x000ea4000802007f */
[----:B--2---:R-:W-:Y:S05]  /*4ac70*/  @!P1 BRA `(.L_x_22) ;  /* 0xfffffffc00ec9947 */ /* 0x004fea000383ffff */
[----:B------:R-:W-:Y:S05]  /*4ac80*/  BRA `(.L_x_183) ;  /* 0xfffffb9400387947 */ /* 0x000fea000383ffff */
.L_x_23:
[----:B-1----:R-:W-:-:S04]  /*4ac90*/  IMAD.U32 R2, RZ, RZ, UR10 ;  /* 0x0000000aff027e24 */ /* 0x002fc8000f8e00ff */
[----:B------:R1:W2:Y:S03]  /*4aca0*/  SYNCS.PHASECHK.TRANS64.TRYWAIT P1, [R2+URZ], R0 ;  /* 0x00000000020075a7 */ /* 0x0002a6000802017f */
[----:B--2---:R-:W-:Y:S05]  /*4acb0*/  @!P1 NANOSLEEP.SYNCS 0x989680 ;  /* 0x009896800000995d */ /* 0x004fea0003900000 */
[----:B------:R-:W2:Y:S02]  /*4acc0*/  @!P1 SYNCS.PHASECHK.TRANS64 P1, [R2+URZ], R0 ;  /* 0x00000000020095a7 */ /* 0x000ea4000802007f */
[----:B--2---:R-:W-:Y:S05]  /*4acd0*/  @!P1 BRA `(.L_x_23) ;  /* 0xfffffffc00ec9947 */ /* 0x004fea000383ffff */
[----:B------:R-:W-:Y:S05]  /*4ace0*/  BRA `(.L_x_184) ;  /* 0xfffffbac00787947 */ /* 0x000fea000383ffff */
.L_x_25:
[----:B-1----:R-:W-:-:S04]  /*4acf0*/  MOV R10, UR10 ;  /* 0x0000000a000a7c02 */ /* 0x002fc80008000f00 */
[----:B------:R1:W2:Y:S03]  /*4ad00*/  SYNCS.PHASECHK.TRANS64.TRYWAIT P1, [R10+URZ+0x1488a0], R7 ;  /* 0x1488a0070a0075a7 */ /* 0x0002a6000802017f */
[----:B--2---:R-:W-:Y:S05]  /*4ad10*/  @!P1 NANOSLEEP.SYNCS 0x989680 ;  /* 0x009896800000995d */ /* 0x004fea0003900000 */
[----:B------:R-:W2:Y:S02]  /*4ad20*/  @!P1 SYNCS.PHASECHK.TRANS64 P1, [R10+URZ+0x1488a0], R7 ;  /* 0x1488a0070a0095a7 */ /* 0x000ea4000802007f */
[----:B--2---:R-:W-:Y:S05]  /*4ad30*/  @!P1 BRA `(.L_x_25) ;  /* 0xfffffffc00ec9947 */ /* 0x004fea000383ffff */
[----:B------:R-:W-:Y:S05]  /*4ad40*/  BRA `(.L_x_24) ;  /* 0xfffffc9800cc7947 */ /* 0x000fea000383ffff */
.L_x_29:
[----:B--2---:R-:W-:-:S04]  /*4ad50*/  IMAD.U32 R2, RZ, RZ, UR5 ;  /* 0x00000005ff027e24 */ /* 0x004fc8000f8e00ff */
[----:B------:R2:W3:Y:S03]  /*4ad60*/  SYNCS.PHASECHK.TRANS64.TRYWAIT P1, [R2+URZ+0x148890], R0 ;  /* 0x14889000020075a7 */ /* 0x0004e6000802017f */
[----:B---3--:R-:W-:Y:S05]  /*4ad70*/  @!P1 NANOSLEEP.SYNCS 0x989680 ;  /* 0x009896800000995d */ /* 0x008fea0003900000 */
[----:B------:R-:W3:Y:S02]  /*4ad80*/  @!P1 SYNCS.PHASECHK.TRANS64 P1, [R2+URZ+0x148890], R0 ;  /* 0x14889000020095a7 */ /* 0x000ee4000802007f */
[----:B---3--:R-:W-:Y:S05]  /*4ad90*/  @!P1 BRA `(.L_x_29) ;  /* 0xfffffffc00ec9947 */ /* 0x008fea000383ffff */
[----:B------:R-:W-:Y:S05]  /*4ada0*/  BRA `(.L_x_185) ;  /* 0xfffffcf800e07947 */ /* 0x000fea000383ffff */
.L_x_32:
[----:B--2---:R-:W-:-:S04]  /*4adb0*/  IMAD.U32 R2, RZ, RZ, UR10 ;  /* 0x0000000aff027e24 */ /* 0x004fc8000f8e00ff */
[----:B------:R2:W3:Y:S03]  /*4adc0*/  SYNCS.PHASECHK.TRANS64.TRYWAIT P1, [R2+URZ], R0 ;  /* 0x00000000020075a7 */ /* 0x0004e6000802017f */
[----:B---3--:R-:W-:Y:S05]  /*4add0*/  @!P1 NANOSLEEP.SYNCS 0x989680 ;  /* 0x009896800000995d */ /* 0x008fea0003900000 */
[----:B------:R-:W3:Y:S02]  /*4ade0*/  @!P1 SYNCS.PHASECHK.TRANS64 P1, [R2+URZ], R0 ;  /* 0x00000000020095a7 */ /* 0x000ee4000802007f */
[----:B---3--:R-:W-:Y:S05]  /*4adf0*/  @!P1 BRA `(.L_x_32) ;  /* 0xfffffffc00ec9947 */ /* 0x008fea000383ffff */
[----:B------:R-:W-:Y:S05]  /*4ae00*/  BRA `(.L_x_186) ;  /* 0xfffffcf800f07947 */ /* 0x000fea000383ffff */
.L_x_34:
[----:B-1----:R-:W-:-:S04]  /*4ae10*/  MOV R2, UR13 ;  /* 0x0000000d00027c02 */ /* 0x002fc80008000f00 */
[----:B------:R1:W3:Y:S03]  /*4ae20*/  SYNCS.PHASECHK.TRANS64.TRYWAIT P2, [R2+URZ+0x148890], R0 ;  /* 0x14889000020075a7 */ /* 0x0002e6000804017f */
[----:B---3--:R-:W-:Y:S05]  /*4ae30*/  @!P2 NANOSLEEP.SYNCS 0x989680 ;  /* 0x009896800000a95d */ /* 0x008fea0003900000 */
[----:B------:R-:W3:Y:S02]  /*4ae40*/  @!P2 SYNCS.PHASECHK.TRANS64 P2, [R2+URZ+0x148890], R0 ;  /* 0x148890000200a5a7 */ /* 0x000ee4000804007f */
[----:B---3--:R-:W-:Y:S05]  /*4ae50*/  @!P2 BRA `(.L_x_34) ;  /* 0xfffffffc00eca947 */ /* 0x008fea000383ffff */
[----:B------:R-:W-:Y:S05]  /*4ae60*/  BRA `(.L_x_187) ;  /* 0xfffffe74005c7947 */ /* 0x000fea000383ffff */
.L_x_46:
[----:B-1----:R-:W-:-:S04]  /*4ae70*/  IMAD.U32 R3, RZ, RZ, UR5 ;  /* 0x00000005ff037e24 */ /* 0x002fc8000f8e00ff */
[----:B------:R1:W2:Y:S03]  /*4ae80*/  SYNCS.PHASECHK.TRANS64.TRYWAIT P0, [R3+URZ+0x148890], R0 ;  /* 0x14889000030075a7 */ /* 0x0002a6000800017f */
[----:B--2---:R-:W-:Y:S05]  /*4ae90*/  @!P0 NANOSLEEP.SYNCS 0x989680 ;  /* 0x009896800000895d */ /* 0x004fea0003900000 */
[----:B------:R-:W2:Y:S02]  /*4aea0*/  @!P0 SYNCS.PHASECHK.TRANS64 P0, [R3+URZ+0x148890], R0 ;  /* 0x14889000030085a7 */ /* 0x000ea4000800007f */
[----:B--2---:R-:W-:Y:S05]  /*4aeb0*/  @!P0 BRA `(.L_x_46) ;  /* 0xfffffffc00ec8947 */ /* 0x004fea000383ffff */
[----:B------:R-:W-:Y:S05]  /*4aec0*/  BRA `(.L_x_188) ;  /* 0xffffff1000987947 */ /* 0x000fea000383ffff */
.L_x_48:
[----:B-1----:R-:W-:-:S04]  /*4aed0*/  IMAD.U32 R2, RZ, RZ, UR4 ;  /* 0x00000004ff027e24 */ /* 0x002fc8000f8e00ff */
[----:B------:R1:W2:Y:S03]  /*4aee0*/  SYNCS.PHASECHK.TRANS64.TRYWAIT P0, [R2+URZ+0x148890], R0 ;  /* 0x14889000020075a7 */ /* 0x0002a6000800017f */
[----:B--2---:R-:W-:Y:S05]  /*4aef0*/  @!P0 NANOSLEEP.SYNCS 0x989680 ;  /* 0x009896800000895d */ /* 0x004fea0003900000 */
[----:B------:R-:W2:Y:S02]  /*4af00*/  @!P0 SYNCS.PHASECHK.TRANS64 P0, [R2+URZ+0x148890], R0 ;  /* 0x14889000020085a7 */ /* 0x000ea4000800007f */
[----:B--2---:R-:W-:Y:S05]  /*4af10*/  @!P0 BRA `(.L_x_48) ;  /* 0xfffffffc00ec8947 */ /* 0x004fea000383ffff */
[----:B------:R-:W-:Y:S05]  /*4af20*/  BRA `(.L_x_189) ;  /* 0xffffff1000b07947 */ /* 0x000fea000383ffff */
.L_x_49:
[----:B-1----:R-:W-:-:S04]  /*4af30*/  MOV R2, UR4 ;  /* 0x0000000400027c02 */ /* 0x002fc80008000f00 */
[----:B------:R1:W2:Y:S03]  /*4af40*/  SYNCS.PHASECHK.TRANS64.TRYWAIT P0, [R2+URZ+0x1488a0], R0 ;  /* 0x1488a000020075a7 */ /* 0x0002a6000800017f */
[----:B--2---:R-:W-:Y:S05]  /*4af50*/  @!P0 NANOSLEEP.SYNCS 0x989680 ;  /* 0x009896800000895d */ /* 0x004fea0003900000 */
[----:B------:R-:W2:Y:S02]  /*4af60*/  @!P0 SYNCS.PHASECHK.TRANS64 P0, [R2+URZ+0x1488a0], R0 ;  /* 0x1488a000020085a7 */ /* 0x000ea4000800007f */
[----:B--2---:R-:W-:Y:S05]  /*4af70*/  @!P0 BRA `(.L_x_49) ;  /* 0xfffffffc00ec8947 */ /* 0x004fea000383ffff */
[----:B------:R-:W-:Y:S05]  /*4af80*/  BRA `(.L_x_190) ;  /* 0xffffff1000bc7947 */ /* 0x000fea000383ffff */
.L_x_123:
[----:B-1----:R-:W-:-:S04]  /*4af90*/  IMAD.U32 R3, RZ, RZ, UR4 ;  /* 0x00000004ff037e24 */ /* 0x002fc8000f8e00ff */
[----:B------:R1:W2:Y:S03]  /*4afa0*/  SYNCS.PHASECHK.TRANS64.TRYWAIT P1, [R3+URZ+0x148880], R4 ;  /* 0x14888004030075a7 */ /* 0x0002a6000802017f */
[----:B--2---:R-:W-:Y:S05]  /*4afb0*/  @!P1 NANOSLEEP.SYNCS 0x989680 ;  /* 0x009896800000995d */ /* 0x004fea0003900000 */
[----:B------:R-:W2:Y:S02]  /*4afc0*/  @!P1 SYNCS.PHASECHK.TRANS64 P1, [R3+URZ+0x148880], R4 ;  /* 0x14888004030095a7 */ /* 0x000ea4000802007f */
[----:B--2---:R-:W-:Y:S05]  /*4afd0*/  @!P1 BRA `(.L_x_123) ;  /* 0xfffffffc00ec9947 */ /* 0x004fea000383ffff */
[----:B------:R-:W-:Y:S05]  /*4afe0*/  BRA `(.L_x_191) ;  /* 0xffffff7c00587947 */ /* 0x000fea000383ffff */
.L_x_136:
[----:B-1----:R1:W4:Y:S02]  /*4aff0*/  SYNCS.PHASECHK.TRANS64.TRYWAIT P0, [R4+URZ+0x148860], R3 ;  /* 0x14886003040075a7 */ /* 0x002324000800017f */
[----:B----4-:R-:W-:Y:S05]  /*4b000*/  @!P0 NANOSLEEP.SYNCS 0x989680 ;  /* 0x009896800000895d */ /* 0x010fea0003900000 */
[----:B------:R-:W4:Y:S02]  /*4b010*/  @!P0 SYNCS.PHASECHK.TRANS64 P0, [R4+URZ+0x148860], R3 ;  /* 0x14886003040085a7 */ /* 0x000f24000800007f */
[----:B----4-:R-:W-:Y:S05]  /*4b020*/  @!P0 BRA `(.L_x_136) ;  /* 0xfffffffc00f08947 */ /* 0x010fea000383ffff */
[----:B------:R-:W-:Y:S05]  /*4b030*/  BRA `(.L_x_192) ;  /* 0xffffffcc00287947 */ /* 0x000fea000383ffff */
.L_x_141:
[----:B-1----:R1:W2:Y:S02]  /*4b040*/  SYNCS.PHASECHK.TRANS64.TRYWAIT P0, [R5+URZ+0x148820], R2 ;  /* 0x14882002050075a7 */ /* 0x0022a4000800017f */
[----:B--2---:R-:W-:Y:S05]  /*4b050*/  @!P0 NANOSLEEP.SYNCS 0x989680 ;  /* 0x009896800000895d */ /* 0x004fea0003900000 */
[----:B------:R-:W2:Y:S02]  /*4b060*/  @!P0 SYNCS.PHASECHK.TRANS64 P0, [R5+URZ+0x148820], R2 ;  /* 0x14882002050085a7 */ /* 0x000ea4000800007f */
[----:B--2---:R-:W-:Y:S05]  /*4b070*/  @!P0 BRA `(.L_x_141) ;  /* 0xfffffffc00f08947 */ /* 0x004fea000383ffff */
[----:B------:R-:W-:Y:S05]  /*4b080*/  BRA `(.L_x_193) ;  /* 0xffffffd000347947 */ /* 0x000fea000383ffff */
.L_x_146:
[----:B-1----:R1:W2:Y:S02]  /*4b090*/  SYNCS.PHASECHK.TRANS64.TRYWAIT P0, [R5+URZ+0x148860], R6 ;  /* 0x14886006050075a7 */ /* 0x0022a4000800017f */
[----:B--2---:R-:W-:Y:S05]  /*4b0a0*/  @!P0 NANOSLEEP.SYNCS 0x989680 ;  /* 0x009896800000895d */ /* 0x004fea0003900000 */
[----:B------:R-:W2:Y:S02]  /*4b0b0*/  @!P0 SYNCS.PHASECHK.TRANS64 P0, [R5+URZ+0x148860], R6 ;  /* 0x14886006050085a7 */ /* 0x000ea4000800007f */
[----:B--2---:R-:W-:Y:S05]  /*4b0c0*/  @!P0 BRA `(.L_x_146) ;  /* 0xfffffffc00f08947 */ /* 0x004fea000383ffff */
[----:B------:R-:W-:Y:S05]  /*4b0d0*/  BRA `(.L_x_194) ;  /* 0xffffffd400a07947 */ /* 0x000fea000383ffff */
.L_x_151:
[----:B-1----:R1:W2:Y:S02]  /*4b0e0*/  SYNCS.PHASECHK.TRANS64.TRYWAIT P0, [R6+URZ+0x148860], R7 ;  /* 0x14886007060075a7 */ /* 0x0022a4000800017f */
[----:B--2---:R-:W-:Y:S05]  /*4b0f0*/  @!P0 NANOSLEEP.SYNCS 0x989680 ;  /* 0x009896800000895d */ /* 0x004fea0003900000 */
[----:B------:R-:W2:Y:S02]  /*4b100*/  @!P0 SYNCS.PHASECHK.TRANS64 P0, [R6+URZ+0x148860], R7 ;  /* 0x14886007060085a7 */ /* 0x000ea4000800007f */
[----:B--2---:R-:W-:Y:S05]  /*4b110*/  @!P0 BRA `(.L_x_151) ;  /* 0xfffffffc00f08947 */ /* 0x004fea000383ffff */
[----:B------:R-:W-:Y:S05]  /*4b120*/  BRA `(.L_x_195) ;  /* 0xffffffd800cc7947 */ /* 0x000fea000383ffff */
.L_x_156:
[----:B-1----:R1:W2:Y:S02]  /*4b130*/  SYNCS.PHASECHK.TRANS64.TRYWAIT P0, [R6+URZ+0x148820], R9 ;  /* 0x14882009060075a7 */ /* 0x0022a4000800017f */
[----:B--2---:R-:W-:Y:S05]  /*4b140*/  @!P0 NANOSLEEP.SYNCS 0x989680 ;  /* 0x009896800000895d */ /* 0x004fea0003900000 */
[----:B------:R-:W2:Y:S02]  /*4b150*/  @!P0 SYNCS.PHASECHK.TRANS64 P0, [R6+URZ+0x148820], R9 ;  /* 0x14882009060085a7 */ /* 0x000ea4000800007f */
[----:B--2---:R-:W-:Y:S05]  /*4b160*/  @!P0 BRA `(.L_x_156) ;  /* 0xfffffffc00f08947 */ /* 0x004fea000383ffff */
[----:B------:R-:W-:Y:S05]  /*4b170*/  BRA `(.L_x_196) ;  /* 0xffffffe0000c7947 */ /* 0x000fea000383ffff */
.L_x_161:
[----:B-1----:R1:W2:Y:S02]  /*4b180*/  SYNCS.PHASECHK.TRANS64.TRYWAIT P0, [R6+URZ+0x148860], R5 ;  /* 0x14886005060075a7 */ /* 0x0022a4000800017f */
[----:B--2---:R-:W-:Y:S05]  /*4b190*/  @!P0 NANOSLEEP.SYNCS 0x989680 ;  /* 0x009896800000895d */ /* 0x004fea0003900000 */
[----:B------:R-:W2:Y:S02]  /*4b1a0*/  @!P0 SYNCS.PHASECHK.TRANS64 P0, [R6+URZ+0x148860], R5 ;  /* 0x14886005060085a7 */ /* 0x000ea4000800007f */
[----:B--2---:R-:W-:Y:S05]  /*4b1b0*/  @!P0 BRA `(.L_x_161) ;  /* 0xfffffffc00f08947 */ /* 0x004fea000383ffff */
[----:B------:R-:W-:Y:S05]  /*4b1c0*/  BRA `(.L_x_197) ;  /* 0xffffffe400b47947 */ /* 0x000fea000383ffff */
.L_x_167:
[----:B-1----:R1:W2:Y:S02]  /*4b1d0*/  SYNCS.PHASECHK.TRANS64.TRYWAIT P4, [R6+URZ+0x148820], R5 ;  /* 0x14882005060075a7 */ /* 0x0022a4000808017f */
[----:B--2---:R-:W-:Y:S05]  /*4b1e0*/  @!P4 NANOSLEEP.SYNCS 0x989680 ;  /* 0x009896800000c95d */ /* 0x004fea0003900000 */
[----:B------:R-:W2:Y:S02]  /*4b1f0*/  @!P4 SYNCS.PHASECHK.TRANS64 P4, [R6+URZ+0x148820], R5 ;  /* 0x148820050600c5a7 */ /* 0x000ea4000808007f */
[----:B--2---:R-:W-:Y:S05]  /*4b200*/  @!P4 BRA `(.L_x_167) ;  /* 0xfffffffc00f0c947 */ /* 0x004fea000383ffff */
[----:B------:R-:W-:Y:S05]  /*4b210*/  BRA `(.L_x_198) ;  /* 0xffffffec000c7947 */ /* 0x000fea000383ffff */
.L_x_174:
[----:B-1----:R1:W2:Y:S02]  /*4b220*/  SYNCS.PHASECHK.TRANS64.TRYWAIT P4, [R6+URZ+0x148820], R7 ;  /* 0x14882007060075a7 */ /* 0x0022a4000808017f */
[----:B--2---:R-:W-:Y:S05]  /*4b230*/  @!P4 NANOSLEEP.SYNCS 0x989680 ;  /* 0x009896800000c95d */ /* 0x004fea0003900000 */
[----:B------:R-:W2:Y:S02]  /*4b240*/  @!P4 SYNCS.PHASECHK.TRANS64 P4, [R6+URZ+0x148820], R7 ;  /* 0x148820070600c5a7 */ /* 0x000ea4000808007f */
[----:B--2---:R-:W-:Y:S05]  /*4b250*/  @!P4 BRA `(.L_x_174) ;  /* 0xfffffffc00f0c947 */ /* 0x004fea000383ffff */
[----:B------:R-:W-:Y:S05]  /*4b260*/  BRA `(.L_x_199) ;  /* 0xfffffff000987947 */ /* 0x000fea000383ffff */
.L_x_200:
[----:B------:R-:W-:-:S00]  /*4b270*/  BRA `(.L_x_200) ;  /* 0xfffffffc00fc7947 */ /* 0x000fc0000383ffff */
[----:B------:R-:W-:-:S00]  /*4b280*/  NOP ;  /* 0x0000000000007918 */ /* 0x000fc00000000000 */
[----:B------:R-:W-:-:S00]  /*4b290*/  NOP ;  /* 0x0000000000007918 */ /* 0x000fc00000000000 */
[----:B------:R-:W-:-:S00]  /*4b2a0*/  NOP ;  /* 0x0000000000007918 */ /* 0x000fc00000000000 */
[----:B------:R-:W-:-:S00]  /*4b2b0*/  NOP ;  /* 0x0000000000007918 */ /* 0x000fc00000000000 */
[----:B------:R-:W-:-:S00]  /*4b2c0*/  NOP ;  /* 0x0000000000007918 */ /* 0x000fc00000000000 */
[----:B------:R-:W-:-:S00]  /*4b2d0*/  NOP ;  /* 0x0000000000007918 */ /* 0x000fc00000000000 */
[----:B------:R-:W-:-:S00]  /*4b2e0*/  NOP ;  /* 0x0000000000007918 */ /* 0x000fc00000000000 */
[----:B------:R-:W-:-:S00]  /*4b2f0*/  NOP ;  /* 0x0000000000007918 */ /* 0x000fc00000000000 */
.L_x_201:


//--------------------- .nv.global.init           --------------------------
	.section	.nv.global.init,"aw",@progbits
.nv.global.init:
	.type		$str$24,@object
	.size		$str$24,($str$25 - $str$24)
$str$24:
        /*0000*/ 	.byte	0x28, 0x61, 0x64, 0x64, 0x72, 0x65, 0x73, 0x73, 0x20, 0x26, 0x20, 0x6d, 0x61, 0x73, 0x6b, 0x29
        /*0010*/ 	.byte	0x20, 0x3d, 0x3d, 0x20, 0x30, 0x00
	.type		$str$25,@object
	.size		$str$25,(__unnamed_1 - $str$25)
$str$25:
        /*0016*/ 	.byte	0x2f, 0x74, 0x6d, 0x70, 0x2f, 0x63, 0x75, 0x74, 0x6c, 0x61, 0x73, 0x73, 0x5f, 0x73, 0x77, 0x65
        /*0026*/ 	.byte	0x65, 0x70, 0x5f, 0x73, 0x72, 0x63, 0x2f, 0x69, 0x6e, 0x63, 0x6c, 0x75, 0x64, 0x65, 0x2f, 0x63
        /*0036*/ 	.byte	0x75, 0x74, 0x65, 0x2f, 0x70, 0x6f, 0x69, 0x6e, 0x74, 0x65, 0x72, 0x5f, 0x66, 0x6c, 0x61, 0x67
        /*0046*/ 	.byte	0x67, 0x65, 0x64, 0x2e, 0x68, 0x70, 0x70, 0x00
	.type		__unnamed_1,@object
	.size		__unnamed_1,(__unnamed_2 - __unnamed_1)
__unnamed_1:
        /* <DEDUP_REMOVED lines=28> */
        /*020e*/ 	.byte	0x3e, 0x3e, 0x3e, 0x3e, 0x3e, 0x5d, 0x00
	.type		__unnamed_2,@object
	.size		__unnamed_2,(.L_1 - __unnamed_2)
__unnamed_2:
        /* <DEDUP_REMOVED lines=29> */
.L_1:


//--------------------- .nv.shared._ZN7cutlass13device_kernelINS_4fmha6kernel28FmhaKernelTmaWarpSpecializedINS1_10collective33FmhaBwdMainloopTmaWarpSpecializedINS_6half_tEfN4cute5tupleIJNS7_1CILi128EEESA_NS9_ILi512EEEEEENS4_16FusionBwdAdapterINS4_13DefaultFusionEEEJEEENS4_17FmhaBwdEpilogueKVIS6_fNS8_IJNS9_ILi64EEESB_SA_EEEEENS2_23TileSchedulerBwdAdapterINS2_23IndividualTileSchedulerEEEJEEEEEvNT_6ParamsE --------------------------
	.section	.nv.shared._ZN7cutlass13device_kernelINS_4fmha6kernel28FmhaKernelTmaWarpSpecializedINS1_10collective33FmhaBwdMainloopTmaWarpSpecializedINS_6half_tEfN4cute5tupleIJNS7_1CILi128EEESA_NS9_ILi512EEEEEENS4_16FusionBwdAdapterINS4_13DefaultFusionEEEJEEENS4_17FmhaBwdEpilogueKVIS6_fNS8_IJNS9_ILi64EEESB_SA_EEEEENS2_23TileSchedulerBwdAdapterINS2_23IndividualTileSchedulerEEEJEEEEEvNT_6ParamsE,"aw",@nobits
	.sectionflags	@""
	.align	16
	.zero		1024


//--------------------- .nv.shared.reserved.0     --------------------------
	.section	.nv.shared.reserved.0,"aw",@nobits
	.weak		__nv_reservedSMEM_offset_0_alias
	.size		__nv_reservedSMEM_offset_0_alias, 0, 0
	.other		__nv_reservedSMEM_offset_0_alias,@"STO_CUDA_RESERVED_SHARED STV_DEFAULT"
__nv_reservedSMEM_offset_0_alias:
	.zero		0


//--------------------- .nv.global                --------------------------
	.section	.nv.global,"aw",@nobits
.nv.global:
	.type		_ZN39_INTERNAL_87474b5c_4_k_cu_d2a5c140_38534cute1_E,@object
	.size		_ZN39_INTERNAL_87474b5c_4_k_cu_d2a5c140_38534cute1_E,(_ZN39_INTERNAL_87474b5c_4_k_cu_d2a5c140_38534cuda3std3__45__cpo6cbeginE - _ZN39_INTERNAL_87474b5c_4_k_cu_d2a5c140_38534cute1_E)
_ZN39_INTERNAL_87474b5c_4_k_cu_d2a5c140_38534cute1_E:
	.zero		1
	.type		_ZN39_INTERNAL_87474b5c_4_k_cu_d2a5c140_38534cuda3std3__45__cpo6cbeginE,@object
	.size		_ZN39_INTERNAL_87474b5c_4_k_cu_d2a5c140_38534cuda3std3__45__cpo6cbeginE,(_ZN39_INTERNAL_87474b5c_4_k_cu_d2a5c140_38534cuda3std3__48in_placeE - _ZN39_INTERNAL_87474b5c_4_k_cu_d2a5c140_38534cuda3std3__45__cpo6cbeginE)
_ZN39_INTERNAL_87474b5c_4_k_cu_d2a5c140_38534cuda3std3__45__cpo6cbeginE:
	.zero		1
	.type		_ZN39_INTERNAL_87474b5c_4_k_cu_d2a5c140_38534cuda3std3__48in_placeE,@object
	.size		_ZN39_INTERNAL_87474b5c_4_k_cu_d2a5c140_38534cuda3std3__48in_placeE,(_ZN39_INTERNAL_87474b5c_4_k_cu_d2a5c140_38534cuda3std6ranges3__45__cpo9iter_moveE - _ZN39_INTERNAL_87474b5c_4_k_cu_d2a5c140_38534cuda3std3__48in_placeE)
_ZN39_INTERNAL_87474b5c_4_k_cu_d2a5c140_38534cuda3std3__48in_placeE:
	.zero		1
	.type		_ZN39_INTERNAL_87474b5c_4_k_cu_d2a5c140_38534cuda3std6ranges3__45__cpo9iter_moveE,@object
	.size		_ZN39_INTERNAL_87474b5c_4_k_cu_d2a5c140_38534cuda3std6ranges3__45__cpo9iter_moveE,(_ZN39_INTERNAL_87474b5c_4_k_cu_d2a5c140_38534cuda3std3__45__cpo5beginE - _ZN39_INTERNAL_87474b5c_4_k_cu_d2a5c140_38534cuda3std6ranges3__45__cpo9iter_moveE)
_ZN39_INTERNAL_87474b5c_4_k_cu_d2a5c140_38534cuda3std6ranges3__45__cpo9iter_moveE:
	.zero		1
	.type		_ZN39_INTERNAL_87474b5c_4_k_cu_d2a5c140_38534cuda3std3__45__cpo5beginE,@object
	.size		_ZN39_INTERNAL_87474b5c_4_k_cu_d2a5c140_38534cuda3std3__45__cpo5beginE,(_ZN39_INTERNAL_87474b5c_4_k_cu_d2a5c140_38534cuda3std3__441_GLOBAL__N__87474b5c_4_k_cu_d2a5c140_38536ignoreE - _ZN39_INTERNAL_87474b5c_4_k_cu_d2a5c140_38534cuda3std3__45__cpo5beginE)
_ZN39_INTERNAL_87474b5c_4_k_cu_d2a5c140_38534cuda3std3__45__cpo5beginE:
	.zero		1
	.type		_ZN39_INTERNAL_87474b5c_4_k_cu_d2a5c140_38534cuda3std3__441_GLOBAL__N__87474b5c_4_k_cu_d2a5c140_38536ignoreE,@object
	.size		_ZN39_INTERNAL_87474b5c_4_k_cu_d2a5c140_38534cuda3std3__441_GLOBAL__N__87474b5c_4_k_cu_d2a5c140_38536ignoreE,(_ZN39_INTERNAL_87474b5c_4_k_cu_d2a5c140_38534cute7productE - _ZN39_INTERNAL_87474b5c_4_k_cu_d2a5c140_38534cuda3std3__441_GLOBAL__N__87474b5c_4_k_cu_d2a5c140_38536ignoreE)
_ZN39_INTERNAL_87474b5c_4_k_cu_d2a5c140_38534cuda3std3__441_GLOBAL__N__87474b5c_4_k_cu_d2a5c140_38536ignoreE:
	.zero		1
	.type		_ZN39_INTERNAL_87474b5c_4_k_cu_d2a5c140_38534cute7productE,@object
	.size		_ZN39_INTERNAL_87474b5c_4_k_cu_d2a5c140_38534cute7productE,(_ZN39_INTERNAL_87474b5c_4_k_cu_d2a5c140_38534cuda3std3__45__cpo3endE - _ZN39_INTERNAL_87474b5c_4_k_cu_d2a5c140_38534cute7productE)
_ZN39_INTERNAL_87474b5c_4_k_cu_d2a5c140_38534cute7productE:
	.zero		1
	.type		_ZN39_INTERNAL_87474b5c_4_k_cu_d2a5c140_38534cuda3std3__45__cpo3endE,@object
	.size		_ZN39_INTERNAL_87474b5c_4_k_cu_d2a5c140_38534cuda3std3__45__cpo3endE,(_ZN39_INTERNAL_87474b5c_4_k_cu_d2a5c140_38534cuda3std3__419piecewise_constructE - _ZN39_INTERNAL_87474b5c_4_k_cu_d2a5c140_38534cuda3std3__45__cpo3endE)
_ZN39_INTERNAL_87474b5c_4_k_cu_d2a5c140_38534cuda3std3__45__cpo3endE:
	.zero		1
	.type		_ZN39_INTERNAL_87474b5c_4_k_cu_d2a5c140_38534cuda3std3__419piecewise_constructE,@object
	.size		_ZN39_INTERNAL_87474b5c_4_k_cu_d2a5c140_38534cuda3std3__419piecewise_constructE,(_ZN39_INTERNAL_87474b5c_4_k_cu_d2a5c140_38534cuda3std3__45__cpo4cendE - _ZN39_INTERNAL_87474b5c_4_k_cu_d2a5c140_38534cuda3std3__419piecewise_constructE)
_ZN39_INTERNAL_87474b5c_4_k_cu_d2a5c140_38534cuda3std3__419piecewise_constructE:
	.zero		1
	.type		_ZN39_INTERNAL_87474b5c_4_k_cu_d2a5c140_38534cuda3std3__45__cpo4cendE,@object
	.size		_ZN39_INTERNAL_87474b5c_4_k_cu_d2a5c140_38534cuda3std3__45__cpo4cendE,(_ZN39_INTERNAL_87474b5c_4_k_cu_d2a5c140_38534cuda3std6ranges3__45__cpo4swapE - _ZN39_INTERNAL_87474b5c_4_k_cu_d2a5c140_38534cuda3std3__45__cpo4cendE)
_ZN39_INTERNAL_87474b5c_4_k_cu_d2a5c140_38534cuda3std3__45__cpo4cendE:
	.zero		1
	.type		_ZN39_INTERNAL_87474b5c_4_k_cu_d2a5c140_38534cuda3std6ranges3__45__cpo4swapE,@object
	.size		_ZN39_INTERNAL_87474b5c_4_k_cu_d2a5c140_38534cuda3std6ranges3__45__cpo4swapE,(.L_9 - _ZN39_INTERNAL_87474b5c_4_k_cu_d2a5c140_38534cuda3std6ranges3__45__cpo4swapE)
_ZN39_INTERNAL_87474b5c_4_k_cu_d2a5c140_38534cuda3std6ranges3__45__cpo4swapE:
	.zero		1
.L_9:


//--------------------- .nv.constant0._ZN7cutlass13device_kernelINS_4fmha6kernel28FmhaKernelTmaWarpSpecializedINS1_10collective33FmhaBwdMainloopTmaWarpSpecializedINS_6half_tEfN4cute5tupleIJNS7_1CILi128EEESA_NS9_ILi512EEEEEENS4_16FusionBwdAdapterINS4_13DefaultFusionEEEJEEENS4_17FmhaBwdEpilogueKVIS6_fNS8_IJNS9_ILi64EEESB_SA_EEEEENS2_23TileSchedulerBwdAdapterINS2_23IndividualTileSchedulerEEEJEEEEEvNT_6ParamsE --------------------------
	.section	.nv.constant0._ZN7cutlass13device_kernelINS_4fmha6kernel28FmhaKernelTmaWarpSpecializedINS1_10collective33FmhaBwdMainloopTmaWarpSpecializedINS_6half_tEfN4cute5tupleIJNS7_1CILi128EEESA_NS9_ILi512EEEEEENS4_16FusionBwdAdapterINS4_13DefaultFusionEEEJEEENS4_17FmhaBwdEpilogueKVIS6_fNS8_IJNS9_ILi64EEESB_SA_EEEEENS2_23TileSchedulerBwdAdapterINS2_23IndividualTileSchedulerEEEJEEEEEvNT_6ParamsE,"a",@progbits
	.sectionflags	@""
	.align	4
.nv.constant0._ZN7cutlass13device_kernelINS_4fmha6kernel28FmhaKernelTmaWarpSpecializedINS1_10collective33FmhaBwdMainloopTmaWarpSpecializedINS_6half_tEfN4cute5tupleIJNS7_1CILi128EEESA_NS9_ILi512EEEEEENS4_16FusionBwdAdapterINS4_13DefaultFusionEEEJEEENS4_17FmhaBwdEpilogueKVIS6_fNS8_IJNS9_ILi64EEESB_SA_EEEEENS2_23TileSchedulerBwdAdapterINS2_23IndividualTileSchedulerEEEJEEEEEvNT_6ParamsE:
	.zero		4352


//--------------------- SYMBOLS --------------------------

	.type		.nv.reservedSmem.offset0,@object
	.size		.nv.reservedSmem.offset0,0x4
	.type		__assertfail,@function
